	.target	sm_90a

	.elftype	@"ET_EXEC"


//--------------------- .note.nv.tkinfo           --------------------------
	.section	.note.nv.tkinfo,"",@"SHT_NOTE"
	.sectionflags	@"SHF_NOTE_NV_TKINFO"
	.tkinfo
        /*0018*/ 	.word	0x00000002
        /*0030*/ 	.string	""
        /*0030*/ 	.string	"ptxas"
        /*0030*/ 	.string	"Cuda compilation tools, release 13.0, V13.0.88"
        /*0030*/ 	.string	"Build cuda_13.0.r13.0/compiler.36424714_0"
        /*0030*/ 	.string	"-arch sm_90a -m 64 "



//--------------------- .note.nv.cuinfo           --------------------------
	.section	.note.nv.cuinfo,"",@"SHT_NOTE"
	.sectionflags	@"SHF_NOTE_NV_CUINFO"
        /*0018*/ 	.short	0x0002
        /*001a*/ 	.short	0x005a
        /*001c*/ 	.short	0x0082
	.zero		2


//--------------------- .nv.info                  --------------------------
	.section	.nv.info,"",@"SHT_CUDA_INFO"
	.align	4


	//----- nvinfo : EIATTR_REGCOUNT
	.align		4
        /*0000*/ 	.byte	0x04, 0x2f
        /*0002*/ 	.short	(.L_15 - .L_14)
	.align		4
.L_14:
        /*0004*/ 	.word	index@(_ZN7cutlass13device_kernelINS_4gemm6kernel13GemmUniversalIN4cute5tupleIJiiiiEEENS1_10collective13CollectiveMmaINS1_34MainloopSm90TmaGmmaWarpSpecializedILi2ENS5_IJNS4_1CILi2EEENSA_ILi1EEESC_EEENS1_35KernelTmaWarpSpecializedCooperativeEEENS5_IJNSA_ILi512EEENSA_ILi384EEENSA_ILi128EEEEEEaNS5_IJlSC_lEEEaSK_NS4_8TiledMMAINS4_8MMA_AtomIJNS4_4SM904GMMA27MMA_64x192x32_S32S8S8_SS_TNEEEENS4_6LayoutISD_NS5_IJSC_NSA_ILi0EEESS_EEEEENS5_IJNS4_10UnderscoreESV_SV_EEEEENS4_13SM90_TMA_LOADENS4_14ComposedLayoutINS4_7SwizzleILi3ELi4ELi3EEENS4_18smem_ptr_flag_bitsILi8EEENSR_INS5_IJNSA_ILi8EEESI_EEENS5_IJSI_SC_EEEEEEEvNS4_8identityENS4_23SM90_TMA_LOAD_MULTICASTES18_vS19_EENS_8epilogue10collective6detail29Sm90TmaWarpSpecializedAdapterINS1D_15DefaultEpilogueIaSK_SK_NS1C_6thread17LinearCombinationIaLi1EiiLNS1H_9ScaleType4KindE0ELNS_15FloatRoundStyleE2EaEENS1_15EpilogueDefaultEEEEEvvEEEEvNT_6ParamsE)
        /*0008*/ 	.word	0x000000a8


	//----- nvinfo : EIATTR_FRAME_SIZE
	.align		4
.L_15:
        /*000c*/ 	.byte	0x04, 0x11
        /*000e*/ 	.short	(.L_17 - .L_16)
	.align		4
.L_16:
        /*0010*/ 	.word	index@(_ZN7cutlass13device_kernelINS_4gemm6kernel13GemmUniversalIN4cute5tupleIJiiiiEEENS1_10collective13CollectiveMmaINS1_34MainloopSm90TmaGmmaWarpSpecializedILi2ENS5_IJNS4_1CILi2EEENSA_ILi1EEESC_EEENS1_35KernelTmaWarpSpecializedCooperativeEEENS5_IJNSA_ILi512EEENSA_ILi384EEENSA_ILi128EEEEEEaNS5_IJlSC_lEEEaSK_NS4_8TiledMMAINS4_8MMA_AtomIJNS4_4SM904GMMA27MMA_64x192x32_S32S8S8_SS_TNEEEENS4_6LayoutISD_NS5_IJSC_NSA_ILi0EEESS_EEEEENS5_IJNS4_10UnderscoreESV_SV_EEEEENS4_13SM90_TMA_LOADENS4_14ComposedLayoutINS4_7SwizzleILi3ELi4ELi3EEENS4_18smem_ptr_flag_bitsILi8EEENSR_INS5_IJNSA_ILi8EEESI_EEENS5_IJSI_SC_EEEEEEEvNS4_8identityENS4_23SM90_TMA_LOAD_MULTICASTES18_vS19_EENS_8epilogue10collective6detail29Sm90TmaWarpSpecializedAdapterINS1D_15DefaultEpilogueIaSK_SK_NS1C_6thread17LinearCombinationIaLi1EiiLNS1H_9ScaleType4KindE0ELNS_15FloatRoundStyleE2EaEENS1_15EpilogueDefaultEEEEEvvEEEEvNT_6ParamsE)
        /*0014*/ 	.word	0x00002be0


	//----- nvinfo : EIATTR_MIN_STACK_SIZE
	.align		4
.L_17:
        /*0018*/ 	.byte	0x04, 0x12
        /*001a*/ 	.short	(.L_19 - .L_18)
	.align		4
.L_18:
        /*001c*/ 	.word	index@(_ZN7cutlass13device_kernelINS_4gemm6kernel13GemmUniversalIN4cute5tupleIJiiiiEEENS1_10collective13CollectiveMmaINS1_34MainloopSm90TmaGmmaWarpSpecializedILi2ENS5_IJNS4_1CILi2EEENSA_ILi1EEESC_EEENS1_35KernelTmaWarpSpecializedCooperativeEEENS5_IJNSA_ILi512EEENSA_ILi384EEENSA_ILi128EEEEEEaNS5_IJlSC_lEEEaSK_NS4_8TiledMMAINS4_8MMA_AtomIJNS4_4SM904GMMA27MMA_64x192x32_S32S8S8_SS_TNEEEENS4_6LayoutISD_NS5_IJSC_NSA_ILi0EEESS_EEEEENS5_IJNS4_10UnderscoreESV_SV_EEEEENS4_13SM90_TMA_LOADENS4_14ComposedLayoutINS4_7SwizzleILi3ELi4ELi3EEENS4_18smem_ptr_flag_bitsILi8EEENSR_INS5_IJNSA_ILi8EEESI_EEENS5_IJSI_SC_EEEEEEEvNS4_8identityENS4_23SM90_TMA_LOAD_MULTICASTES18_vS19_EENS_8epilogue10collective6detail29Sm90TmaWarpSpecializedAdapterINS1D_15DefaultEpilogueIaSK_SK_NS1C_6thread17LinearCombinationIaLi1EiiLNS1H_9ScaleType4KindE0ELNS_15FloatRoundStyleE2EaEENS1_15EpilogueDefaultEEEEEvvEEEEvNT_6ParamsE)
        /*0020*/ 	.word	0x00002be0
.L_19:


//--------------------- .nv.compat                --------------------------
	.section	.nv.compat,"",@"SHT_CUDA_COMPAT_INFO"
	.align	4
        /*0000*/ 	.byte	0x02, 0x09, 0x01, 0x00, 0x02, 0x02, 0x04, 0x00, 0x02, 0x05, 0x05, 0x00, 0x03, 0x07, 0x01, 0x01
        /*0010*/ 	.byte	0x02, 0x03, 0x01, 0x00, 0x02, 0x06, 0x01, 0x00, 0x04, 0x0b, 0x08, 0x00, 0x00, 0x00, 0x00, 0x00
        /*0020*/ 	.byte	0x00, 0x00, 0x00, 0x00


//--------------------- .nv.info._ZN7cutlass13device_kernelINS_4gemm6kernel13GemmUniversalIN4cute5tupleIJiiiiEEENS1_10collective13CollectiveMmaINS1_34MainloopSm90TmaGmmaWarpSpecializedILi2ENS5_IJNS4_1CILi2EEENSA_ILi1EEESC_EEENS1_35KernelTmaWarpSpecializedCooperativeEEENS5_IJNSA_ILi512EEENSA_ILi384EEENSA_ILi128EEEEEEaNS5_IJlSC_lEEEaSK_NS4_8TiledMMAINS4_8MMA_AtomIJNS4_4SM904GMMA27MMA_64x192x32_S32S8S8_SS_TNEEEENS4_6LayoutISD_NS5_IJSC_NSA_ILi0EEESS_EEEEENS5_IJNS4_10UnderscoreESV_SV_EEEEENS4_13SM90_TMA_LOADENS4_14ComposedLayoutINS4_7SwizzleILi3ELi4ELi3EEENS4_18smem_ptr_flag_bitsILi8EEENSR_INS5_IJNSA_ILi8EEESI_EEENS5_IJSI_SC_EEEEEEEvNS4_8identityENS4_23SM90_TMA_LOAD_MULTICASTES18_vS19_EENS_8epilogue10collective6detail29Sm90TmaWarpSpecializedAdapterINS1D_15DefaultEpilogueIaSK_SK_NS1C_6thread17LinearCombinationIaLi1EiiLNS1H_9ScaleType4KindE0ELNS_15FloatRoundStyleE2EaEENS1_15EpilogueDefaultEEEEEvvEEEEvNT_6ParamsE --------------------------
	.section	.nv.info._ZN7cutlass13device_kernelINS_4gemm6kernel13GemmUniversalIN4cute5tupleIJiiiiEEENS1_10collective13CollectiveMmaINS1_34MainloopSm90TmaGmmaWarpSpecializedILi2ENS5_IJNS4_1CILi2EEENSA_ILi1EEESC_EEENS1_35KernelTmaWarpSpecializedCooperativeEEENS5_IJNSA_ILi512EEENSA_ILi384EEENSA_ILi128EEEEEEaNS5_IJlSC_lEEEaSK_NS4_8TiledMMAINS4_8MMA_AtomIJNS4_4SM904GMMA27MMA_64x192x32_S32S8S8_SS_TNEEEENS4_6LayoutISD_NS5_IJSC_NSA_ILi0EEESS_EEEEENS5_IJNS4_10UnderscoreESV_SV_EEEEENS4_13SM90_TMA_LOADENS4_14ComposedLayoutINS4_7SwizzleILi3ELi4ELi3EEENS4_18smem_ptr_flag_bitsILi8EEENSR_INS5_IJNSA_ILi8EEESI_EEENS5_IJSI_SC_EEEEEEEvNS4_8identityENS4_23SM90_TMA_LOAD_MULTICASTES18_vS19_EENS_8epilogue10collective6detail29Sm90TmaWarpSpecializedAdapterINS1D_15DefaultEpilogueIaSK_SK_NS1C_6thread17LinearCombinationIaLi1EiiLNS1H_9ScaleType4KindE0ELNS_15FloatRoundStyleE2EaEENS1_15EpilogueDefaultEEEEEvvEEEEvNT_6ParamsE,"",@"SHT_CUDA_INFO"
	.sectionflags	@""
	.align	4


	//----- nvinfo : EIATTR_CUDA_API_VERSION
	.align		4
        /*0000*/ 	.byte	0x04, 0x37
        /*0002*/ 	.short	(.L_21 - .L_20)
.L_20:
        /*0004*/ 	.word	0x00000082


	//----- nvinfo : EIATTR_KPARAM_INFO
	.align		4
.L_21:
        /*0008*/ 	.byte	0x04, 0x17
        /*000a*/ 	.short	(.L_23 - .L_22)
.L_22:
        /*000c*/ 	.word	0x00000000
        /*0010*/ 	.short	0x0000
        /*0012*/ 	.short	0x0070
        /*0014*/ 	.byte	0x00, 0xf0, 0x01, 0x10


	//----- nvinfo : EIATTR_SPARSE_MMA_MASK
	.align		4
.L_23:
        /*0018*/ 	.byte	0x03, 0x50
        /*001a*/ 	.short	0x0000


	//----- nvinfo : EIATTR_MAXREG_COUNT
	.align		4
        /*001c*/ 	.byte	0x03, 0x1b
        /*001e*/ 	.short	0x00a8


	//----- nvinfo : EIATTR_NUM_BARRIERS
	.align		4
        /*0020*/ 	.byte	0x02, 0x4c
        /*0022*/ 	.byte	0x01
	.zero		1


	//----- nvinfo : EIATTR_EXTERNS
	.align		4
        /*0024*/ 	.byte	0x04, 0x0f
        /*0026*/ 	.short	(.L_25 - .L_24)


	//   ....[0]....
	.align		4
.L_24:
        /*0028*/ 	.word	index@(__assertfail)


	//----- nvinfo : EIATTR_ANNOTATIONS
	.align		4
.L_25:
        /*002c*/ 	.byte	0x04, 0x55
        /*002e*/ 	.short	(.L_27 - .L_26)


	//   ....[0]....
.L_26:
        /*0030*/ 	.word	0x00000001
        /*0034*/ 	.byte	0x00, 0x07, 0x00, 0x00, 0x01, 0x00, 0x00, 0x00, 0xe0, 0x07, 0x00, 0x00, 0x01, 0x00, 0x00, 0x00
        /* <DEDUP_REMOVED lines=718> */
        /*2d24*/ 	.byte	0x90, 0xa7, 0x00, 0x00, 0x01, 0x00, 0x00, 0x00, 0xa0, 0xa7, 0x00, 0x00


	//----- nvinfo : EIATTR_MERCURY_ISA_VERSION
	.align		4
.L_27:
        /*2d30*/ 	.byte	0x03, 0x5f
        /*2d32*/ 	.short	0x0101


	//----- nvinfo : EIATTR_INT_WARP_WIDE_INSTR_OFFSETS
	.align		4
        /*2d34*/ 	.byte	0x04, 0x31
        /*2d36*/ 	.short	(.L_29 - .L_28)


	//   ....[0]....
.L_28:
        /*2d38*/ 	.word	0x00000530


	//   ....[1]....
        /*2d3c*/ 	.word	0x00000540


	//   ....[2]....
        /*2d40*/ 	.word	0x000006a0


	//   ....[3]....
        /*2d44*/ 	.word	0x00030c20


	//----- nvinfo : EIATTR_COOP_GROUP_MASK_REGIDS
	.align		4
.L_29:
        /*2d48*/ 	.byte	0x04, 0x29
        /*2d4a*/ 	.short	(.L_31 - .L_30)


	//   ....[0]....
.L_30:
        /*2d4c*/ 	.word	0xffffffff


	//   ....[1]....
        /*2d50*/ 	.word	0xffffffff


	//   ....[2]....
        /*2d54*/ 	.word	0xffffffff


	//   ....[3]....
        /*2d58*/ 	.word	0xffffffff


	//   ....[4]....
        /*2d5c*/ 	.word	0xffffffff


	//   ....[5]....
        /*2d60*/ 	.word	0xffffffff


	//----- nvinfo : EIATTR_COOP_GROUP_INSTR_OFFSETS
	.align		4
.L_31:
        /*2d64*/ 	.byte	0x04, 0x28
        /*2d66*/ 	.short	(.L_33 - .L_32)


	//   ....[0]....
.L_32:
        /*2d68*/ 	.word	0x00000070


	//   ....[1]....
        /*2d6c*/ 	.word	0x00000080


	//   ....[2]....
        /*2d70*/ 	.word	0x000001a0


	//   ....[3]....
        /*2d74*/ 	.word	0x00000390


	//   ....[4]....
        /*2d78*/ 	.word	0x00000820


	//   ....[5]....
        /*2d7c*/ 	.word	0x00001420


	//----- nvinfo : EIATTR_REG_RECONFIG
	.align		4
.L_33:
        /*2d80*/ 	.byte	0x01, 0x54
	.zero		2


	//----- nvinfo : EIATTR_SYSCALL_OFFSETS
	.align		4
        /*2d84*/ 	.byte	0x04, 0x46
        /*2d86*/ 	.short	(.L_35 - .L_34)


	//   ....[0]....
.L_34:
        /*2d88*/ 	.word	0x000015d0


	//----- nvinfo : EIATTR_MBARRIER_INSTR_OFFSETS
	.align		4
.L_35:
        /*2d8c*/ 	.byte	0x04, 0x39
        /*2d8e*/ 	.short	(.L_37 - .L_36)


	//   ....[0]....
.L_36:
        /*2d90*/ 	.word	0x00000320
        /*2d94*/ 	.word	0x000000ff
        /*2d98*/ 	.word	0x00000000
        /*2d9c*/ 	.short	0x0100
        /*2d9e*/ 	.byte	0x08
	.zero		1


	//   ....[1]....
        /*2da0*/ 	.word	0x00000330
        /*2da4*/ 	.word	0x000000ff
        /*2da8*/ 	.word	0x00000010
        /*2dac*/ 	.short	0x0100
        /*2dae*/ 	.byte	0x08
	.zero		1


	//   ....[2]....
        /*2db0*/ 	.word	0x00000340
        /*2db4*/ 	.word	0x000000ff
        /*2db8*/ 	.word	0x00000008
        /*2dbc*/ 	.short	0x0100
        /*2dbe*/ 	.byte	0x08
	.zero		1


	//   ....[3]....
        /*2dc0*/ 	.word	0x00000350
        /*2dc4*/ 	.word	0x000000ff
        /*2dc8*/ 	.word	0x00000018
        /*2dcc*/ 	.short	0x0100
        /*2dce*/ 	.byte	0x08
	.zero		1


	//   ....[4]....
        /*2dd0*/ 	.word	0x00000720
        /*2dd4*/ 	.word	0x000000ff
        /*2dd8*/ 	.word	0x00000030
        /*2ddc*/ 	.short	0x0100
        /*2dde*/ 	.byte	0x06
	.zero		1


	//   ....[5]....
        /*2de0*/ 	.word	0x00000770
        /*2de4*/ 	.word	0x000000ff
        /*2de8*/ 	.word	0x00000038
        /*2dec*/ 	.short	0x0100
        /*2dee*/ 	.byte	0x06
	.zero		1


	//   ....[6]....
        /*2df0*/ 	.word	0x000016b0
        /*2df4*/ 	.word	0x00000004
        /*2df8*/ 	.word	0x00000000
        /*2dfc*/ 	.short	0x010a
        /*2dfe*/ 	.byte	0x3f
	.zero		1


	//   ....[7]....
        /*2e00*/ 	.word	0x000016f0
        /*2e04*/ 	.word	0x00000004
        /*2e08*/ 	.word	0x00000000
        /*2e0c*/ 	.short	0x010a
        /*2e0e*/ 	.byte	0x3f
	.zero		1


	//   ....[8]....
        /*2e10*/ 	.word	0x00018060
        /*2e14*/ 	.word	0x00000004
        /*2e18*/ 	.word	0x00000000
        /*2e1c*/ 	.short	0x010a
        /*2e1e*/ 	.byte	0x3f
	.zero		1


	//   ....[9]....
        /*2e20*/ 	.word	0x000180a0
        /*2e24*/ 	.word	0x00000004
        /*2e28*/ 	.word	0x00000000
        /*2e2c*/ 	.short	0x010a
        /*2e2e*/ 	.byte	0x3f
	.zero		1


	//   ....[10]....
        /*2e30*/ 	.word	0x00030a90
        /*2e34*/ 	.word	0x00000004
        /*2e38*/ 	.word	0x00000000
        /*2e3c*/ 	.short	0x0101
        /*2e3e*/ 	.byte	0x3f
	.zero		1


	//   ....[11]....
        /*2e40*/ 	.word	0x00030cb0
        /*2e44*/ 	.word	0x00000000
        /*2e48*/ 	.word	0x00000000
        /*2e4c*/ 	.short	0x0101
        /*2e4e*/ 	.byte	0x3f
	.zero		1


	//   ....[12]....
        /*2e50*/ 	.word	0x00064570
        /*2e54*/ 	.word	0x00000011
        /*2e58*/ 	.word	0x00000010
        /*2e5c*/ 	.short	0x010a
        /*2e5e*/ 	.byte	0x3f
	.zero		1


	//   ....[13]....
        /*2e60*/ 	.word	0x00064980
        /*2e64*/ 	.word	0x00000002
        /*2e68*/ 	.word	0x00000038
        /*2e6c*/ 	.short	0x0101
        /*2e6e*/ 	.byte	0x3f
	.zero		1


	//   ....[14]....
        /*2e70*/ 	.word	0x00065120
        /*2e74*/ 	.word	0x00000005
        /*2e78*/ 	.word	0x00000000
        /*2e7c*/ 	.short	0x010a
        /*2e7e*/ 	.byte	0x3f
	.zero		1


	//   ....[15]....
        /*2e80*/ 	.word	0x000651b0
        /*2e84*/ 	.word	0x00000003
        /*2e88*/ 	.word	0x00000000
        /*2e8c*/ 	.short	0x010a
        /*2e8e*/ 	.byte	0x3f
	.zero		1


	//   ....[16]....
        /*2e90*/ 	.word	0x00065210
        /*2e94*/ 	.word	0x00000004
        /*2e98*/ 	.word	0x00000000
        /*2e9c*/ 	.short	0x010a
        /*2e9e*/ 	.byte	0x3f
	.zero		1


	//   ....[17]....
        /*2ea0*/ 	.word	0x00065260
        /*2ea4*/ 	.word	0x00000004
        /*2ea8*/ 	.word	0x00000000
        /*2eac*/ 	.short	0x010a
        /*2eae*/ 	.byte	0x3f
	.zero		1


	//   ....[18]....
        /*2eb0*/ 	.word	0x00065330
        /*2eb4*/ 	.word	0x00000011
        /*2eb8*/ 	.word	0x00000010
        /*2ebc*/ 	.short	0x010a
        /*2ebe*/ 	.byte	0x3f
	.zero		1


	//   ....[19]....
        /*2ec0*/ 	.word	0x00065400
        /*2ec4*/ 	.word	0x00000005
        /*2ec8*/ 	.word	0x00000000
        /*2ecc*/ 	.short	0x010a
        /*2ece*/ 	.byte	0x3f
	.zero		1


	//----- nvinfo : EIATTR_NUM_MBARRIERS
	.align		4
.L_37:
        /*2ed0*/ 	.byte	0x03, 0x38
        /*2ed2*/ 	.short	0x0006


	//----- nvinfo : EIATTR_EXIT_INSTR_OFFSETS
	.align		4
        /*2ed4*/ 	.byte	0x04, 0x1c
        /*2ed6*/ 	.short	(.L_39 - .L_38)


	//   ....[0]....
.L_38:
        /*2ed8*/ 	.word	0x00000a80


	//   ....[1]....
        /*2edc*/ 	.word	0x00001310


	//   ....[2]....
        /*2ee0*/ 	.word	0x00063be0


	//   ....[3]....
        /*2ee4*/ 	.word	0x00064200


	//   ....[4]....
        /*2ee8*/ 	.word	0x00065200


	//----- nvinfo : EIATTR_MAX_THREADS
	.align		4
.L_39:
        /*2eec*/ 	.byte	0x04, 0x05
        /*2eee*/ 	.short	(.L_41 - .L_40)
.L_40:
        /*2ef0*/ 	.word	0x00000180
        /*2ef4*/ 	.word	0x00000001
        /*2ef8*/ 	.word	0x00000001


	//----- nvinfo : EIATTR_CRS_STACK_SIZE
	.align		4
.L_41:
        /*2efc*/ 	.byte	0x04, 0x1e
        /*2efe*/ 	.short	(.L_43 - .L_42)
.L_42:
        /*2f00*/ 	.word	0x00000000


	//----- nvinfo : EIATTR_CBANK_PARAM_SIZE
	.align		4
.L_43:
        /*2f04*/ 	.byte	0x03, 0x19
        /*2f06*/ 	.short	0x0470


	//----- nvinfo : EIATTR_PARAM_CBANK
	.align		4
        /*2f08*/ 	.byte	0x04, 0x0a
        /*2f0a*/ 	.short	(.L_45 - .L_44)
	.align		4
.L_44:
        /*2f0c*/ 	.word	index@(.nv.constant0._ZN7cutlass13device_kernelINS_4gemm6kernel13GemmUniversalIN4cute5tupleIJiiiiEEENS1_10collective13CollectiveMmaINS1_34MainloopSm90TmaGmmaWarpSpecializedILi2ENS5_IJNS4_1CILi2EEENSA_ILi1EEESC_EEENS1_35KernelTmaWarpSpecializedCooperativeEEENS5_IJNSA_ILi512EEENSA_ILi384EEENSA_ILi128EEEEEEaNS5_IJlSC_lEEEaSK_NS4_8TiledMMAINS4_8MMA_AtomIJNS4_4SM904GMMA27MMA_64x192x32_S32S8S8_SS_TNEEEENS4_6LayoutISD_NS5_IJSC_NSA_ILi0EEESS_EEEEENS5_IJNS4_10UnderscoreESV_SV_EEEEENS4_13SM90_TMA_LOADENS4_14ComposedLayoutINS4_7SwizzleILi3ELi4ELi3EEENS4_18smem_ptr_flag_bitsILi8EEENSR_INS5_IJNSA_ILi8EEESI_EEENS5_IJSI_SC_EEEEEEEvNS4_8identityENS4_23SM90_TMA_LOAD_MULTICASTES18_vS19_EENS_8epilogue10collective6detail29Sm90TmaWarpSpecializedAdapterINS1D_15DefaultEpilogueIaSK_SK_NS1C_6thread17LinearCombinationIaLi1EiiLNS1H_9ScaleType4KindE0ELNS_15FloatRoundStyleE2EaEENS1_15EpilogueDefaultEEEEEvvEEEEvNT_6ParamsE)
        /*2f10*/ 	.short	0x0210
        /*2f12*/ 	.short	0x0470


	//----- nvinfo : EIATTR_SW_WAR
	.align		4
.L_45:
        /*2f14*/ 	.byte	0x04, 0x36
        /*2f16*/ 	.short	(.L_47 - .L_46)
.L_46:
        /*2f18*/ 	.word	0x00000008
.L_47:


//--------------------- .nv.callgraph             --------------------------
	.section	.nv.callgraph,"",@"SHT_CUDA_CALLGRAPH"
	.align	4
	.sectionentsize	8
	.align		4
        /*0000*/ 	.word	0x00000000
	.align		4
        /*0004*/ 	.word	0xffffffff
	.align		4
        /*0008*/ 	.word	index@(_ZN7cutlass13device_kernelINS_4gemm6kernel13GemmUniversalIN4cute5tupleIJiiiiEEENS1_10collective13CollectiveMmaINS1_34MainloopSm90TmaGmmaWarpSpecializedILi2ENS5_IJNS4_1CILi2EEENSA_ILi1EEESC_EEENS1_35KernelTmaWarpSpecializedCooperativeEEENS5_IJNSA_ILi512EEENSA_ILi384EEENSA_ILi128EEEEEEaNS5_IJlSC_lEEEaSK_NS4_8TiledMMAINS4_8MMA_AtomIJNS4_4SM904GMMA27MMA_64x192x32_S32S8S8_SS_TNEEEENS4_6LayoutISD_NS5_IJSC_NSA_ILi0EEESS_EEEEENS5_IJNS4_10UnderscoreESV_SV_EEEEENS4_13SM90_TMA_LOADENS4_14ComposedLayoutINS4_7SwizzleILi3ELi4ELi3EEENS4_18smem_ptr_flag_bitsILi8EEENSR_INS5_IJNSA_ILi8EEESI_EEENS5_IJSI_SC_EEEEEEEvNS4_8identityENS4_23SM90_TMA_LOAD_MULTICASTES18_vS19_EENS_8epilogue10collective6detail29Sm90TmaWarpSpecializedAdapterINS1D_15DefaultEpilogueIaSK_SK_NS1C_6thread17LinearCombinationIaLi1EiiLNS1H_9ScaleType4KindE0ELNS_15FloatRoundStyleE2EaEENS1_15EpilogueDefaultEEEEEvvEEEEvNT_6ParamsE)
	.align		4
        /*000c*/ 	.word	index@(__assertfail)
	.align		4
        /*0010*/ 	.word	0x00000000
	.align		4
        /*0014*/ 	.word	0xfffffffe
	.align		4
        /*0018*/ 	.word	0x00000000
	.align		4
        /*001c*/ 	.word	0xfffffffd
	.align		4
        /*0020*/ 	.word	0x00000000
	.align		4
        /*0024*/ 	.word	0xfffffffc


//--------------------- .nv.constant4             --------------------------
	.section	.nv.constant4,"a",@progbits
	.align	8
	.align		8
.nv.constant4:
        /*0000*/ 	.dword	__assertfail
	.align		8
        /*0008*/ 	.dword	__unnamed_1
	.align		8
        /*0010*/ 	.dword	_ZN39_INTERNAL_e196eb2d_4_k_cu_ee04b415_95094cuda3std3__45__cpo5beginE
	.align		8
        /*0018*/ 	.dword	_ZN39_INTERNAL_e196eb2d_4_k_cu_ee04b415_95094cuda3std3__45__cpo3endE
	.align		8
        /*0020*/ 	.dword	_ZN39_INTERNAL_e196eb2d_4_k_cu_ee04b415_95094cuda3std3__45__cpo6cbeginE
	.align		8
        /*0028*/ 	.dword	_ZN39_INTERNAL_e196eb2d_4_k_cu_ee04b415_95094cuda3std3__45__cpo4cendE
	.align		8
        /*0030*/ 	.dword	_ZN39_INTERNAL_e196eb2d_4_k_cu_ee04b415_95094cuda3std3__441_GLOBAL__N__e196eb2d_4_k_cu_ee04b415_95096ignoreE
	.align		8
        /*0038*/ 	.dword	_ZN39_INTERNAL_e196eb2d_4_k_cu_ee04b415_95094cuda3std3__419piecewise_constructE
	.align		8
        /*0040*/ 	.dword	_ZN39_INTERNAL_e196eb2d_4_k_cu_ee04b415_95094cuda3std3__48in_placeE
	.align		8
        /*0048*/ 	.dword	_ZN39_INTERNAL_e196eb2d_4_k_cu_ee04b415_95094cuda3std6ranges3__45__cpo4swapE
	.align		8
        /*0050*/ 	.dword	_ZN39_INTERNAL_e196eb2d_4_k_cu_ee04b415_95094cuda3std6ranges3__45__cpo9iter_moveE
	.align		8
        /*0058*/ 	.dword	_ZN39_INTERNAL_e196eb2d_4_k_cu_ee04b415_95094cute7productE
	.align		8
        /*0060*/ 	.dword	_ZN39_INTERNAL_e196eb2d_4_k_cu_ee04b415_95094cute1_E
	.align		8
        /*0068*/ 	.dword	$str$22
	.align		8
        /*0070*/ 	.dword	$str$23


//--------------------- .text._ZN7cutlass13device_kernelINS_4gemm6kernel13GemmUniversalIN4cute5tupleIJiiiiEEENS1_10collective13CollectiveMmaINS1_34MainloopSm90TmaGmmaWarpSpecializedILi2ENS5_IJNS4_1CILi2EEENSA_ILi1EEESC_EEENS1_35KernelTmaWarpSpecializedCooperativeEEENS5_IJNSA_ILi512EEENSA_ILi384EEENSA_ILi128EEEEEEaNS5_IJlSC_lEEEaSK_NS4_8TiledMMAINS4_8MMA_AtomIJNS4_4SM904GMMA27MMA_64x192x32_S32S8S8_SS_TNEEEENS4_6LayoutISD_NS5_IJSC_NSA_ILi0EEESS_EEEEENS5_IJNS4_10UnderscoreESV_SV_EEEEENS4_13SM90_TMA_LOADENS4_14ComposedLayoutINS4_7SwizzleILi3ELi4ELi3EEENS4_18smem_ptr_flag_bitsILi8EEENSR_INS5_IJNSA_ILi8EEESI_EEENS5_IJSI_SC_EEEEEEEvNS4_8identityENS4_23SM90_TMA_LOAD_MULTICASTES18_vS19_EENS_8epilogue10collective6detail29Sm90TmaWarpSpecializedAdapterINS1D_15DefaultEpilogueIaSK_SK_NS1C_6thread17LinearCombinationIaLi1EiiLNS1H_9ScaleType4KindE0ELNS_15FloatRoundStyleE2EaEENS1_15EpilogueDefaultEEEEEvvEEEEvNT_6ParamsE --------------------------
	.section	.text._ZN7cutlass13device_kernelINS_4gemm6kernel13GemmUniversalIN4cute5tupleIJiiiiEEENS1_10collective13CollectiveMmaINS1_34MainloopSm90TmaGmmaWarpSpecializedILi2ENS5_IJNS4_1CILi2EEENSA_ILi1EEESC_EEENS1_35KernelTmaWarpSpecializedCooperativeEEENS5_IJNSA_ILi512EEENSA_ILi384EEENSA_ILi128EEEEEEaNS5_IJlSC_lEEEaSK_NS4_8TiledMMAINS4_8MMA_AtomIJNS4_4SM904GMMA27MMA_64x192x32_S32S8S8_SS_TNEEEENS4_6LayoutISD_NS5_IJSC_NSA_ILi0EEESS_EEEEENS5_IJNS4_10UnderscoreESV_SV_EEEEENS4_13SM90_TMA_LOADENS4_14ComposedLayoutINS4_7SwizzleILi3ELi4ELi3EEENS4_18smem_ptr_flag_bitsILi8EEENSR_INS5_IJNSA_ILi8EEESI_EEENS5_IJSI_SC_EEEEEEEvNS4_8identityENS4_23SM90_TMA_LOAD_MULTICASTES18_vS19_EENS_8epilogue10collective6detail29Sm90TmaWarpSpecializedAdapterINS1D_15DefaultEpilogueIaSK_SK_NS1C_6thread17LinearCombinationIaLi1EiiLNS1H_9ScaleType4KindE0ELNS_15FloatRoundStyleE2EaEENS1_15EpilogueDefaultEEEEEvvEEEEvNT_6ParamsE,"ax",@progbits
	.align	128
.text._ZN7cutlass13device_kernelINS_4gemm6kernel13GemmUniversalIN4cute5tupleIJiiiiEEENS1_10collective13CollectiveMmaINS1_34MainloopSm90TmaGmmaWarpSpecializedILi2ENS5_IJNS4_1CILi2EEENSA_ILi1EEESC_EEENS1_35KernelTmaWarpSpecializedCooperativeEEENS5_IJNSA_ILi512EEENSA_ILi384EEENSA_ILi128EEEEEEaNS5_IJlSC_lEEEaSK_NS4_8TiledMMAINS4_8MMA_AtomIJNS4_4SM904GMMA27MMA_64x192x32_S32S8S8_SS_TNEEEENS4_6LayoutISD_NS5_IJSC_NSA_ILi0EEESS_EEEEENS5_IJNS4_10UnderscoreESV_SV_EEEEENS4_13SM90_TMA_LOADENS4_14ComposedLayoutINS4_7SwizzleILi3ELi4ELi3EEENS4_18smem_ptr_flag_bitsILi8EEENSR_INS5_IJNSA_ILi8EEESI_EEENS5_IJSI_SC_EEEEEEEvNS4_8identityENS4_23SM90_TMA_LOAD_MULTICASTES18_vS19_EENS_8epilogue10collective6detail29Sm90TmaWarpSpecializedAdapterINS1D_15DefaultEpilogueIaSK_SK_NS1C_6thread17LinearCombinationIaLi1EiiLNS1H_9ScaleType4KindE0ELNS_15FloatRoundStyleE2EaEENS1_15EpilogueDefaultEEEEEvvEEEEvNT_6ParamsE:
        .type           _ZN7cutlass13device_kernelINS_4gemm6kernel13GemmUniversalIN4cute5tupleIJiiiiEEENS1_10collective13CollectiveMmaINS1_34MainloopSm90TmaGmmaWarpSpecializedILi2ENS5_IJNS4_1CILi2EEENSA_ILi1EEESC_EEENS1_35KernelTmaWarpSpecializedCooperativeEEENS5_IJNSA_ILi512EEENSA_ILi384EEENSA_ILi128EEEEEEaNS5_IJlSC_lEEEaSK_NS4_8TiledMMAINS4_8MMA_AtomIJNS4_4SM904GMMA27MMA_64x192x32_S32S8S8_SS_TNEEEENS4_6LayoutISD_NS5_IJSC_NSA_ILi0EEESS_EEEEENS5_IJNS4_10UnderscoreESV_SV_EEEEENS4_13SM90_TMA_LOADENS4_14ComposedLayoutINS4_7SwizzleILi3ELi4ELi3EEENS4_18smem_ptr_flag_bitsILi8EEENSR_INS5_IJNSA_ILi8EEESI_EEENS5_IJSI_SC_EEEEEEEvNS4_8identityENS4_23SM90_TMA_LOAD_MULTICASTES18_vS19_EENS_8epilogue10collective6detail29Sm90TmaWarpSpecializedAdapterINS1D_15DefaultEpilogueIaSK_SK_NS1C_6thread17LinearCombinationIaLi1EiiLNS1H_9ScaleType4KindE0ELNS_15FloatRoundStyleE2EaEENS1_15EpilogueDefaultEEEEEvvEEEEvNT_6ParamsE,@function
        .size           _ZN7cutlass13device_kernelINS_4gemm6kernel13GemmUniversalIN4cute5tupleIJiiiiEEENS1_10collective13CollectiveMmaINS1_34MainloopSm90TmaGmmaWarpSpecializedILi2ENS5_IJNS4_1CILi2EEENSA_ILi1EEESC_EEENS1_35KernelTmaWarpSpecializedCooperativeEEENS5_IJNSA_ILi512EEENSA_ILi384EEENSA_ILi128EEEEEEaNS5_IJlSC_lEEEaSK_NS4_8TiledMMAINS4_8MMA_AtomIJNS4_4SM904GMMA27MMA_64x192x32_S32S8S8_SS_TNEEEENS4_6LayoutISD_NS5_IJSC_NSA_ILi0EEESS_EEEEENS5_IJNS4_10UnderscoreESV_SV_EEEEENS4_13SM90_TMA_LOADENS4_14ComposedLayoutINS4_7SwizzleILi3ELi4ELi3EEENS4_18smem_ptr_flag_bitsILi8EEENSR_INS5_IJNSA_ILi8EEESI_EEENS5_IJSI_SC_EEEEEEEvNS4_8identityENS4_23SM90_TMA_LOAD_MULTICASTES18_vS19_EENS_8epilogue10collective6detail29Sm90TmaWarpSpecializedAdapterINS1D_15DefaultEpilogueIaSK_SK_NS1C_6thread17LinearCombinationIaLi1EiiLNS1H_9ScaleType4KindE0ELNS_15FloatRoundStyleE2EaEENS1_15EpilogueDefaultEEEEEvvEEEEvNT_6ParamsE,(.L_x_1599 - _ZN7cutlass13device_kernelINS_4gemm6kernel13GemmUniversalIN4cute5tupleIJiiiiEEENS1_10collective13CollectiveMmaINS1_34MainloopSm90TmaGmmaWarpSpecializedILi2ENS5_IJNS4_1CILi2EEENSA_ILi1EEESC_EEENS1_35KernelTmaWarpSpecializedCooperativeEEENS5_IJNSA_ILi512EEENSA_ILi384EEENSA_ILi128EEEEEEaNS5_IJlSC_lEEEaSK_NS4_8TiledMMAINS4_8MMA_AtomIJNS4_4SM904GMMA27MMA_64x192x32_S32S8S8_SS_TNEEEENS4_6LayoutISD_NS5_IJSC_NSA_ILi0EEESS_EEEEENS5_IJNS4_10UnderscoreESV_SV_EEEEENS4_13SM90_TMA_LOADENS4_14ComposedLayoutINS4_7SwizzleILi3ELi4ELi3EEENS4_18smem_ptr_flag_bitsILi8EEENSR_INS5_IJNSA_ILi8EEESI_EEENS5_IJSI_SC_EEEEEEEvNS4_8identityENS4_23SM90_TMA_LOAD_MULTICASTES18_vS19_EENS_8epilogue10collective6detail29Sm90TmaWarpSpecializedAdapterINS1D_15DefaultEpilogueIaSK_SK_NS1C_6thread17LinearCombinationIaLi1EiiLNS1H_9ScaleType4KindE0ELNS_15FloatRoundStyleE2EaEENS1_15EpilogueDefaultEEEEEvvEEEEvNT_6ParamsE)
        .other          _ZN7cutlass13device_kernelINS_4gemm6kernel13GemmUniversalIN4cute5tupleIJiiiiEEENS1_10collective13CollectiveMmaINS1_34MainloopSm90TmaGmmaWarpSpecializedILi2ENS5_IJNS4_1CILi2EEENSA_ILi1EEESC_EEENS1_35KernelTmaWarpSpecializedCooperativeEEENS5_IJNSA_ILi512EEENSA_ILi384EEENSA_ILi128EEEEEEaNS5_IJlSC_lEEEaSK_NS4_8TiledMMAINS4_8MMA_AtomIJNS4_4SM904GMMA27MMA_64x192x32_S32S8S8_SS_TNEEEENS4_6LayoutISD_NS5_IJSC_NSA_ILi0EEESS_EEEEENS5_IJNS4_10UnderscoreESV_SV_EEEEENS4_13SM90_TMA_LOADENS4_14ComposedLayoutINS4_7SwizzleILi3ELi4ELi3EEENS4_18smem_ptr_flag_bitsILi8EEENSR_INS5_IJNSA_ILi8EEESI_EEENS5_IJSI_SC_EEEEEEEvNS4_8identityENS4_23SM90_TMA_LOAD_MULTICASTES18_vS19_EENS_8epilogue10collective6detail29Sm90TmaWarpSpecializedAdapterINS1D_15DefaultEpilogueIaSK_SK_NS1C_6thread17LinearCombinationIaLi1EiiLNS1H_9ScaleType4KindE0ELNS_15FloatRoundStyleE2EaEENS1_15EpilogueDefaultEEEEEvvEEEEvNT_6ParamsE,@"STO_CUDA_ENTRY STV_DEFAULT"
_ZN7cutlass13device_kernelINS_4gemm6kernel13GemmUniversalIN4cute5tupleIJiiiiEEENS1_10collective13CollectiveMmaINS1_34MainloopSm90TmaGmmaWarpSpecializedILi2ENS5_IJNS4_1CILi2EEENSA_ILi1EEESC_EEENS1_35KernelTmaWarpSpecializedCooperativeEEENS5_IJNSA_ILi512EEENSA_ILi384EEENSA_ILi128EEEEEEaNS5_IJlSC_lEEEaSK_NS4_8TiledMMAINS4_8MMA_AtomIJNS4_4SM904GMMA27MMA_64x192x32_S32S8S8_SS_TNEEEENS4_6LayoutISD_NS5_IJSC_NSA_ILi0EEESS_EEEEENS5_IJNS4_10UnderscoreESV_SV_EEEEENS4_13SM90_TMA_LOADENS4_14ComposedLayoutINS4_7SwizzleILi3ELi4ELi3EEENS4_18smem_ptr_flag_bitsILi8EEENSR_INS5_IJNSA_ILi8EEESI_EEENS5_IJSI_SC_EEEEEEEvNS4_8identityENS4_23SM90_TMA_LOAD_MULTICASTES18_vS19_EENS_8epilogue10collective6detail29Sm90TmaWarpSpecializedAdapterINS1D_15DefaultEpilogueIaSK_SK_NS1C_6thread17LinearCombinationIaLi1EiiLNS1H_9ScaleType4KindE0ELNS_15FloatRoundStyleE2EaEENS1_15EpilogueDefaultEEEEEvvEEEEvNT_6ParamsE:
[----:B------:R-:W0:Y:S02]  /*0000*/  LDC R1, c[0x0][0x28] ;  /* 0x00000a00ff017b82 */ /* 0x000e240000000800 */
[----:B0-----:R-:W-:Y:S01]  /*0010*/  VIADD R1, R1, 0xffffd420 ;  /* 0xffffd42001017836 */ /* 0x001fe20000000000 */
[----:B------:R-:W0:Y:S01]  /*0020*/  S2R R4, SR_TID.X ;  /* 0x0000000000047919 */ /* 0x000e220000002100 */
[----:B------:R-:W-:Y:S01]  /*0030*/  ELECT P0, URZ, PT ;  /* 0x00000000003f782f */ /* 0x000fe20003800000 */
[----:B------:R-:W-:Y:S01]  /*0040*/  BSSY B0, `(.L_x_0) ;  /* 0x0000015000007945 */ /* 0x000fe20003800000 */
[--C-:B0-----:R-:W-:Y:S02]  /*0050*/  SHF.R.U32.HI R0, RZ, 0x5, R4.reuse ;  /* 0x00000005ff007819 */ /* 0x101fe40000011604 */
[----:B------:R-:W-:-:S03]  /*0060*/  SHF.R.U32.HI R2, RZ, 0x7, R4 ;  /* 0x00000007ff027819 */ /* 0x000fc60000011604 */
[----:B------:R-:W0:Y:S04]  /*0070*/  SHFL.IDX PT, R3, R0, RZ, 0x1f ;  /* 0x00001fff00037589 */ /* 0x000e2800000e0000 */
[----:B------:R-:W1:Y:S01]  /*0080*/  SHFL.IDX PT, R2, R2, RZ, 0x1f ;  /* 0x00001fff02027589 */ /* 0x000e6200000e0000 */
[----:B0-----:R-:W-:Y:S02]  /*0090*/  R2UR UR9, R3 ;  /* 0x00000000030972ca */ /* 0x001fe400000e0000 */
[----:B-1----:R-:W-:-:S11]  /*00a0*/  R2UR UR5, R2 ;  /* 0x00000000020572ca */ /* 0x002fd600000e0000 */
[----:B------:R-:W-:Y:S02]  /*00b0*/  USHF.R.S32.HI UR4, URZ, 0x1f, UR9 ;  /* 0x0000001f3f047899 */ /* 0x000fe40008011409 */
[----:B------:R-:W-:Y:S02]  /*00c0*/  ISETP.NE.OR P0, PT, RZ, UR9, !P0 ;  /* 0x00000009ff007c0c */ /* 0x000fe4000c705670 */
[----:B------:R-:W-:-:S04]  /*00d0*/  ULEA.HI UR4, UR4, UR9, URZ, 0x2 ;  /* 0x0000000904047291 */ /* 0x000fc8000f8f103f */
[----:B------:R-:W-:-:S04]  /*00e0*/  ULOP3.LUT UR4, UR4, 0xfffffffc, URZ, 0xc0, !UPT ;  /* 0xfffffffc04047892 */ /* 0x000fc8000f8ec03f */
[----:B------:R-:W-:-:S03]  /*00f0*/  UIADD3 UR9, UR9, -UR4, URZ ;  /* 0x8000000409097290 */ /* 0x000fc6000fffe03f */
[----:B------:R-:W-:Y:S09]  /*0100*/  @P0 BRA `(.L_x_1) ;  /* 0x0000000000200947 */ /* 0x000ff20003800000 */
[----:B------:R-:W-:Y:S02]  /*0110*/  ULDC.64 UR6, c[0x0][0x198] ;  /* 0x0000660000067ab9 */ /* 0x000fe40000000a00 */
[----:B------:R-:W-:Y:S02]  /*0120*/  UIADD3 UR10, UP0, UR6, 0xf0, URZ ;  /* 0x000000f0060a7890 */ /* 0x000fe4000ff1e03f */
[----:B------:R-:W-:Y:S02]  /*0130*/  UIADD3 UR6, UP1, UR6, 0x1f0, URZ ;  /* 0x000001f006067890 */ /* 0x000fe4000ff3e03f */
[----:B------:R-:W-:Y:S02]  /*0140*/  UIADD3.X UR11, URZ, UR7, URZ, UP0, !UPT ;  /* 0x000000073f0b7290 */ /* 0x000fe400087fe43f */
[----:B------:R-:W-:-:S07]  /*0150*/  UIADD3.X UR7, URZ, UR7, URZ, UP1, !UPT ;  /* 0x000000073f077290 */ /* 0x000fce0008ffe43f */
[----:B------:R0:W-:Y:S02]  /*0160*/  UTMACCTL.PF [UR10] ;  /* 0x000000000a0079b9 */ /* 0x0001e40008040000 */
[----:B------:R0:W-:Y:S02]  /*0170*/  UTMACCTL.PF [UR6] ;  /* 0x00000000060079b9 */ /* 0x0001e40008040000 */
[----:B0-----:R-:W-:Y:S01]  /*0180*/  NOP ;  /* 0x0000000000007918 */ /* 0x001fe20000000000 */
.L_x_1:
[----:B------:R-:W-:Y:S05]  /*0190*/  BSYNC B0 ;  /* 0x0000000000007941 */ /* 0x000fea0003800000 */
.L_x_0:
[----:B------:R-:W0:Y:S01]  /*01a0*/  SHFL.IDX PT, R2, R0, RZ, 0x1f ;  /* 0x00001fff00027589 */ /* 0x000e2200000e0000 */
[----:B------:R-:W-:Y:S01]  /*01b0*/  UISETP.NE.AND UP0, UPT, UR9, 0x3, UPT ;  /* 0x000000030900788c */ /* 0x000fe2000bf05270 */
[----:B------:R-:W-:Y:S01]  /*01c0*/  ISETP.NE.AND P1, PT, RZ, UR5, PT ;  /* 0x00000005ff007c0c */ /* 0x000fe2000bf25270 */
[----:B------:R-:W-:Y:S02]  /*01d0*/  UIADD3 UR16, UR5, -0x1, URZ ;  /* 0xffffffff05107890 */ /* 0x000fe4000fffe03f */
[----:B------:R-:W-:Y:S02]  /*01e0*/  UISETP.EQ.OR UP0, UPT, UR9, URZ, !UP0 ;  /* 0x0000003f0900728c */ /* 0x000fe4000c702670 */
[----:B------:R-:W-:Y:S02]  /*01f0*/  UISETP.GE.U32.AND UP1, UPT, UR16, 0x2, UPT ;  /* 0x000000021000788c */ /* 0x000fe4000bf26070 */
[----:B------:R-:W-:-:S04]  /*0200*/  UISETP.EQ.AND UP0, UPT, UR5, URZ, UP0 ;  /* 0x0000003f0500728c */ /* 0x000fc80008702270 */
[----:B------:R-:W-:-:S04]  /*0210*/  USEL UR38, URZ, 0x1, !UP0 ;  /* 0x000000013f267887 */ /* 0x000fc8000c000000 */
[----:B------:R-:W-:Y:S01]  /*0220*/  USEL UR38, UR38, 0x2, UP1 ;  /* 0x0000000226267887 */ /* 0x000fe20008800000 */
[----:B0-----:R-:W-:-:S13]  /*0230*/  ISETP.NE.AND P0, PT, R2, RZ, PT ;  /* 0x000000ff0200720c */ /* 0x001fda0003f05270 */
[----:B------:R-:W-:Y:S05]  /*0240*/  @P0 BRA `(.L_x_2) ;  /* 0x0000000000480947 */ /* 0x000fea0003800000 */
[----:B------:R-:W0:Y:S01]  /*0250*/  S2UR UR8, SR_CgaCtaId ;  /* 0x00000000000879c3 */ /* 0x000e220000008800 */
[----:B------:R-:W-:Y:S01]  /*0260*/  UMOV UR4, 0x400 ;  /* 0x0000040000047882 */ /* 0x000fe20000000000 */
[----:B------:R-:W-:Y:S01]  /*0270*/  UMOV UR5, 0x1 ;  /* 0x0000000100057882 */ /* 0x000fe20000000000 */
[----:B------:R-:W-:Y:S01]  /*0280*/  UMOV UR6, 0x4 ;  /* 0x0000000400067882 */ /* 0x000fe20000000000 */
[----:B------:R-:W-:Y:S01]  /*0290*/  ELECT P0, URZ, PT ;  /* 0x00000000003f782f */ /* 0x000fe20003800000 */
[----:B------:R-:W-:-:S04]  /*02a0*/  UIADD3 UR6, -UR6, 0x100000, URZ ;  /* 0x0010000006067890 */ /* 0x000fc8000fffe13f */
[----:B------:R-:W-:Y:S02]  /*02b0*/  USHF.L.U32 UR7, UR6, 0xb, URZ ;  /* 0x0000000b06077899 */ /* 0x000fe4000800063f */
[----:B------:R-:W-:Y:S02]  /*02c0*/  USHF.L.U32 UR6, UR6, 0x1, URZ ;  /* 0x0000000106067899 */ /* 0x000fe4000800063f */
[----:B0-----:R-:W-:Y:S02]  /*02d0*/  ULEA UR8, UR8, UR4, 0x18 ;  /* 0x0000000408087291 */ /* 0x001fe4000f8ec03f */
[----:B------:R-:W-:-:S04]  /*02e0*/  UIADD3 UR4, -UR5, 0x100000, URZ ;  /* 0x0010000005047890 */ /* 0x000fc8000fffe13f */
[----:B------:R-:W-:Y:S02]  /*02f0*/  USHF.L.U32 UR5, UR4, 0xb, URZ ;  /* 0x0000000b04057899 */ /* 0x000fe4000800063f */
[----:B------:R-:W-:Y:S01]  /*0300*/  USHF.L.U32 UR4, UR4, 0x1, URZ ;  /* 0x0000000104047899 */ /* 0x000fe2000800063f */
[----:B------:R-:W0:Y:S11]  /*0310*/  FENCE.VIEW.ASYNC.S ;  /* 0x00000000000073c6 */ /* 0x000e360000000000 */
[----:B0-----:R0:W1:Y:S01]  /*0320*/  SYNCS.EXCH.64 URZ, [UR8], UR4 ;  /* 0x00000004083f75b2 */ /* 0x0010620008000100 */
[----:B------:R0:W2:Y:S01]  /*0330*/  SYNCS.EXCH.64 URZ, [UR8+0x10], UR6 ;  /* 0x00001006083f75b2 */ /* 0x0000a20008000100 */
[----:B------:R0:W3:Y:S01]  /*0340*/  SYNCS.EXCH.64 URZ, [UR8+0x8], UR4 ;  /* 0x00000804083f75b2 */ /* 0x0000e20008000100 */
[----:B------:R0:W4:Y:S01]  /*0350*/  SYNCS.EXCH.64 URZ, [UR8+0x18], UR6 ;  /* 0x00001806083f75b2 */ /* 0x0001220008000100 */
[----:B------:R-:W-:Y:S01]  /*0360*/  NOP ;  /* 0x0000000000007918 */ /* 0x000fe20000000000 */
.L_x_2:
[----:B------:R-:W5:Y:S01]  /*0370*/  S2UR UR13, SR_CTAID.X ;  /* 0x00000000000d79c3 */ /* 0x000f620000002500 */
[----:B------:R-:W-:Y:S01]  /*0380*/  SHF.R.S32.HI R3, RZ, 0x1f, R4 ;  /* 0x0000001fff037819 */ /* 0x000fe20000011404 */
[----:B------:R5:W1:Y:S01]  /*0390*/  SHFL.IDX PT, R6, R0, RZ, 0x1f ;  /* 0x00001fff00067589 */ /* 0x000a6200000e0000 */
[----:B0-----:R-:W-:Y:S01]  /*03a0*/  ULDC UR4, c[0x0][0x150] ;  /* 0x0000540000047ab9 */ /* 0x001fe20000000800 */
[----:B------:R-:W-:Y:S02]  /*03b0*/  ELECT P0, URZ, PT ;  /* 0x00000000003f782f */ /* 0x000fe40003800000 */
[----:B------:R-:W-:Y:S01]  /*03c0*/  LEA.HI R3, R3, R4, RZ, 0x7 ;  /* 0x0000000403037211 */ /* 0x000fe200078f38ff */
[----:B------:R-:W-:Y:S01]  /*03d0*/  ULDC UR5, c[0x0][0x154] ;  /* 0x0000550000057ab9 */ /* 0x000fe20000000800 */
[----:B------:R-:W-:Y:S01]  /*03e0*/  SHF.R.S32.HI R7, RZ, 0x1f, R2 ;  /* 0x0000001fff077819 */ /* 0x000fe20000011402 */
[----:B------:R-:W0:Y:S01]  /*03f0*/  S2UR UR10, SR_CTAID.Y ;  /* 0x00000000000a79c3 */ /* 0x000e220000002600 */
[----:B------:R-:W-:Y:S01]  /*0400*/  LOP3.LUT R3, R3, 0xffffff80, RZ, 0xc0, !PT ;  /* 0xffffff8003037812 */ /* 0x000fe200078ec0ff */
[----:B------:R-:W-:Y:S01]  /*0410*/  ULDC UR8, c[0x0][0x144] ;  /* 0x0000510000087ab9 */ /* 0x000fe20000000800 */
[----:B------:R-:W-:Y:S01]  /*0420*/  LEA.HI R7, R7, R2, RZ, 0x2 ;  /* 0x0000000207077211 */ /* 0x000fe200078f10ff */
[----:B------:R-:W-:Y:S01]  /*0430*/  NOP ;  /* 0x0000000000007918 */ /* 0x000fe20000000000 */
[----:B------:R-:W-:Y:S01]  /*0440*/  NOP ;  /* 0x0000000000007918 */ /* 0x000fe20000000000 */
[----:B------:R-:W-:Y:S01]  /*0450*/  IMAD.IADD R3, R4, 0x1, -R3 ;  /* 0x0000000104037824 */ /* 0x000fe200078e0a03 */
[----:B------:R-:W-:Y:S01]  /*0460*/  LOP3.LUT R7, R7, 0x3ffffffc, RZ, 0xc0, !PT ;  /* 0x3ffffffc07077812 */ /* 0x000fe200078ec0ff */
[----:B------:R-:W-:-:S03]  /*0470*/  ULDC UR11, c[0x0][0x148] ;  /* 0x00005200000b7ab9 */ /* 0x000fc60000000800 */
[----:B------:R-:W-:Y:S01]  /*0480*/  SHF.R.S32.HI R4, RZ, 0x1f, R3 ;  /* 0x0000001fff047819 */ /* 0x000fe20000011403 */
[----:B------:R-:W-:-:S03]  /*0490*/  IMAD.IADD R2, R2, 0x1, -R7 ;  /* 0x0000000102027824 */ /* 0x000fc600078e0a07 */
[----:B------:R-:W-:Y:S02]  /*04a0*/  LEA.HI R4, R4, R3, RZ, 0x3 ;  /* 0x0000000304047211 */ /* 0x000fe400078f18ff */
[----:B-----5:R-:W-:Y:S02]  /*04b0*/  I2FP.F32.U32 R5, UR13 ;  /* 0x0000000d00057c45 */ /* 0x020fe40008201000 */
[--C-:B------:R-:W-:Y:S02]  /*04c0*/  SHF.R.S32.HI R0, RZ, 0x3, R4.reuse ;  /* 0x00000003ff007819 */ /* 0x100fe40000011404 */
[----:B-1----:R-:W-:Y:S01]  /*04d0*/  ISETP.NE.OR P0, PT, R6, RZ, !P0 ;  /* 0x000000ff0600720c */ /* 0x002fe20004705670 */
[----:B------:R-:W-:Y:S01]  /*04e0*/  FMUL R8, R5, UR4 ;  /* 0x0000000405087c20 */ /* 0x000fe20008400000 */
[----:B------:R-:W-:-:S04]  /*04f0*/  SHF.R.S32.HI R5, RZ, 0x1f, R4 ;  /* 0x0000001fff057819 */ /* 0x000fc80000011404 */
[----:B------:R-:W-:Y:S01]  /*0500*/  LEA.HI R5, R5, R0, RZ, 0x2 ;  /* 0x0000000005057211 */ /* 0x000fe200078f10ff */
[----:B------:R-:W1:Y:S03]  /*0510*/  F2I.U32.TRUNC.NTZ R8, R8 ;  /* 0x0000000800087305 */ /* 0x000e66000020f000 */
[----:B------:R-:W-:-:S03]  /*0520*/  LOP3.LUT R5, R5, 0xfffffffc, RZ, 0xc0, !PT ;  /* 0xfffffffc05057812 */ /* 0x000fc600078ec0ff */
[----:B------:R-:W-:Y:S01]  /*0530*/  VOTEU.ALL UP0, P0 ;  /* 0x00000000003f7886 */ /* 0x000fe20000000000 */
[----:B------:R-:W-:Y:S01]  /*0540*/  VOTEU.ALL UP1, P0 ;  /* 0x00000000003f7886 */ /* 0x000fe20000020000 */
[----:B------:R-:W-:Y:S01]  /*0550*/  IMAD.IADD R5, R0, 0x1, -R5 ;  /* 0x0000000100057824 */ /* 0x000fe200078e0a05 */
[----:B0-----:R-:W-:Y:S02]  /*0560*/  I2FP.F32.U32 R0, UR10 ;  /* 0x0000000a00007c45 */ /* 0x001fe40008201000 */
[----:B------:R-:W0:Y:S01]  /*0570*/  @!UP0 S2UR UR7, SR_CgaCtaId ;  /* 0x00000000000789c3 */ /* 0x000e220000008800 */
[----:B------:R-:W-:Y:S01]  /*0580*/  @!UP0 UMOV UR6, 0x400 ;  /* 0x0000040000068882 */ /* 0x000fe20000000000 */
[----:B------:R-:W-:Y:S01]  /*0590*/  LEA R2, R2, R5, 0x2 ;  /* 0x0000000502027211 */ /* 0x000fe200078e10ff */
[----:B------:R-:W-:Y:S01]  /*05a0*/  FMUL R4, R0, UR5 ;  /* 0x0000000500047c20 */ /* 0x000fe20008400000 */
[----:B-1----:R-:W-:Y:S02]  /*05b0*/  R2UR UR4, R8 ;  /* 0x00000000080472ca */ /* 0x002fe400000e0000 */
[----:B------:R-:W-:-:S03]  /*05c0*/  LEA.HI R0, R2, R2, RZ, 0x1 ;  /* 0x0000000202007211 */ /* 0x000fc600078f08ff */
[----:B------:R-:W1:Y:S01]  /*05d0*/  F2I.U32.TRUNC.NTZ R4, R4 ;  /* 0x0000000400047305 */ /* 0x000e62000020f000 */
[----:B------:R-:W-:-:S05]  /*05e0*/  LOP3.LUT R5, R0, 0xfffffffe, RZ, 0xc0, !PT ;  /* 0xfffffffe00057812 */ /* 0x000fca00078ec0ff */
[----:B------:R-:W-:Y:S02]  /*05f0*/  IMAD.IADD R5, R2, 0x1, -R5 ;  /* 0x0000000102057824 */ /* 0x000fe400078e0a05 */
[----:B------:R-:W-:-:S04]  /*0600*/  UIADD3 UR4, -UR4, URZ, URZ ;  /* 0x0000003f04047290 */ /* 0x000fc8000fffe13f */
[----:B------:R-:W-:Y:S01]  /*0610*/  UIMAD UR8, UR8, UR4, UR13 ;  /* 0x00000004080872a4 */ /* 0x000fe2000f8e020d */
[----:B-1----:R-:W-:Y:S02]  /*0620*/  R2UR UR12, R4 ;  /* 0x00000000040c72ca */ /* 0x002fe400000e0000 */
[----:B------:R-:W-:Y:S01]  /*0630*/  UMOV UR4, 0x20 ;  /* 0x0000002000047882 */ /* 0x000fe20000000000 */
[----:B0-----:R-:W-:Y:S02]  /*0640*/  @!UP0 ULEA UR6, UR7, UR6, 0x18 ;  /* 0x0000000607068291 */ /* 0x001fe4000f8ec03f */
[----:B------:R-:W-:Y:S01]  /*0650*/  ISETP.NE.AND P3, PT, R5, UR8, PT ;  /* 0x0000000805007c0c */ /* 0x000fe2000bf65270 */
[----:B------:R-:W-:-:S04]  /*0660*/  @!UP0 UIADD3 UR4, -UR4, 0x100000, URZ ;  /* 0x0010000004048890 */ /* 0x000fc8000fffe13f */
[----:B------:R-:W-:Y:S02]  /*0670*/  @!UP0 USHF.L.U32 UR5, UR4, 0xb, URZ ;  /* 0x0000000b04058899 */ /* 0x000fe4000800063f */
[----:B------:R-:W-:Y:S01]  /*0680*/  @!UP0 USHF.L.U32 UR4, UR4, 0x1, URZ ;  /* 0x0000000104048899 */ /* 0x000fe2000800063f */
[C---:B------:R-:W-:Y:S01]  /*0690*/  IMAD.SHL.U32 R5, R2.reuse, 0x4, RZ ;  /* 0x0000000402057824 */ /* 0x040fe200078e00ff */
[----:B------:R-:W-:Y:S01]  /*06a0*/  VOTEU.ALL UP0, P0 ;  /* 0x00000000003f7886 */ /* 0x000fe20000000000 */
[----:B------:R-:W0:Y:S01]  /*06b0*/  LDC R4, c[0x0][0x140] ;  /* 0x00005000ff047b82 */ /* 0x000e220000000800 */
[----:B------:R-:W-:Y:S02]  /*06c0*/  LOP3.LUT P0, RZ, R3, 0x7, RZ, 0xc0, !PT ;  /* 0x0000000703ff7812 */ /* 0x000fe4000780c0ff */
[----:B------:R-:W-:Y:S01]  /*06d0*/  LOP3.LUT R9, R2, 0xc, R5, 0x78, !PT ;  /* 0x0000000c02097812 */ /* 0x000fe200078e7805 */
[----:B------:R-:W-:-:S03]  /*06e0*/  UIADD3 UR12, -UR12, URZ, URZ ;  /* 0x0000003f0c0c7290 */ /* 0x000fc6000fffe13f */
[C---:B------:R-:W-:Y:S01]  /*06f0*/  ISETP.LT.U32.AND P0, PT, R9.reuse, 0x2, !P0 ;  /* 0x000000020900780c */ /* 0x040fe20004701070 */
[----:B------:R1:W-:Y:S04]  /*0700*/  STL [R1+0x904], R9 ;  /* 0x0009040901007387 */ /* 0x0003e80000100800 */
[----:B------:R-:W5:Y:S02]  /*0710*/  FENCE.VIEW.ASYNC.S ;  /* 0x00000000000073c6 */ /* 0x000f640000000000 */
[----:B-----5:R-:W0:Y:S01]  /*0720*/  @!UP0 SYNCS.EXCH.64 URZ, [UR6+0x30], UR4 ;  /* 0x00003004063f85b2 */ /* 0x020e220008000100 */
[----:B------:R-:W-:Y:S02]  /*0730*/  @P3 LEA.HI R0, R9, R9, RZ, 0x1 ;  /* 0x0000000909003211 */ /* 0x000fe400078f08ff */
[----:B------:R-:W-:-:S02]  /*0740*/  SEL R3, RZ, 0x1, !P0 ;  /* 0x00000001ff037807 */ /* 0x000fc40004000000 */
[----:B------:R-:W-:Y:S02]  /*0750*/  @P3 SHF.R.S32.HI R0, RZ, 0x1, R0 ;  /* 0x00000001ff003819 */ /* 0x000fe40000011400 */
[----:B0-----:R-:W-:Y:S01]  /*0760*/  ISETP.EQ.U32.AND P2, PT, R4, 0x1, PT ;  /* 0x000000010400780c */ /* 0x001fe20003f42070 */
[----:B------:R0:W1:Y:S01]  /*0770*/  @!UP1 SYNCS.EXCH.64 URZ, [UR6+0x38], UR4 ;  /* 0x00003804063f95b2 */ /* 0x0000620008000100 */
[----:B------:R-:W-:Y:S01]  /*0780*/  NOP ;  /* 0x0000000000007918 */ /* 0x000fe20000000000 */
[----:B0-----:R-:W-:-:S06]  /*0790*/  UIMAD UR4, UR11, UR12, UR10 ;  /* 0x0000000c0b0472a4 */ /* 0x001fcc000f8e020a */
[----:B------:R-:W-:Y:S01]  /*07a0*/  @P3 ISETP.NE.AND P4, PT, R0, UR4, PT ;  /* 0x0000000400003c0c */ /* 0x000fe2000bf85270 */
[----:B------:R-:W-:-:S03]  /*07b0*/  IMAD.MOV.U32 R0, RZ, RZ, 0x1 ;  /* 0x00000001ff007424 */ /* 0x000fc600078e00ff */
[----:B------:R-:W-:-:S04]  /*07c0*/  @P3 SEL R0, RZ, 0x1, P4 ;  /* 0x00000001ff003807 */ /* 0x000fc80002000000 */
[----:B------:R-:W-:-:S05]  /*07d0*/  LOP3.LUT R0, R0, R3, RZ, 0xc0, !PT ;  /* 0x0000000300007212 */ /* 0x000fca00078ec0ff */
[----:B------:R0:W-:Y:S01]  /*07e0*/  STL [R1+0x900], R0 ;  /* 0x0009000001007387 */ /* 0x0001e20000100800 */
[----:B------:R-:W-:Y:S05]  /*07f0*/  @!P2 BRA `(.L_x_3) ;  /* 0x000000000008a947 */ /* 0x000fea0003800000 */
[----:B-1234-:R-:W-:Y:S01]  /*0800*/  UCGABAR_ARV ;  /* 0x00000000000079c7 */ /* 0x01efe20008000000 */
[----:B------:R-:W-:Y:S05]  /*0810*/  BRA `(.L_x_4) ;  /* 0x0000000000047947 */ /* 0x000fea0003800000 */
.L_x_3:
[----:B-1234-:R-:W-:Y:S01]  /*0820*/  NOP ;  /* 0x0000000000007918 */ /* 0x01efe20000000000 */
.L_x_4:
[----:B------:R-:W-:Y:S01]  /*0830*/  ULDC UR4, c[0x0][0x65c] ;  /* 0x0001970000047ab9 */ /* 0x000fe20000000800 */
[----:B------:R-:W-:Y:S01]  /*0840*/  UMOV UR5, URZ ;  /* 0x0000003f00057c82 */ /* 0x000fe20008000000 */
[----:B------:R-:W-:-:S03]  /*0850*/  UISETP.NE.AND UP0, UPT, UR4, 0x1, UPT ;  /* 0x000000010400788c */ /* 0x000fc6000bf05270 */
[----:B------:R-:W-:Y:S01]  /*0860*/  UMOV UR4, UR13 ;  /* 0x0000000d00047c82 */ /* 0x000fe20008000000 */
[----:B------:R-:W-:Y:S02]  /*0870*/  UP2UR UR39, UPR, URZ, 0x1 ;  /* 0x000000013f277883 */ /* 0x000fe40008000000 */
[----:B------:R-:W-:Y:S02]  /*0880*/  PLOP3.LUT P0, PT, PT, PT, UP0, 0x80, 0x0 ;  /* 0x000000000000781c */ /* 0x000fe40003f0f008 */
[----:B------:R-:W-:Y:S02]  /*0890*/  PLOP3.LUT P3, PT, PT, PT, UP0, 0x80, 0x0 ;  /* 0x000000000000781c */ /* 0x000fe40003f6f008 */
[----:B------:R-:W-:Y:S01]  /*08a0*/  PLOP3.LUT P5, PT, PT, PT, UP0, 0x80, 0x0 ;  /* 0x000000000000781c */ /* 0x000fe20003faf008 */
[----:B------:R-:W-:Y:S01]  /*08b0*/  @UP0 ULDC UR14, c[0x0][0x10] ;  /* 0x00000400000e0ab9 */ /* 0x000fe20000000800 */
[----:B------:R-:W-:Y:S01]  /*08c0*/  @UP0 UMOV UR6, UR10 ;  /* 0x0000000a00060c82 */ /* 0x000fe20008000000 */
[----:B------:R-:W-:Y:S01]  /*08d0*/  @UP0 UMOV UR7, URZ ;  /* 0x0000003f00070c82 */ /* 0x000fe20008000000 */
[----:B------:R-:W-:Y:S01]  /*08e0*/  PLOP3.LUT P4, PT, PT, PT, UP0, 0x80, 0x0 ;  /* 0x000000000000781c */ /* 0x000fe20003f8f008 */
[----:B------:R-:W-:-:S03]  /*08f0*/  @UP0 UIMAD.WIDE.U32 UR14, UR13, UR14, UR6 ;  /* 0x0000000e0d0e02a5 */ /* 0x000fc6000f8e0006 */
[----:B------:R-:W-:Y:S01]  /*0900*/  @!UP0 ULDC UR7, c[0x0][0xc] ;  /* 0x0000030000078ab9 */ /* 0x000fe20000000800 */
[----:B------:R-:W-:Y:S01]  /*0910*/  @UP0 UMOV UR6, URZ ;  /* 0x0000003f00060c82 */ /* 0x000fe20008000000 */
[----:B------:R-:W-:Y:S01]  /*0920*/  @!UP0 UIMAD.WIDE.U32 UR4, UR10, UR7, UR4 ;  /* 0x000000070a0482a5 */ /* 0x000fe2000f8e0004 */
[----:B------:R-:W-:Y:S01]  /*0930*/  IMAD.U32 R2, RZ, RZ, UR14 ;  /* 0x0000000eff027e24 */ /* 0x000fe2000f8e00ff */
[----:B------:R-:W-:Y:S02]  /*0940*/  @UP0 UIADD3 UR6, UR15, UR6, URZ ;  /* 0x000000060f060290 */ /* 0x000fe4000fffe03f */
[----:B------:R-:W-:Y:S01]  /*0950*/  MOV R3, UR15 ;  /* 0x0000000f00037c02 */ /* 0x000fe20008000f00 */
[----:B------:R-:W-:Y:S01]  /*0960*/  @P0 IMAD.MOV.U32 R7, RZ, RZ, R2 ;  /* 0x000000ffff070224 */ /* 0x000fe200078e0002 */
[----:B------:R-:W-:Y:S01]  /*0970*/  MOV R4, UR4 ;  /* 0x0000000400047c02 */ /* 0x000fe20008000f00 */
[----:B------:R-:W-:Y:S02]  /*0980*/  IMAD.U32 R5, RZ, RZ, UR5 ;  /* 0x00000005ff057e24 */ /* 0x000fe4000f8e00ff */
[----:B------:R-:W-:-:S02]  /*0990*/  IMAD.U32 R2, RZ, RZ, UR4 ;  /* 0x00000004ff027e24 */ /* 0x000fc4000f8e00ff */
[----:B------:R-:W-:Y:S02]  /*09a0*/  @P3 IMAD.U32 R6, RZ, RZ, UR6 ;  /* 0x00000006ff063e24 */ /* 0x000fe4000f8e00ff */
[----:B------:R-:W-:Y:S02]  /*09b0*/  @!P5 IMAD.MOV.U32 R6, RZ, RZ, R5 ;  /* 0x000000ffff06d224 */ /* 0x000fe400078e0005 */
[----:B------:R-:W-:Y:S02]  /*09c0*/  @!P4 IMAD.MOV.U32 R7, RZ, RZ, R2 ;  /* 0x000000ffff07c224 */ /* 0x000fe400078e0002 */
[----:B------:R-:W-:Y:S01]  /*09d0*/  IMAD.U32 R3, RZ, RZ, UR5 ;  /* 0x00000005ff037e24 */ /* 0x000fe2000f8e00ff */
[----:B------:R1:W-:Y:S04]  /*09e0*/  STL [R1+0x908], R6 ;  /* 0x0009080601007387 */ /* 0x0003e80000100800 */
[----:B------:R1:W-:Y:S01]  /*09f0*/  STL [R1+0x90c], R7 ;  /* 0x00090c0701007387 */ /* 0x0003e20000100800 */
[----:B------:R-:W-:Y:S05]  /*0a00*/  @!P2 BRA `(.L_x_5) ;  /* 0x00000000000ca947 */ /* 0x000fea0003800000 */
[----:B------:R-:W-:Y:S01]  /*0a10*/  UCGABAR_WAIT ;  /* 0x0000000000007dc7 */ /* 0x000fe20008000000 */
[----:B------:R-:W-:Y:S01]  /*0a20*/  CCTL.IVALL ;  /* 0x00000000ff00798f */ /* 0x000fe20002000000 */
[----:B------:R-:W-:Y:S05]  /*0a30*/  BRA `(.L_x_6) ;  /* 0x0000000000047947 */ /* 0x000fea0003800000 */
.L_x_5:
[----:B------:R-:W-:Y:S06]  /*0a40*/  BAR.SYNC.DEFER_BLOCKING 0x0 ;  /* 0x0000000000007b1d */ /* 0x000fec0000010000 */
.L_x_6:
[----:B------:R-:W-:Y:S05]  /*0a50*/  @!P1 BRA `(.L_x_7) ;  /* 0x0000063000649947 */ /* 0x000fea0003800000 */
[----:B------:R-:W-:-:S06]  /*0a60*/  UISETP.GT.U32.AND UP0, UPT, UR16, 0x1, UPT ;  /* 0x000000011000788c */ /* 0x000fcc000bf04070 */
[----:B------:R-:W-:-:S13]  /*0a70*/  PLOP3.LUT P0, PT, PT, PT, UP0, 0x80, 0x0 ;  /* 0x000000000000781c */ /* 0x000fda0003f0f008 */
[----:B------:R-:W-:Y:S05]  /*0a80*/  @P0 EXIT ;  /* 0x000000000000094d */ /* 0x000fea0003800000 */
[----:B------:R-:W-:Y:S01]  /*0a90*/  ULDC.64 UR4, c[0x0][0x650] ;  /* 0x0001940000047ab9 */ /* 0x000fe20000000a00 */
[----:B------:R-:W-:Y:S01]  /*0aa0*/  UMOV UR40, 0xffffffff ;  /* 0xffffffff00287882 */ /* 0x000fe20000000000 */
[----:B------:R-:W-:Y:S01]  /*0ab0*/  ISETP.GE.U32.AND P0, PT, R7, UR4, PT ;  /* 0x0000000407007c0c */ /* 0x000fe2000bf06070 */
[----:B------:R-:W-:Y:S01]  /*0ac0*/  UMOV UR41, 0xffffffff ;  /* 0xffffffff00297882 */ /* 0x000fe20000000000 */
[----:B------:R-:W-:Y:S01]  /*0ad0*/  UMOV UR42, 0xffffffff ;  /* 0xffffffff002a7882 */ /* 0x000fe20000000000 */
[----:B0-----:R-:W-:Y:S02]  /*0ae0*/  PRMT R0, RZ, 0x7610, R0 ;  /* 0x00007610ff007816 */ /* 0x001fe40000000000 */
[----:B------:R-:W-:-:S13]  /*0af0*/  ISETP.GE.U32.AND.EX P0, PT, R6, UR5, PT, P0 ;  /* 0x0000000506007c0c */ /* 0x000fda000bf06100 */
[----:B------:R-:W-:Y:S05]  /*0b00*/  @P0 BRA `(.L_x_8) ;  /* 0x0000000400480947 */ /* 0x000fea0003800000 */
[----:B------:R-:W-:Y:S01]  /*0b10*/  ULDC.64 UR16, c[0x0][0x628] ;  /* 0x00018a0000107ab9 */ /* 0x000fe20000000a00 */
[C---:B------:R-:W-:Y:S01]  /*0b20*/  R2UR UR19, R7.reuse ;  /* 0x00000000071372ca */ /* 0x040fe200000e0000 */
[----:B------:R-:W-:Y:S01]  /*0b30*/  ULDC UR18, c[0x0][0x630] ;  /* 0x00018c0000127ab9 */ /* 0x000fe20000000800 */
[----:B------:R-:W-:Y:S02]  /*0b40*/  ISETP.NE.U32.AND P0, PT, RZ, UR16, PT ;  /* 0x00000010ff007c0c */ /* 0x000fe4000bf05070 */
[----:B------:R-:W-:Y:S02]  /*0b50*/  R2UR UR4, R7 ;  /* 0x00000000070472ca */ /* 0x000fe400000e0000 */
[----:B------:R-:W-:Y:S02]  /*0b60*/  ISETP.NE.AND.EX P0, PT, RZ, UR17, PT, P0 ;  /* 0x00000011ff007c0c */ /* 0x000fe4000bf05300 */
[----:B------:R-:W-:-:S11]  /*0b70*/  R2UR UR5, R6 ;  /* 0x00000000060572ca */ /* 0x000fd600000e0000 */
[----:B------:R-:W-:Y:S05]  /*0b80*/  @!P0 BRA `(.L_x_9) ;  /* 0x0000000000308947 */ /* 0x000fea0003800000 */
[----:B------:R-:W-:Y:S01]  /*0b90*/  R2UR UR4, R7 ;  /* 0x00000000070472ca */ /* 0x000fe200000e0000 */
[----:B------:R-:W-:Y:S01]  /*0ba0*/  ULDC UR9, c[0x0][0x634] ;  /* 0x00018d0000097ab9 */ /* 0x000fe20000000800 */
[----:B------:R-:W-:-:S11]  /*0bb0*/  R2UR UR13, R6 ;  /* 0x00000000060d72ca */ /* 0x000fd600000e0000 */
[----:B------:R-:W-:-:S04]  /*0bc0*/  UIADD3 UR9, UP0, UR4, UR9, URZ ;  /* 0x0000000904097290 */ /* 0x000fc8000ff1e03f */
[----:B------:R-:W-:-:S04]  /*0bd0*/  UIADD3.X UR13, URZ, UR13, URZ, UP0, !UPT ;  /* 0x0000000d3f0d7290 */ /* 0x000fc800087fe43f */
[----:B------:R-:W-:-:S04]  /*0be0*/  UIMAD.WIDE.U32 UR4, UR13, UR16, URZ ;  /* 0x000000100d0472a5 */ /* 0x000fc8000f8e003f */
[----:B------:R-:W-:Y:S02]  /*0bf0*/  UIMAD.WIDE.U32 UR6, UP0, UR9, UR17, UR4 ;  /* 0x00000011090672a5 */ /* 0x000fe4000f800004 */
[----:B------:R-:W-:Y:S02]  /*0c00*/  UIMAD.WIDE.U32 UR4, UR9, UR16, URZ ;  /* 0x00000010090472a5 */ /* 0x000fe4000f8e003f */
[----:B------:R-:W-:Y:S02]  /*0c10*/  UIADD3.X UR15, URZ, URZ, URZ, UP0, !UPT ;  /* 0x0000003f3f0f7290 */ /* 0x000fe400087fe43f */
[----:B------:R-:W-:Y:S01]  /*0c20*/  UIADD3 URZ, UP0, UR5, UR6, URZ ;  /* 0x00000006053f7290 */ /* 0x000fe2000ff1e03f */
[----:B------:R-:W-:-:S03]  /*0c30*/  UMOV UR14, UR7 ;  /* 0x00000007000e7c82 */ /* 0x000fc60008000000 */
[----:B------:R-:W-:-:S12]  /*0c40*/  UIMAD.WIDE.U32.X UR4, UR13, UR17, UR14, UP0 ;  /* 0x000000110d0472a5 */ /* 0x000fd800080e040e */
.L_x_9:
[----:B------:R-:W-:Y:S01]  /*0c50*/  USHF.R.U64 UR42, UR4, UR18, UR5 ;  /* 0x00000012042a7299 */ /* 0x000fe20008001205 */
[----:B------:R-:W-:Y:S01]  /*0c60*/  R2UR UR7, R6 ;  /* 0x00000000060772ca */ /* 0x000fe200000e0000 */
[----:B------:R-:W-:Y:S02]  /*0c70*/  USHF.R.U32.HI UR4, URZ, UR18, UR5 ;  /* 0x000000123f047299 */ /* 0x000fe40008011605 */
[----:B------:R-:W-:Y:S01]  /*0c80*/  UIADD3 UR5, UP0, URZ, -UR42, URZ ;  /* 0x8000002a3f057290 */ /* 0x000fe2000ff1e03f */
[----:B------:R-:W-:Y:S01]  /*0c90*/  ULDC.64 UR14, c[0x0][0x620] ;  /* 0x00018800000e7ab9 */ /* 0x000fe20000000a00 */
[----:B------:R-:W-:Y:S02]  /*0ca0*/  UMOV UR6, UR19 ;  /* 0x0000001300067c82 */ /* 0x000fe40008000000 */
[----:B------:R-:W-:Y:S01]  /*0cb0*/  UIADD3.X UR4, URZ, ~UR4, URZ, UP0, !UPT ;  /* 0x800000043f047290 */ /* 0x000fe200087fe43f */
[----:B------:R-:W-:Y:S01]  /*0cc0*/  ULDC UR9, c[0x0][0x618] ;  /* 0x0001860000097ab9 */ /* 0x000fe20000000800 */
[----:B------:R-:W-:-:S02]  /*0cd0*/  UIMAD UR12, UR11, UR12, UR10 ;  /* 0x0000000c0b0c72a4 */ /* 0x000fc4000f8e020a */
[----:B------:R-:W-:Y:S02]  /*0ce0*/  UIMAD UR4, UR4, UR14, URZ ;  /* 0x0000000e040472a4 */ /* 0x000fe4000f8e023f */
[----:B------:R-:W-:Y:S02]  /*0cf0*/  UIMAD.WIDE.U32 UR6, UR5, UR14, UR6 ;  /* 0x0000000e050672a5 */ /* 0x000fe4000f8e0006 */
[----:B------:R-:W-:Y:S01]  /*0d00*/  UIMAD UR4, UR5, UR15, UR4 ;  /* 0x0000000f050472a4 */ /* 0x000fe2000f8e0204 */
[----:B------:R-:W-:Y:S01]  /*0d10*/  ULDC UR10, c[0x0][0x608] ;  /* 0x00018200000a7ab9 */ /* 0x000fe20000000800 */
[----:B------:R-:W-:Y:S02]  /*0d20*/  ULDC UR18, c[0x0][0x658] ;  /* 0x0001960000127ab9 */ /* 0x000fe40000000800 */
[----:B------:R-:W-:Y:S01]  /*0d30*/  UIADD3 UR7, UR7, UR4, URZ ;  /* 0x0000000407077290 */ /* 0x000fe2000fffe03f */
[----:B------:R-:W-:Y:S02]  /*0d40*/  UMOV UR11, 0xffffffff ;  /* 0xffffffff000b7882 */ /* 0x000fe40000000000 */
[----:B------:R-:W-:Y:S01]  /*0d50*/  ULDC.64 UR4, c[0x0][0x640] ;  /* 0x0001900000047ab9 */ /* 0x000fe20000000a00 */
[----:B------:R-:W-:Y:S01]  /*0d60*/  USHF.R.U64 UR16, UR6, UR9, UR7 ;  /* 0x0000000906107299 */ /* 0x000fe20008001207 */
[----:B------:R-:W-:Y:S01]  /*0d70*/  ISETP.NE.U32.AND P0, PT, RZ, UR4, PT ;  /* 0x00000004ff007c0c */ /* 0x000fe2000bf05070 */
[----:B------:R-:W-:-:S02]  /*0d80*/  USHF.R.U32.HI UR7, URZ, UR9, UR7 ;  /* 0x000000093f077299 */ /* 0x000fc40008011607 */
[----:B------:R-:W-:Y:S01]  /*0d90*/  USHF.L.U32 UR6, UR11, UR18, URZ ;  /* 0x000000120b067299 */ /* 0x000fe2000800063f */
[----:B------:R-:W-:Y:S01]  /*0da0*/  ISETP.NE.AND.EX P0, PT, RZ, UR5, PT, P0 ;  /* 0x00000005ff007c0c */ /* 0x000fe2000bf05300 */
[----:B------:R-:W-:Y:S02]  /*0db0*/  USHF.R.U64 UR22, UR16, UR10, UR7 ;  /* 0x0000000a10167299 */ /* 0x000fe40008001207 */
[----:B------:R-:W-:Y:S02]  /*0dc0*/  USHF.R.U32.HI UR7, URZ, UR10, UR7 ;  /* 0x0000000a3f077299 */ /* 0x000fe40008011607 */
[----:B------:R-:W-:Y:S02]  /*0dd0*/  UISETP.NE.AND UP1, UPT, UR39, URZ, UPT ;  /* 0x0000003f2700728c */ /* 0x000fe4000bf25270 */
[----:B------:R-:W-:Y:S01]  /*0de0*/  USHF.R.U64 UR23, UR22, UR18, UR7 ;  /* 0x0000001216177299 */ /* 0x000fe20008001207 */
[----:B------:R-:W-:Y:S01]  /*0df0*/  ULDC UR17, c[0x0][0x600] ;  /* 0x0001800000117ab9 */ /* 0x000fe20000000800 */
[----:B------:R-:W-:-:S02]  /*0e00*/  ULOP3.LUT UR13, URZ, UR6, URZ, 0x33, !UPT ;  /* 0x000000063f0d7292 */ /* 0x000fc4000f8e333f */
[----:B------:R-:W-:Y:S02]  /*0e10*/  UIADD3 UR15, UR17, -0x1, URZ ;  /* 0xffffffff110f7890 */ /* 0x000fe4000fffe03f */
[----:B------:R-:W-:Y:S02]  /*0e20*/  USEL UR12, UR8, UR12, !UP1 ;  /* 0x0000000c080c7287 */ /* 0x000fe4000c800000 */
[----:B------:R-:W-:Y:S01]  /*0e30*/  USHF.R.U32.HI UR7, URZ, UR18, UR7 ;  /* 0x000000123f077299 */ /* 0x000fe20008011607 */
[----:B------:R-:W-:Y:S01]  /*0e40*/  ULDC UR19, c[0x0][0x648] ;  /* 0x0001920000137ab9 */ /* 0x000fe20000000800 */
[----:B------:R-:W-:Y:S01]  /*0e50*/  ULDC UR20, c[0x0][0x638] ;  /* 0x00018e0000147ab9 */ /* 0x000fe20000000800 */
[----:B------:R-:W-:Y:S01]  /*0e60*/  UMOV UR21, 0x1 ;  /* 0x0000000100157882 */ /* 0x000fe20000000000 */
[----:B------:R-:W-:Y:S01]  /*0e70*/  UMOV UR6, UR23 ;  /* 0x0000001700067c82 */ /* 0x000fe20008000000 */
[----:B------:R-:W-:Y:S07]  /*0e80*/  @!P0 BRA `(.L_x_10) ;  /* 0x0000000000308947 */ /* 0x000fee0003800000 */
[----:B------:R-:W-:Y:S02]  /*0e90*/  ULDC UR10, c[0x0][0x64c] ;  /* 0x00019300000a7ab9 */ /* 0x000fe40000000800 */
        /* <DEDUP_REMOVED lines=8> */
[----:B------:R-:W-:-:S07]  /*0f20*/  UIMAD.WIDE.U32.X UR4, UR14, UR5, UR10, UP0 ;  /* 0x000000050e0472a5 */ /* 0x000fce00080e040a */
[----:B------:R-:W-:Y:S01]  /*0f30*/  UMOV UR6, UR4 ;  /* 0x0000000400067c82 */ /* 0x000fe20008000000 */
[----:B------:R-:W-:-:S05]  /*0f40*/  UMOV UR7, UR5 ;  /* 0x0000000500077c82 */ /* 0x000fca0008000000 */
.L_x_10:
[----:B------:R-:W-:Y:S01]  /*0f50*/  USHF.R.U64 UR5, UR6, UR19, UR7 ;  /* 0x0000001306057299 */ /* 0x000fe20008001207 */
[----:B------:R-:W-:Y:S01]  /*0f60*/  IMAD.MOV.U32 R0, RZ, RZ, 0x1 ;  /* 0x00000001ff007424 */ /* 0x000fe200078e00ff */
[----:B------:R-:W-:Y:S02]  /*0f70*/  USHF.L.U32 UR4, UR21, UR18, URZ ;  /* 0x0000001215047299 */ /* 0x000fe4000800063f */
[----:B------:R-:W-:Y:S02]  /*0f80*/  ULOP3.LUT UR13, UR22, UR13, URZ, 0xc0, !UPT ;  /* 0x0000000d160d7292 */ /* 0x000fe4000f8ec03f */
[----:B------:R-:W-:Y:S02]  /*0f90*/  UIADD3 UR6, -UR5, URZ, URZ ;  /* 0x0000003f05067290 */ /* 0x000fe4000fffe13f */
[----:B------:R-:W-:Y:S02]  /*0fa0*/  UIMAD UR13, UR4, UR5, UR13 ;  /* 0x00000005040d72a4 */ /* 0x000fe4000f8e020d */
[----:B------:R-:W-:-:S02]  /*0fb0*/  ULOP3.LUT UR15, UR16, UR15, URZ, 0xc0, !UPT ;  /* 0x0000000f100f7292 */ /* 0x000fc4000f8ec03f */
[----:B------:R-:W-:Y:S01]  /*0fc0*/  UIMAD UR4, UR6, UR20, UR23 ;  /* 0x00000014060472a4 */ /* 0x000fe2000f8e0217 */
[----:B------:R-:W-:Y:S01]  /*0fd0*/  ULDC UR5, c[0x0][0x610] ;  /* 0x0001840000057ab9 */ /* 0x000fe20000000800 */
[----:B------:R-:W-:Y:S02]  /*0fe0*/  UISETP.NE.AND UP0, UPT, UR39, URZ, UPT ;  /* 0x0000003f2700728c */ /* 0x000fe4000bf05270 */
[----:B------:R-:W-:Y:S02]  /*0ff0*/  UIMAD UR12, UR13, UR5, UR12 ;  /* 0x000000050d0c72a4 */ /* 0x000fe4000f8e020c */
[----:B------:R-:W-:-:S04]  /*1000*/  UIMAD UR4, UR4, UR17, UR15 ;  /* 0x00000011040472a4 */ /* 0x000fc8000f8e020f */
[----:B------:R-:W-:Y:S02]  /*1010*/  USEL UR41, UR4, UR12, !UP0 ;  /* 0x0000000c04297287 */ /* 0x000fe4000c000000 */
[----:B------:R-:W-:-:S12]  /*1020*/  USEL UR40, UR12, UR4, !UP0 ;  /* 0x000000040c287287 */ /* 0x000fd8000c000000 */
.L_x_8:
[----:B------:R-:W-:-:S08]  /*1030*/  NOP ;  /* 0x0000000000007918 */ /* 0x000fd00000000000 */
[----:B------:R-:W0:Y:S02]  /*1040*/  USETMAXREG.TRY_ALLOC.CTAPOOL UP0, 0xf0 ;  /* 0x000000f0000079c8 */ /* 0x000e240008000600 */
[----:B0-----:R-:W-:-:S13]  /*1050*/  PLOP3.LUT P0, PT, PT, PT, UP0, 0x80, 0x0 ;  /* 0x000000000000781c */ /* 0x001fda0003f0f008 */
[----:B------:R-:W-:Y:S05]  /*1060*/  @!P0 BRA `(.L_x_8) ;  /* 0xfffffffc00f08947 */ /* 0x000fea000383ffff */
[----:B------:R-:W-:Y:S01]  /*1070*/  ULDC.64 UR4, c[0x0][0x598] ;  /* 0x0001660000047ab9 */ /* 0x000fe20000000a00 */
[----:B------:R-:W-:Y:S01]  /*1080*/  ULDC.64 UR46, c[0x0][0x208] ;  /* 0x00008200002e7ab9 */ /* 0x000fe20000000a00 */
[----:B------:R-:W-:-:S04]  /*1090*/  ISETP.NE.U32.AND P0, PT, RZ, UR4, PT ;  /* 0x00000004ff007c0c */ /* 0x000fc8000bf05070 */
[----:B------:R-:W-:-:S13]  /*10a0*/  ISETP.NE.AND.EX P0, PT, RZ, UR5, PT, P0 ;  /* 0x00000005ff007c0c */ /* 0x000fda000bf05300 */
[----:B------:R-:W-:Y:S05]  /*10b0*/  @!P0 BRA `(.L_x_11) ;  /* 0x00000000001c8947 */ /* 0x000fea0003800000 */
[----:B------:R-:W0:Y:S02]  /*10c0*/  LDC.64 R2, c[0x0][0x598] ;  /* 0x00016600ff027b82 */ /* 0x000e240000000a00 */
[----:B0-----:R-:W2:Y:S02]  /*10d0*/  LDG.E.64 R2, desc[UR46][R2.64] ;  /* 0x0000002e02027981 */ /* 0x001ea4000c1e1b00 */
[----:B--2---:R-:W-:-:S04]  /*10e0*/  ISETP.NE.U32.AND P0, PT, R2, RZ, PT ;  /* 0x000000ff0200720c */ /* 0x004fc80003f05070 */
[----:B------:R-:W-:-:S13]  /*10f0*/  ISETP.NE.AND.EX P0, PT, R3, RZ, PT, P0 ;  /* 0x000000ff0300720c */ /* 0x000fda0003f05300 */
[----:B------:R-:W-:Y:S05]  /*1100*/  @!P0 BRA `(.L_x_11) ;  /* 0x0000000000088947 */ /* 0x000fea0003800000 */
[----:B------:R0:W5:Y:S01]  /*1110*/  LD.E R16, desc[UR46][R2.64] ;  /* 0x0000002e02107980 */ /* 0x000162000c101900 */
[----:B------:R-:W-:Y:S05]  /*1120*/  BRA `(.L_x_12) ;  /* 0x0000000000247947 */ /* 0x000fea0003800000 */
.L_x_11:
[----:B------:R-:W-:Y:S02]  /*1130*/  ULDC.64 UR4, c[0x0][0x588] ;  /* 0x0001620000047ab9 */ /* 0x000fe40000000a00 */
[----:B------:R-:W-:-:S04]  /*1140*/  ISETP.NE.U32.AND P0, PT, RZ, UR4, PT ;  /* 0x00000004ff007c0c */ /* 0x000fc8000bf05070 */
[----:B------:R-:W-:-:S13]  /*1150*/  ISETP.NE.AND.EX P0, PT, RZ, UR5, PT, P0 ;  /* 0x00000005ff007c0c */ /* 0x000fda000bf05300 */
[----:B------:R-:W-:Y:S05]  /*1160*/  @!P0 BRA `(.L_x_13) ;  /* 0x00000000000c8947 */ /* 0x000fea0003800000 */
[----:B------:R-:W0:Y:S02]  /*1170*/  LDC.64 R16, c[0x0][0x588] ;  /* 0x00016200ff107b82 */ /* 0x000e240000000a00 */
[----:B0-----:R2:W5:Y:S01]  /*1180*/  LDG.E R16, desc[UR46][R16.64] ;  /* 0x0000002e10107981 */ /* 0x001562000c1e1900 */
[----:B------:R-:W-:Y:S05]  /*1190*/  BRA `(.L_x_12) ;  /* 0x0000000000087947 */ /* 0x000fea0003800000 */
.L_x_13:
[----:B------:R-:W-:Y:S02]  /*11a0*/  ULDC UR4, c[0x0][0x580] ;  /* 0x0001600000047ab9 */ /* 0x000fe40000000800 */
[----:B------:R-:W-:-:S07]  /*11b0*/  MOV R16, UR4 ;  /* 0x0000000400107c02 */ /* 0x000fce0008000f00 */
.L_x_12:
[----:B------:R-:W-:Y:S02]  /*11c0*/  ULDC.64 UR4, c[0x0][0x5a0] ;  /* 0x0001680000047ab9 */ /* 0x000fe40000000a00 */
[----:B------:R-:W-:-:S04]  /*11d0*/  ISETP.NE.U32.AND P0, PT, RZ, UR4, PT ;  /* 0x00000004ff007c0c */ /* 0x000fc8000bf05070 */
[----:B------:R-:W-:-:S13]  /*11e0*/  ISETP.NE.AND.EX P0, PT, RZ, UR5, PT, P0 ;  /* 0x00000005ff007c0c */ /* 0x000fda000bf05300 */
[----:B------:R-:W-:Y:S05]  /*11f0*/  @!P0 BRA `(.L_x_14) ;  /* 0x00000000001c8947 */ /* 0x000fea0003800000 */
[----:B0-----:R-:W0:Y:S02]  /*1200*/  LDC.64 R2, c[0x0][0x5a0] ;  /* 0x00016800ff027b82 */ /* 0x001e240000000a00 */
[----:B0-----:R-:W3:Y:S02]  /*1210*/  LDG.E.64 R2, desc[UR46][R2.64] ;  /* 0x0000002e02027981 */ /* 0x001ee4000c1e1b00 */
[----:B---3--:R-:W-:-:S04]  /*1220*/  ISETP.NE.U32.AND P0, PT, R2, RZ, PT ;  /* 0x000000ff0200720c */ /* 0x008fc80003f05070 */
[----:B------:R-:W-:-:S13]  /*1230*/  ISETP.NE.AND.EX P0, PT, R3, RZ, PT, P0 ;  /* 0x000000ff0300720c */ /* 0x000fda0003f05300 */
[----:B------:R-:W-:Y:S05]  /*1240*/  @!P0 BRA `(.L_x_14) ;  /* 0x0000000000088947 */ /* 0x000fea0003800000 */
[----:B--2---:R0:W5:Y:S01]  /*1250*/  LD.E R17, desc[UR46][R2.64] ;  /* 0x0000002e02117980 */ /* 0x004162000c101900 */
[----:B------:R-:W-:Y:S05]  /*1260*/  BRA `(.L_x_15) ;  /* 0x0000000000247947 */ /* 0x000fea0003800000 */
.L_x_14:
[----:B------:R-:W-:Y:S02]  /*1270*/  ULDC.64 UR4, c[0x0][0x590] ;  /* 0x0001640000047ab9 */ /* 0x000fe40000000a00 */
[----:B------:R-:W-:-:S04]  /*1280*/  ISETP.NE.U32.AND P0, PT, RZ, UR4, PT ;  /* 0x00000004ff007c0c */ /* 0x000fc8000bf05070 */
[----:B------:R-:W-:-:S13]  /*1290*/  ISETP.NE.AND.EX P0, PT, RZ, UR5, PT, P0 ;  /* 0x00000005ff007c0c */ /* 0x000fda000bf05300 */
[----:B------:R-:W-:Y:S05]  /*12a0*/  @!P0 BRA `(.L_x_16) ;  /* 0x00000000000c8947 */ /* 0x000fea0003800000 */
[----:B0-----:R-:W2:Y:S02]  /*12b0*/  LDC.64 R2, c[0x0][0x590] ;  /* 0x00016400ff027b82 */ /* 0x001ea40000000a00 */
[----:B--2---:R2:W5:Y:S01]  /*12c0*/  LDG.E R17, desc[UR46][R2.64] ;  /* 0x0000002e02117981 */ /* 0x004562000c1e1900 */
[----:B------:R-:W-:Y:S05]  /*12d0*/  BRA `(.L_x_15) ;  /* 0x0000000000087947 */ /* 0x000fea0003800000 */
.L_x_16:
[----:B------:R-:W-:Y:S02]  /*12e0*/  ULDC UR4, c[0x0][0x584] ;  /* 0x0001610000047ab9 */ /* 0x000fe40000000800 */
[----:B--2---:R-:W-:-:S07]  /*12f0*/  IMAD.U32 R17, RZ, RZ, UR4 ;  /* 0x00000004ff117e24 */ /* 0x004fce000f8e00ff */
.L_x_15:
[----:B------:R-:W-:-:S13]  /*1300*/  LOP3.LUT P0, RZ, R0, 0xff, RZ, 0xc0, !PT ;  /* 0x000000ff00ff7812 */ /* 0x000fda000780c0ff */
[----:B------:R-:W-:Y:S05]  /*1310*/  @!P0 EXIT ;  /* 0x000000000000894d */ /* 0x000fea0003800000 */
[----:B------:R-:W-:Y:S01]  /*1320*/  ULDC UR4, c[0x0][0x28c] ;  /* 0x0000a30000047ab9 */ /* 0x000fe20000000800 */
[----:B------:R-:W-:Y:S01]  /*1330*/  ULDC.64 UR44, c[0x0][0x5c8] ;  /* 0x00017200002c7ab9 */ /* 0x000fe20000000a00 */
[----:B------:R-:W-:Y:S02]  /*1340*/  UIADD3 UR4, UR4, 0x7f, URZ ;  /* 0x0000007f04047890 */ /* 0x000fe4000fffe03f */
[----:B------:R-:W-:Y:S02]  /*1350*/  USHF.L.U64.HI UR43, UR44, 0x3, UR45 ;  /* 0x000000032c2b7899 */ /* 0x000fe4000801022d */
[----:B------:R-:W-:Y:S02]  /*1360*/  USHF.R.S32.HI UR5, URZ, 0x1f, UR4 ;  /* 0x0000001f3f057899 */ /* 0x000fe40008011404 */
[----:B------:R-:W-:Y:S02]  /*1370*/  USHF.L.U32 UR44, UR44, 0x3, URZ ;  /* 0x000000032c2c7899 */ /* 0x000fe4000800063f */
[----:B------:R-:W-:Y:S01]  /*1380*/  ULEA.HI UR5, UR5, UR4, URZ, 0x7 ;  /* 0x0000000405057291 */ /* 0x000fe2000f8f383f */
[----:B------:R-:W-:Y:S01]  /*1390*/  UMOV UR36, URZ ;  /* 0x0000003f00247c82 */ /* 0x000fe20008000000 */
[----:B------:R-:W-:-:S02]  /*13a0*/  UMOV UR37, URZ ;  /* 0x0000003f00257c82 */ /* 0x000fc40008000000 */
[----:B------:R-:W-:-:S12]  /*13b0*/  USHF.R.S32.HI UR45, URZ, 0x7, UR5 ;  /* 0x000000073f2d7899 */ /* 0x000fd80008011405 */
.L_x_1568:
[----:B------:R-:W3:Y:S01]  /*13c0*/  S2R R0, SR_TID.X ;  /* 0x0000000000007919 */ /* 0x000ee20000002100 */
[----:B------:R-:W4:Y:S01]  /*13d0*/  S2UR UR7, SR_CgaCtaId ;  /* 0x00000000000779c3 */ /* 0x000f220000008800 */
[----:B------:R-:W-:Y:S02]  /*13e0*/  UMOV UR6, 0x400 ;  /* 0x0000040000067882 */ /* 0x000fe40000000000 */
[----:B----4-:R-:W-:Y:S01]  /*13f0*/  ULEA UR6, UR7, UR6, 0x18 ;  /* 0x0000000607067291 */ /* 0x010fe2000f8ec03f */
[----:B---3--:R-:W-:-:S04]  /*1400*/  LOP3.LUT R0, R0, 0x80, RZ, 0xc0, !PT ;  /* 0x0000008000007812 */ /* 0x008fc800078ec0ff */
[----:B------:R-:W-:-:S06]  /*1410*/  SHF.R.U32.HI R0, RZ, 0x7, R0 ;  /* 0x00000007ff007819 */ /* 0x000fcc0000011600 */
[----:B------:R-:W3:Y:S02]  /*1420*/  SHFL.IDX PT, R0, R0, RZ, 0x1f ;  /* 0x00001fff00007589 */ /* 0x000ee400000e0000 */
[----:B---3--:R-:W-:-:S13]  /*1430*/  R2UR UR4, R0 ;  /* 0x00000000000472ca */ /* 0x008fda00000e0000 */
[----:B------:R-:W-:-:S04]  /*1440*/  ULEA.HI UR5, UR4, UR4, URZ, 0x1 ;  /* 0x0000000404057291 */ /* 0x000fc8000f8f083f */
[----:B------:R-:W-:-:S04]  /*1450*/  ULOP3.LUT UR5, UR5, 0x7fffe, URZ, 0xc0, !UPT ;  /* 0x0007fffe05057892 */ /* 0x000fc8000f8ec03f */
[----:B------:R-:W-:-:S03]  /*1460*/  UIADD3 UR5, UR4, -UR5, URZ ;  /* 0x8000000504057290 */ /* 0x000fc6000fffe03f */
[----:B------:R-:W-:Y:S01]  /*1470*/  ULDC UR4, c[0x0][0x28c] ;  /* 0x0000a30000047ab9 */ /* 0x000fe20000000800 */
[----:B------:R-:W-:Y:S01]  /*1480*/  ULEA UR5, UR5, UR6, 0xd ;  /* 0x0000000605057291 */ /* 0x000fe2000f8e683f */
[----:B------:R-:W-:-:S03]  /*1490*/  ISETP.LT.AND P0, PT, RZ, UR4, PT ;  /* 0x00000004ff007c0c */ /* 0x000fc6000bf01270 */
[----:B------:R-:W-:-:S04]  /*14a0*/  UIADD3 UR5, UR5, 0x100, URZ ;  /* 0x0000010005057890 */ /* 0x000fc8000fffe03f */
[----:B------:R-:W-:-:S04]  /*14b0*/  USHF.R.U32.HI UR5, URZ, 0x4, UR5 ;  /* 0x000000043f057899 */ /* 0x000fc80008011605 */
[----:B------:R-:W-:Y:S02]  /*14c0*/  ULOP3.LUT UR48, UR5, 0x3fff, URZ, 0xc0, !UPT ;  /* 0x00003fff05307892 */ /* 0x000fe4000f8ec03f */
[----:B--2---:R-:W-:Y:S10]  /*14d0*/  @P0 BRA `(.L_x_17) ;  /* 0x0000000000400947 */ /* 0x004ff40003800000 */
[----:B------:R-:W-:Y:S01]  /*14e0*/  MOV R0, 0x0 ;  /* 0x0000000000007802 */ /* 0x000fe20000000f00 */
[----:B------:R-:W-:Y:S01]  /*14f0*/  ULDC.64 UR4, c[0x4][0x68] ;  /* 0x01001a0000047ab9 */ /* 0x000fe20000000a00 */
[----:B------:R-:W-:Y:S01]  /*1500*/  ULDC.64 UR6, c[0x4][0x8] ;  /* 0x0100020000067ab9 */ /* 0x000fe20000000a00 */
[----:B------:R-:W-:Y:S01]  /*1510*/  IMAD.U32 R4, RZ, RZ, UR4 ;  /* 0x00000004ff047e24 */ /* 0x000fe2000f8e00ff */
[----:B------:R3:W4:Y:S01]  /*1520*/  LDC.64 R14, c[0x4][R0] ;  /* 0x01000000000e7b82 */ /* 0x0007220000000a00 */
[----:B------:R-:W-:Y:S01]  /*1530*/  IMAD.U32 R5, RZ, RZ, UR5 ;  /* 0x00000005ff057e24 */ /* 0x000fe2000f8e00ff */
[----:B------:R-:W-:Y:S01]  /*1540*/  ULDC.64 UR4, c[0x4][0x70] ;  /* 0x01001c0000047ab9 */ /* 0x000fe20000000a00 */
[----:B------:R-:W-:Y:S01]  /*1550*/  IMAD.U32 R10, RZ, RZ, UR6 ;  /* 0x00000006ff0a7e24 */ /* 0x000fe2000f8e00ff */
[----:B-1----:R-:W-:Y:S01]  /*1560*/  MOV R7, UR5 ;  /* 0x0000000500077c02 */ /* 0x002fe20008000f00 */
[----:B------:R-:W-:Y:S01]  /*1570*/  IMAD.U32 R6, RZ, RZ, UR4 ;  /* 0x00000004ff067e24 */ /* 0x000fe2000f8e00ff */
[----:B------:R-:W-:Y:S01]  /*1580*/  MOV R13, RZ ;  /* 0x000000ff000d7202 */ /* 0x000fe20000000f00 */
[----:B------:R-:W-:-:S02]  /*1590*/  IMAD.U32 R11, RZ, RZ, UR7 ;  /* 0x00000007ff0b7e24 */ /* 0x000fc4000f8e00ff */
[----:B------:R-:W-:Y:S02]  /*15a0*/  IMAD.MOV.U32 R8, RZ, RZ, 0x1e1 ;  /* 0x000001e1ff087424 */ /* 0x000fe400078e00ff */
[----:B---3--:R-:W-:-:S07]  /*15b0*/  IMAD.MOV.U32 R12, RZ, RZ, 0x1 ;  /* 0x00000001ff0c7424 */ /* 0x008fce00078e00ff */
[----:B------:R-:W-:-:S07]  /*15c0*/  LEPC R20, `(.L_x_17) ;  /* 0x000000001014794e */ /* 0x000fce0000000000 */
[----:B0-2-45:R-:W-:Y:S05]  /*15d0*/  CALL.ABS.NOINC R14 ;  /* 0x000000000e007343 */ /* 0x035fea0003c00000 */
.L_x_17:
[----:B------:R-:W-:-:S06]  /*15e0*/  ULOP3.LUT UR4, UR38, 0x1, URZ, 0xfc, !UPT ;  /* 0x0000000126047892 */ /* 0x000fcc000f8efc3f */
[----:B------:R-:W-:-:S05]  /*15f0*/  IMAD.U32 R0, RZ, RZ, UR4 ;  /* 0x00000004ff007e24 */ /* 0x000fca000f8e00ff */
[----:B------:R-:W-:-:S13]  /*1600*/  ISETP.NE.AND P0, PT, R0, 0x3, PT ;  /* 0x000000030000780c */ /* 0x000fda0003f05270 */
[----:B------:R-:W-:Y:S05]  /*1610*/  @!P0 BRA `(.L_x_18) ;  /* 0x0000000000048947 */ /* 0x000fea0003800000 */
[----:B------:R-:W-:Y:S01]  /*1620*/  BPT.TRAP 0x1 ;  /* 0x000000040000795c */ /* 0x000fe20000300000 */
.L_x_18:
[----:B------:R-:W3:Y:S01]  /*1630*/  S2UR UR5, SR_CgaCtaId ;  /* 0x00000000000579c3 */ /* 0x000ee20000008800 */
[----:B------:R-:W-:Y:S01]  /*1640*/  UMOV UR4, 0x400 ;  /* 0x0000040000047882 */ /* 0x000fe20000000000 */
[----:B------:R-:W-:Y:S02]  /*1650*/  IMAD.U32 R5, RZ, RZ, UR37 ;  /* 0x00000025ff057e24 */ /* 0x000fe4000f8e00ff */
[----:B0-2---:R-:W-:-:S05]  /*1660*/  IMAD.U32 R3, RZ, RZ, UR36 ;  /* 0x00000024ff037e24 */ /* 0x005fca000f8e00ff */
[----:B------:R-:W-:Y:S01]  /*1670*/  SHF.L.U32 R3, R3, 0x1f, RZ ;  /* 0x0000001f03037819 */ /* 0x000fe200000006ff */
[----:B---3--:R-:W-:-:S06]  /*1680*/  ULEA UR4, UR5, UR4, 0x18 ;  /* 0x0000000405047291 */ /* 0x008fcc000f8ec03f */
[----:B------:R-:W-:-:S05]  /*1690*/  IMAD.U32 R0, RZ, RZ, UR4 ;  /* 0x00000004ff007e24 */ /* 0x000fca000f8e00ff */
[----:B------:R-:W-:-:S04]  /*16a0*/  LEA R4, R5, R0, 0x3 ;  /* 0x0000000005047211 */ /* 0x000fc800078e18ff */
[----:B------:R0:W2:Y:S01]  /*16b0*/  SYNCS.PHASECHK.TRANS64.TRYWAIT P1, [R4+URZ], R3 ;  /* 0x00000003040075a7 */ /* 0x0000a2000802017f */
[----:B------:R-:W-:Y:S05]  /*16c0*/  @!P0 BRA `(.L_x_19) ;  /* 0x0000000000048947 */ /* 0x000fea0003800000 */
[----:B------:R-:W-:Y:S01]  /*16d0*/  BPT.TRAP 0x1 ;  /* 0x000000040000795c */ /* 0x000fe20000300000 */
.L_x_19:
[----:B--2---:R-:W-:Y:S05]  /*16e0*/  @P1 BRA `(.L_x_20) ;  /* 0x0000000000081947 */ /* 0x004fea0003800000 */
[----:B------:R-:W2:Y:S02]  /*16f0*/  SYNCS.PHASECHK.TRANS64.TRYWAIT P1, [R4+URZ], R3 ;  /* 0x00000003040075a7 */ /* 0x000ea4000802017f */
[----:B--2---:R-:W-:Y:S05]  /*1700*/  @!P1 BRA `(.L_x_21) ;  /* 0x0000063800c09947 */ /* 0x004fea0003800000 */
.L_x_20:
[----:B------:R-:W-:-:S04]  /*1710*/  UISETP.LT.AND UP0, UPT, UR45, 0x1, UPT ;  /* 0x000000012d00788c */ /* 0x000fc8000bf01270 */
[----:B------:R-:W-:-:S06]  /*1720*/  USEL UR4, UR45, 0x1, UP0 ;  /* 0x000000012d047887 */ /* 0x000fcc0008000000 */
[----:B0-2---:R-:W-:Y:S01]  /*1730*/  IMAD.U32 R3, RZ, RZ, UR4 ;  /* 0x00000004ff037e24 */ /* 0x005fe2000f8e00ff */
[----:B------:R-:W-:Y:S05]  /*1740*/  WARPSYNC.ALL ;  /* 0x0000000000007948 */ /* 0x000fea0003800000 */
[----:B------:R-:W-:-:S04]  /*1750*/  IADD3 R3, -R3, UR45, RZ ;  /* 0x0000002d03037c10 */ /* 0x000fc8000fffe1ff */
[----:B------:R-:W-:Y:S02]  /*1760*/  ISETP.GE.AND P1, PT, R3, 0x1, PT ;  /* 0x000000010300780c */ /* 0x000fe40003f26270 */
[----:B------:R-:W-:Y:S01]  /*1770*/  R2UR UR4, R0 ;  /* 0x00000000000472ca */ /* 0x000fe200000e0000 */
[----:B------:R-:W-:Y:S01]  /*1780*/  WARPGROUP.ARRIVE ;  /* 0x00000000000079c5 */ /* 0x000fe20000000000 */
[----:B------:R-:W-:Y:S01]  /*1790*/  UMOV UR9, 0x40000040 ;  /* 0x4000004000097882 */ /* 0x000fe20000000000 */
[----:B------:R-:W-:Y:S01]  /*17a0*/  UMOV UR11, 0x40000040 ;  /* 0x40000040000b7882 */ /* 0x000fe20000000000 */
[----:B------:R0:W-:Y:S01]  /*17b0*/  STL [R1+0xa50], R18 ;  /* 0x000a501201007387 */ /* 0x0001e20000100800 */
[----:B------:R-:W-:Y:S01]  /*17c0*/  UMOV UR13, UR9 ;  /* 0x00000009000d7c82 */ /* 0x000fe20008000000 */
[----:B------:R-:W-:Y:S02]  /*17d0*/  UMOV UR15, 0x40000040 ;  /* 0x40000040000f7882 */ /* 0x000fe40000000000 */
[----:B-----5:R-:W-:Y:S04]  /*17e0*/  STL [R1+0xa4c], R17 ;  /* 0x000a4c1101007387 */ /* 0x020fe80000100800 */
[----:B------:R-:W-:Y:S01]  /*17f0*/  STL [R1+0xa48], R16 ;  /* 0x000a481001007387 */ /* 0x000fe20000100800 */
[----:B------:R-:W-:-:S03]  /*1800*/  UIADD3 UR4, UR4, 0x20100, URZ ;  /* 0x0002010004047890 */ /* 0x000fc6000fffe03f */
[----:B------:R2:W-:Y:S01]  /*1810*/  STL [R1+0xa44], R3 ;  /* 0x000a440301007387 */ /* 0x0005e20000100800 */
[----:B------:R-:W-:-:S03]  /*1820*/  USHF.R.U32.HI UR4, URZ, 0x4, UR4 ;  /* 0x000000043f047899 */ /* 0x000fc60008011604 */
[----:B------:R3:W-:Y:S01]  /*1830*/  STL [R1+0xa40], R2 ;  /* 0x000a400201007387 */ /* 0x0007e20000100800 */
[----:B------:R-:W-:Y:S02]  /*1840*/  ULOP3.LUT UR5, UR4, 0x3fff, URZ, 0xc0, !UPT ;  /* 0x00003fff04057892 */ /* 0x000fe4000f8ec03f */
[----:B------:R-:W-:Y:S01]  /*1850*/  ULOP3.LUT UR4, UR48, 0x10000, URZ, 0xfc, !UPT ;  /* 0x0001000030047892 */ /* 0x000fe2000f8efc3f */
[----:B------:R4:W-:Y:S01]  /*1860*/  STL [R1+0xa54], R0 ;  /* 0x000a540001007387 */ /* 0x0009e20000100800 */
[----:B------:R-:W-:Y:S02]  /*1870*/  ULOP3.LUT UR5, UR5, 0x10000, URZ, 0xfc, !UPT ;  /* 0x0001000005057892 */ /* 0x000fe4000f8efc3f */
[----:B------:R-:W-:Y:S02]  /*1880*/  ULEA UR6, UR37, UR4, 0xc ;  /* 0x0000000425067291 */ /* 0x000fe4000f8e603f */
[----:B------:R-:W-:-:S04]  /*1890*/  UIMAD UR7, UR37, 0xc00, UR5 ;  /* 0x00000c00250778a4 */ /* 0x000fc8000f8e0205 */
[----:B------:R-:W-:Y:S01]  /*18a0*/  UIADD3 UR14, UR7, 0x600, URZ ;  /* 0x00000600070e7890 */ /* 0x000fe2000fffe03f */
[----:B------:R-:W-:Y:S02]  /*18b0*/  UMOV UR8, UR6 ;  /* 0x0000000600087c82 */ /* 0x000fe40008000000 */
[----:B------:R-:W-:Y:S01]  /*18c0*/  UMOV UR10, UR7 ;  /* 0x00000007000a7c82 */ /* 0x000fe20008000000 */
[----:B------:R-:W-:Y:S01]  /*18d0*/  UMOV UR12, UR8 ;  /* 0x00000008000c7c82 */ /* 0x000fe20008000000 */
[----:B------:R-:W-:Y:S03]  /*18e0*/  IGMMA.64x192x32.S8.S8 R100, gdesc[UR8], RZ, !UPT, gsb0 ;  /* 0x04e00000086479f1 */ /* 0x000fe6000c0410ff */
[----:B------:R-:W-:Y:S02]  /*18f0*/  WARPGROUP.DEPBAR.LE gsb0, 0x0 ;  /* 0x00008000000079c5 */ /* 0x000fe40000010000 */
[----:B------:R-:W-:Y:S01]  /*1900*/  IMAD.MOV.U32 R76, RZ, RZ, R120 ;  /* 0x000000ffff4c7224 */ /* 0x000fe200078e0078 */
[----:B------:R-:W-:Y:S01]  /*1910*/  MOV R73, R123 ;  /* 0x0000007b00497202 */ /* 0x000fe20000000f00 */
        /* <DEDUP_REMOVED lines=21> */
[----:B0-----:R-:W-:Y:S01]  /*1a70*/  MOV R18, R178 ;  /* 0x000000b200127202 */ /* 0x001fe20000000f00 */
[----:B------:R-:W-:Y:S01]  /*1a80*/  IMAD.MOV.U32 R61, RZ, RZ, R135 ;  /* 0x000000ffff3d7224 */ /* 0x000fe200078e0087 */
[----:B------:R-:W-:Y:S01]  /*1a90*/  MOV R13, R183 ;  /* 0x000000b7000d7202 */ /* 0x000fe20000000f00 */
[----:B------:R-:W-:Y:S01]  /*1aa0*/  IMAD.MOV.U32 R60, RZ, RZ, R136 ;  /* 0x000000ffff3c7224 */ /* 0x000fe200078e0088 */
[----:B------:R-:W-:Y:S01]  /*1ab0*/  MOV R8, R188 ;  /* 0x000000bc00087202 */ /* 0x000fe20000000f00 */
[----:B------:R-:W-:Y:S01]  /*1ac0*/  IMAD.MOV.U32 R59, RZ, RZ, R137 ;  /* 0x000000ffff3b7224 */ /* 0x000fe200078e0089 */
[----:B--2---:R-:W-:Y:S01]  /*1ad0*/  MOV R3, R193 ;  /* 0x000000c100037202 */ /* 0x004fe20000000f00 */
        /* <DEDUP_REMOVED lines=8> */
[----:B------:R-:W-:-:S02]  /*1b60*/  IMAD.MOV.U32 R52, RZ, RZ, R144 ;  /* 0x000000ffff347224 */ /* 0x000fc400078e0090 */
[----:B------:R-:W-:Y:S02]  /*1b70*/  IMAD.MOV.U32 R51, RZ, RZ, R145 ;  /* 0x000000ffff337224 */ /* 0x000fe400078e0091 */
[----:B------:R-:W-:Y:S02]  /*1b80*/  IMAD.MOV.U32 R50, RZ, RZ, R146 ;  /* 0x000000ffff327224 */ /* 0x000fe400078e0092 */
[----:B------:R-:W-:Y:S02]  /*1b90*/  IMAD.MOV.U32 R49, RZ, RZ, R147 ;  /* 0x000000ffff317224 */ /* 0x000fe400078e0093 */
[----:B------:R-:W-:Y:S02]  /*1ba0*/  IMAD.MOV.U32 R47, RZ, RZ, R149 ;  /* 0x000000ffff2f7224 */ /* 0x000fe400078e0095 */
[----:B------:R-:W-:Y:S02]  /*1bb0*/  IMAD.MOV.U32 R46, RZ, RZ, R150 ;  /* 0x000000ffff2e7224 */ /* 0x000fe400078e0096 */
        /* <DEDUP_REMOVED lines=30> */
[----:B-1----:R-:W-:-:S02]  /*1da0*/  IMAD.MOV.U32 R7, RZ, RZ, R189 ;  /* 0x000000ffff077224 */ /* 0x002fc400078e00bd */
[----:B------:R-:W-:Y:S02]  /*1db0*/  IMAD.MOV.U32 R6, RZ, RZ, R190 ;  /* 0x000000ffff067224 */ /* 0x000fe400078e00be */
[----:B------:R-:W-:Y:S02]  /*1dc0*/  IMAD.MOV.U32 R5, RZ, RZ, R191 ;  /* 0x000000ffff057224 */ /* 0x000fe400078e00bf */
[----:B------:R-:W-:Y:S02]  /*1dd0*/  IMAD.MOV.U32 R4, RZ, RZ, R192 ;  /* 0x000000ffff047224 */ /* 0x000fe400078e00c0 */
[----:B---3--:R-:W-:Y:S02]  /*1de0*/  IMAD.MOV.U32 R2, RZ, RZ, R194 ;  /* 0x000000ffff027224 */ /* 0x008fe400078e00c2 */
[----:B----4-:R-:W-:Y:S02]  /*1df0*/  IMAD.MOV.U32 R0, RZ, RZ, R195 ;  /* 0x000000ffff007224 */ /* 0x010fe400078e00c3 */
[----:B------:R-:W-:Y:S01]  /*1e00*/  WARPGROUP.ARRIVE ;  /* 0x00000000000079c5 */ /* 0x000fe20000000000 */
[----:B------:R-:W-:-:S02]  /*1e10*/  IMAD.MOV.U32 R77, RZ, RZ, R119 ;  /* 0x000000ffff4d7224 */ /* 0x000fc400078e0077 */
[----:B------:R-:W-:Y:S01]  /*1e20*/  STL [R1+0x2604], R0 ;  /* 0x0026040001007387 */ /* 0x000fe20000100800 */
[----:B------:R-:W-:Y:S02]  /*1e30*/  IMAD.MOV.U32 R79, RZ, RZ, R117 ;  /* 0x000000ffff4f7224 */ /* 0x000fe400078e0075 */
[----:B------:R-:W-:Y:S01]  /*1e40*/  IGMMA.64x192x32.S8.S8 R120, gdesc[UR12], RZ, !UPT, gsb0 ;  /* 0x04e000000c7879f1 */ /* 0x000fe2000c0410ff */
[----:B------:R-:W-:Y:S01]  /*1e50*/  STL [R1+0x2600], R2 ;  /* 0x0026000201007387 */ /* 0x000fe20000100800 */
[----:B------:R-:W-:Y:S01]  /*1e60*/  IMAD.MOV.U32 R80, RZ, RZ, R116 ;  /* 0x000000ffff507224 */ /* 0x000fe200078e0074 */
[----:B------:R-:W-:Y:S01]  /*1e70*/  UIADD3 UR12, UR6, 0x400, URZ ;  /* 0x00000400060c7890 */ /* 0x000fe2000fffe03f */
[----:B------:R-:W-:Y:S01]  /*1e80*/  IMAD.MOV.U32 R81, RZ, RZ, R115 ;  /* 0x000000ffff517224 */ /* 0x000fe200078e0073 */
[----:B------:R-:W-:Y:S01]  /*1e90*/  STL [R1+0x25fc], R3 ;  /* 0x0025fc0301007387 */ /* 0x000fe20000100800 */
[----:B------:R-:W-:Y:S01]  /*1ea0*/  IMAD.MOV.U32 R82, RZ, RZ, R114 ;  /* 0x000000ffff527224 */ /* 0x000fe200078e0072 */
[----:B------:R-:W-:Y:S01]  /*1eb0*/  UMOV UR13, 0x40000040 ;  /* 0x40000040000d7882 */ /* 0x000fe20000000000 */
[----:B------:R-:W-:Y:S01]  /*1ec0*/  IMAD.MOV.U32 R84, RZ, RZ, R112 ;  /* 0x000000ffff547224 */ /* 0x000fe200078e0070 */
[----:B------:R-:W-:Y:S01]  /*1ed0*/  STL [R1+0x25f8], R4 ;  /* 0x0025f80401007387 */ /* 0x000fe20000100800 */
[----:B------:R-:W-:Y:S01]  /*1ee0*/  IMAD.MOV.U32 R85, RZ, RZ, R111 ;  /* 0x000000ffff557224 */ /* 0x000fe200078e006f */
[----:B------:R-:W-:Y:S01]  /*1ef0*/  UMOV UR8, UR12 ;  /* 0x0000000c00087c82 */ /* 0x000fe20008000000 */
[----:B------:R-:W-:Y:S01]  /*1f00*/  IMAD.MOV.U32 R86, RZ, RZ, R110 ;  /* 0x000000ffff567224 */ /* 0x000fe200078e006e */
[----:B------:R-:W-:Y:S01]  /*1f10*/  STL [R1+0x25f4], R5 ;  /* 0x0025f40501007387 */ /* 0x000fe20000100800 */
[----:B------:R-:W-:Y:S01]  /*1f20*/  IMAD.MOV.U32 R87, RZ, RZ, R109 ;  /* 0x000000ffff577224 */ /* 0x000fe200078e006d */
[----:B------:R-:W-:Y:S01]  /*1f30*/  UMOV UR9, UR13 ;  /* 0x0000000d00097c82 */ /* 0x000fe20008000000 */
[----:B------:R-:W-:Y:S01]  /*1f40*/  IMAD.MOV.U32 R89, RZ, RZ, R107 ;  /* 0x000000ffff597224 */ /* 0x000fe200078e006b */
[----:B------:R-:W-:Y:S01]  /*1f50*/  STL [R1+0x25f0], R6 ;  /* 0x0025f00601007387 */ /* 0x000fe20000100800 */
[----:B------:R-:W-:-:S02]  /*1f60*/  IMAD.MOV.U32 R90, RZ, RZ, R106 ;  /* 0x000000ffff5a7224 */ /* 0x000fc400078e006a */
[----:B------:R-:W-:Y:S01]  /*1f70*/  IMAD.MOV.U32 R91, RZ, RZ, R105 ;  /* 0x000000ffff5b7224 */ /* 0x000fe200078e0069 */
[----:B------:R-:W-:Y:S01]  /*1f80*/  STL [R1+0x25ec], R7 ;  /* 0x0025ec0701007387 */ /* 0x000fe20000100800 */
[----:B------:R-:W-:Y:S02]  /*1f90*/  IMAD.MOV.U32 R92, RZ, RZ, R104 ;  /* 0x000000ffff5c7224 */ /* 0x000fe400078e0068 */
[----:B------:R-:W-:Y:S01]  /*1fa0*/  IMAD.MOV.U32 R94, RZ, RZ, R102 ;  /* 0x000000ffff5e7224 */ /* 0x000fe200078e0066 */
[----:B------:R-:W-:Y:S01]  /*1fb0*/  STL [R1+0x25e8], R8 ;  /* 0x0025e80801007387 */ /* 0x000fe20000100800 */
[----:B------:R-:W-:Y:S02]  /*1fc0*/  IMAD.MOV.U32 R95, RZ, RZ, R101 ;  /* 0x000000ffff5f7224 */ /* 0x000fe400078e0065 */
[----:B------:R-:W-:Y:S01]  /*1fd0*/  IMAD.MOV.U32 R96, RZ, RZ, R100 ;  /* 0x000000ffff607224 */ /* 0x000fe200078e0064 */
[----:B------:R-:W-:Y:S04]  /*1fe0*/  STL [R1+0x25e4], R9 ;  /* 0x0025e40901007387 */ /* 0x000fe80000100800 */
        /* <DEDUP_REMOVED lines=41> */
[----:B------:R-:W-:Y:S01]  /*2280*/  STL [R1+0x253c], R51 ;  /* 0x00253c3301007387 */ /* 0x000fe20000100800 */
[----:B------:R-:W-:-:S02]  /*2290*/  WARPGROUP.DEPBAR.LE gsb0, 0x0 ;  /* 0x00008000000079c5 */ /* 0x000fc40000010000 */
[----:B------:R-:W-:Y:S01]  /*22a0*/  IMAD.MOV.U32 R235, RZ, RZ, R173 ;  /* 0x000000ffffeb7224 */ /* 0x000fe200078e00ad */
[----:B------:R-:W-:Y:S01]  /*22b0*/  STL [R1+0x2538], R52 ;  /* 0x0025383401007387 */ /* 0x000fe20000100800 */
[----:B------:R-:W-:Y:S01]  /*22c0*/  IMAD.MOV.U32 R234, RZ, RZ, R174 ;  /* 0x000000ffffea7224 */ /* 0x000fe200078e00ae */
[----:B------:R-:W-:Y:S01]  /*22d0*/  MOV R233, R175 ;  /* 0x000000af00e97202 */ /* 0x000fe20000000f00 */
        /* <DEDUP_REMOVED lines=55> */
[----:B------:R-:W-:-:S03]  /*2650*/  IMAD.MOV.U32 R98, RZ, RZ, R214 ;  /* 0x000000ffff627224 */ /* 0x000fc600078e00d6 */
        /* <DEDUP_REMOVED lines=28> */
[----:B------:R-:W-:Y:S04]  /*2820*/  STL.64 [R1+0x180], R120 ;  /* 0x0001807801007387 */ /* 0x000fe80000100a00 */
        /* <DEDUP_REMOVED lines=25> */
[----:B------:R0:W-:Y:S04]  /*29c0*/  STL [R1+0x250], R172 ;  /* 0x000250ac01007387 */ /* 0x0001e80000100800 */
[----:B------:R1:W-:Y:S04]  /*29d0*/  STL [R1+0x26b0], R97 ;  /* 0x0026b06101007387 */ /* 0x0003e80000100800 */
[----:B------:R2:W-:Y:S01]  /*29e0*/  STL [R1+0x26ac], R98 ;  /* 0x0026ac6201007387 */ /* 0x0005e20000100800 */
[----:B0-----:R-:W-:-:S03]  /*29f0*/  WARPGROUP.ARRIVE ;  /* 0x00000000000079c5 */ /* 0x001fc60000000000 */
[----:B------:R-:W-:Y:S03]  /*2a00*/  STL [R1+0x26a8], R99 ;  /* 0x0026a86301007387 */ /* 0x000fe60000100800 */
[----:B------:R-:W-:Y:S01]  /*2a10*/  IGMMA.64x192x32.S8.S8 R120, gdesc[UR12], RZ, !UPT, gsb0 ;  /* 0x04e000000c7879f1 */ /* 0x000fe2000c0410ff */
[----:B------:R0:W-:Y:S04]  /*2a20*/  STL [R1+0x26a4], R100 ;  /* 0x0026a46401007387 */ /* 0x0001e80000100800 */
[----:B------:R3:W-:Y:S04]  /*2a30*/  STL [R1+0x26a0], R101 ;  /* 0x0026a06501007387 */ /* 0x0007e80000100800 */
[----:B------:R-:W-:Y:S04]  /*2a40*/  STL [R1+0x269c], R102 ;  /* 0x00269c6601007387 */ /* 0x000fe80000100800 */
[----:B------:R-:W-:Y:S04]  /*2a50*/  STL [R1+0x2698], R103 ;  /* 0x0026986701007387 */ /* 0x000fe80000100800 */
[----:B------:R-:W-:Y:S04]  /*2a60*/  STL [R1+0x2694], R104 ;  /* 0x0026946801007387 */ /* 0x000fe80000100800 */
[----:B------:R4:W-:Y:S04]  /*2a70*/  STL [R1+0x2690], R105 ;  /* 0x0026906901007387 */ /* 0x0009e80000100800 */
[----:B------:R-:W-:Y:S04]  /*2a80*/  STL [R1+0x268c], R106 ;  /* 0x00268c6a01007387 */ /* 0x000fe80000100800 */
        /* <DEDUP_REMOVED lines=29> */
[----:B------:R4:W-:Y:S04]  /*2c60*/  STL [R1+0x2614], R232 ;  /* 0x002614e801007387 */ /* 0x0009e80000100800 */
[----:B------:R4:W-:Y:S04]  /*2c70*/  STL [R1+0x2610], R233 ;  /* 0x002610e901007387 */ /* 0x0009e80000100800 */
[----:B------:R4:W-:Y:S04]  /*2c80*/  STL [R1+0x260c], R234 ;  /* 0x00260cea01007387 */ /* 0x0009e80000100800 */
[----:B------:R4:W-:Y:S01]  /*2c90*/  STL [R1+0x2608], R235 ;  /* 0x002608eb01007387 */ /* 0x0009e20000100800 */
[----:B------:R-:W-:-:S02]  /*2ca0*/  WARPGROUP.DEPBAR.LE gsb0, 0x0 ;  /* 0x00008000000079c5 */ /* 0x000fc40000010000 */
        /* <DEDUP_REMOVED lines=96> */
[----:B------:R-:W-:-:S03]  /*32b0*/  WARPGROUP.ARRIVE ;  /* 0x00000000000079c5 */ /* 0x000fc60000000000 */
[----:B------:R-:W-:Y:S03]  /*32c0*/  STL [R1+0x2830], R96 ;  /* 0x0028306001007387 */ /* 0x000fe60000100800 */
[----:B------:R-:W-:Y:S01]  /*32d0*/  IGMMA.64x192x32.S8.S8 R120, gdesc[UR8], RZ, !UPT, gsb0 ;  /* 0x04e00000087879f1 */ /* 0x000fe2000c0410ff */
[----:B------:R-:W-:Y:S01]  /*32e0*/  STL [R1+0x282c], R95 ;  /* 0x00282c5f01007387 */ /* 0x000fe20000100800 */
[----:B------:R-:W-:Y:S01]  /*32f0*/  UIADD3 UR8, UR6, 0x800, URZ ;  /* 0x0000080006087890 */ /* 0x000fe2000fffe03f */
[----:B------:R-:W-:Y:S02]  /*3300*/  UMOV UR9, 0x40000040 ;  /* 0x4000004000097882 */ /* 0x000fe40000000000 */
[----:B------:R-:W-:Y:S01]  /*3310*/  STL [R1+0x2828], R94 ;  /* 0x0028285e01007387 */ /* 0x000fe20000100800 */
[----:B------:R-:W-:-:S03]  /*3320*/  UMOV UR13, UR9 ;  /* 0x00000009000d7c82 */ /* 0x000fc60008000000 */
[----:B------:R-:W-:Y:S01]  /*3330*/  STL [R1+0x2824], R93 ;  /* 0x0028245d01007387 */ /* 0x000fe20000100800 */
[----:B------:R-:W-:-:S03]  /*3340*/  UMOV UR12, UR8 ;  /* 0x00000008000c7c82 */ /* 0x000fc60008000000 */
        /* <DEDUP_REMOVED lines=48> */
[----:B-1----:R-:W-:Y:S01]  /*3650*/  IMAD.MOV.U32 R97, RZ, RZ, R173 ;  /* 0x000000ffff617224 */ /* 0x002fe200078e00ad */
[----:B------:R-:W-:Y:S01]  /*3660*/  STL [R1+0x2764], R45 ;  /* 0x0027642d01007387 */ /* 0x000fe20000100800 */
[----:B--2---:R-:W-:Y:S01]  /*3670*/  IMAD.MOV.U32 R98, RZ, RZ, R174 ;  /* 0x000000ffff627224 */ /* 0x004fe200078e00ae */
[----:B0-----:R-:W-:Y:S01]  /*3680*/  MOV R100, R176 ;  /* 0x000000b000647202 */ /* 0x001fe20000000f00 */
[----:B------:R-:W-:Y:S01]  /*3690*/  IMAD.MOV.U32 R99, RZ, RZ, R175 ;  /* 0x000000ffff637224 */ /* 0x000fe200078e00af */
[----:B------:R-:W-:Y:S01]  /*36a0*/  STL [R1+0x2760], R44 ;  /* 0x0027602c01007387 */ /* 0x000fe20000100800 */
[----:B---3--:R-:W-:Y:S01]  /*36b0*/  IMAD.MOV.U32 R101, RZ, RZ, R177 ;  /* 0x000000ffff657224 */ /* 0x008fe200078e00b1 */
[----:B----4-:R-:W-:Y:S01]  /*36c0*/  MOV R105, R181 ;  /* 0x000000b500697202 */ /* 0x010fe20000000f00 */
        /* <DEDUP_REMOVED lines=106> */
[----:B------:R0:W-:Y:S02]  /*3d70*/  STL [R1+0x6d0], R172 ;  /* 0x0006d0ac01007387 */ /* 0x0001e40000100800 */
[----:B0-----:R-:W-:-:S06]  /*3d80*/  WARPGROUP.ARRIVE ;  /* 0x00000000000079c5 */ /* 0x001fcc0000000000 */
[----:B------:R-:W-:Y:S03]  /*3d90*/  IGMMA.64x192x32.S8.S8 R120, gdesc[UR8], RZ, !UPT, gsb0 ;  /* 0x04e00000087879f1 */ /* 0x000fe6000c0410ff */
[----:B------:R-:W-:Y:S02]  /*3da0*/  WARPGROUP.DEPBAR.LE gsb0, 0x0 ;  /* 0x00008000000079c5 */ /* 0x000fe40000010000 */
        /* <DEDUP_REMOVED lines=96> */
[----:B------:R-:W-:-:S06]  /*43b0*/  WARPGROUP.ARRIVE ;  /* 0x00000000000079c5 */ /* 0x000fcc0000000000 */
[----:B------:R-:W-:Y:S03]  /*43c0*/  IGMMA.64x192x32.S8.S8 R120, gdesc[UR12], RZ, !UPT, gsb0 ;  /* 0x04e000000c7879f1 */ /* 0x000fe6000c0410ff */
[----:B------:R-:W-:Y:S02]  /*43d0*/  WARPGROUP.DEPBAR.LE gsb0, 0x0 ;  /* 0x00008000000079c5 */ /* 0x000fe40000010000 */
        /* <DEDUP_REMOVED lines=44> */
[----:B------:R0:W-:Y:S04]  /*46a0*/  STL.64 [R1+0x1ba0], R126 ;  /* 0x001ba07e01007387 */ /* 0x0001e80000100a00 */
[----:B------:R1:W-:Y:S04]  /*46b0*/  STL.64 [R1+0x1b98], R124 ;  /* 0x001b987c01007387 */ /* 0x0003e80000100a00 */
[----:B------:R2:W-:Y:S04]  /*46c0*/  STL.64 [R1+0x1b90], R122 ;  /* 0x001b907a01007387 */ /* 0x0005e80000100a00 */
[----:B------:R3:W-:Y:S01]  /*46d0*/  STL.64 [R1+0x1b88], R120 ;  /* 0x001b887801007387 */ /* 0x0007e20000100a00 */
[----:B0-----:R-:W-:Y:S01]  /*46e0*/  IMAD.MOV.U32 R126, RZ, RZ, R90 ;  /* 0x000000ffff7e7224 */ /* 0x001fe200078e005a */
[----:B-1----:R-:W-:Y:S01]  /*46f0*/  MOV R124, R92 ;  /* 0x0000005c007c7202 */ /* 0x002fe20000000f00 */
[----:B------:R-:W-:-:S02]  /*4700*/  IMAD.MOV.U32 R125, RZ, RZ, R91 ;  /* 0x000000ffff7d7224 */ /* 0x000fc400078e005b */
[----:B--2---:R-:W-:Y:S02]  /*4710*/  IMAD.MOV.U32 R122, RZ, RZ, R94 ;  /* 0x000000ffff7a7224 */ /* 0x004fe400078e005e */
[----:B---3--:R-:W-:Y:S02]  /*4720*/  IMAD.MOV.U32 R120, RZ, RZ, R96 ;  /* 0x000000ffff787224 */ /* 0x008fe400078e0060 */
[----:B------:R-:W2:Y:S01]  /*4730*/  LDL.LU R96, [R1+0x2830] ;  /* 0x0028300001607983 */ /* 0x000ea20000300800 */
[----:B------:R-:W-:Y:S02]  /*4740*/  IMAD.MOV.U32 R121, RZ, RZ, R95 ;  /* 0x000000ffff797224 */ /* 0x000fe400078e005f */
[----:B------:R-:W-:Y:S01]  /*4750*/  IMAD.MOV.U32 R123, RZ, RZ, R93 ;  /* 0x000000ffff7b7224 */ /* 0x000fe200078e005d */
[----:B------:R-:W3:Y:S04]  /*4760*/  LDL.LU R95, [R1+0x282c] ;  /* 0x00282c00015f7983 */ /* 0x000ee80000300800 */
[----:B------:R-:W4:Y:S01]  /*4770*/  LDL.LU R94, [R1+0x2828] ;  /* 0x00282800015e7983 */ /* 0x000f220000300800 */
[----:B------:R-:W-:-:S03]  /*4780*/  IMAD.MOV.U32 R127, RZ, RZ, R89 ;  /* 0x000000ffff7f7224 */ /* 0x000fc600078e0059 */
[----:B------:R-:W2:Y:S01]  /*4790*/  LDL.LU R93, [R1+0x2824] ;  /* 0x00282400015d7983 */ /* 0x000ea20000300800 */
[----:B------:R-:W-:-:S03]  /*47a0*/  IMAD.MOV.U32 R128, RZ, RZ, R88 ;  /* 0x000000ffff807224 */ /* 0x000fc600078e0058 */
[----:B------:R-:W3:Y:S01]  /*47b0*/  LDL.LU R92, [R1+0x2820] ;  /* 0x00282000015c7983 */ /* 0x000ee20000300800 */
[----:B------:R-:W-:-:S03]  /*47c0*/  MOV R129, R87 ;  /* 0x0000005700817202 */ /* 0x000fc60000000f00 */
[----:B------:R-:W4:Y:S01]  /*47d0*/  LDL.LU R91, [R1+0x281c] ;  /* 0x00281c00015b7983 */ /* 0x000f220000300800 */
[----:B------:R-:W-:-:S03]  /*47e0*/  IMAD.MOV.U32 R130, RZ, RZ, R86 ;  /* 0x000000ffff827224 */ /* 0x000fc600078e0056 */
[----:B------:R-:W2:Y:S01]  /*47f0*/  LDL.LU R90, [R1+0x2818] ;  /* 0x00281800015a7983 */ /* 0x000ea20000300800 */
[----:B------:R-:W-:-:S03]  /*4800*/  IMAD.MOV.U32 R131, RZ, RZ, R85 ;  /* 0x000000ffff837224 */ /* 0x000fc600078e0055 */
[----:B------:R-:W3:Y:S01]  /*4810*/  LDL.LU R89, [R1+0x2814] ;  /* 0x0028140001597983 */ /* 0x000ee20000300800 */
[----:B------:R-:W-:-:S03]  /*4820*/  IMAD.MOV.U32 R132, RZ, RZ, R84 ;  /* 0x000000ffff847224 */ /* 0x000fc600078e0054 */
[----:B------:R-:W4:Y:S01]  /*4830*/  LDL.LU R88, [R1+0x2810] ;  /* 0x0028100001587983 */ /* 0x000f220000300800 */
[----:B------:R-:W-:-:S03]  /*4840*/  IMAD.MOV.U32 R133, RZ, RZ, R83 ;  /* 0x000000ffff857224 */ /* 0x000fc600078e0053 */
[----:B------:R-:W2:Y:S01]  /*4850*/  LDL.LU R87, [R1+0x280c] ;  /* 0x00280c0001577983 */ /* 0x000ea20000300800 */
[----:B------:R-:W-:-:S03]  /*4860*/  MOV R134, R82 ;  /* 0x0000005200867202 */ /* 0x000fc60000000f00 */
[----:B------:R-:W3:Y:S01]  /*4870*/  LDL.LU R86, [R1+0x2808] ;  /* 0x0028080001567983 */ /* 0x000ee20000300800 */
[----:B------:R-:W-:-:S03]  /*4880*/  IMAD.MOV.U32 R135, RZ, RZ, R81 ;  /* 0x000000ffff877224 */ /* 0x000fc600078e0051 */
[----:B------:R-:W4:Y:S01]  /*4890*/  LDL.LU R85, [R1+0x2804] ;  /* 0x0028040001557983 */ /* 0x000f220000300800 */
[----:B------:R-:W-:-:S03]  /*48a0*/  IMAD.MOV.U32 R136, RZ, RZ, R80 ;  /* 0x000000ffff887224 */ /* 0x000fc600078e0050 */
[----:B------:R-:W2:Y:S01]  /*48b0*/  LDL.LU R84, [R1+0x2800] ;  /* 0x0028000001547983 */ /* 0x000ea20000300800 */
[----:B------:R-:W-:-:S03]  /*48c0*/  IMAD.MOV.U32 R137, RZ, RZ, R79 ;  /* 0x000000ffff897224 */ /* 0x000fc600078e004f */
[----:B------:R-:W3:Y:S01]  /*48d0*/  LDL.LU R83, [R1+0x27fc] ;  /* 0x0027fc0001537983 */ /* 0x000ee20000300800 */
[----:B------:R-:W-:-:S03]  /*48e0*/  IMAD.MOV.U32 R138, RZ, RZ, R78 ;  /* 0x000000ffff8a7224 */ /* 0x000fc600078e004e */
[----:B------:R-:W4:Y:S01]  /*48f0*/  LDL.LU R82, [R1+0x27f8] ;  /* 0x0027f80001527983 */ /* 0x000f220000300800 */
[----:B------:R-:W-:-:S03]  /*4900*/  MOV R139, R77 ;  /* 0x0000004d008b7202 */ /* 0x000fc60000000f00 */
[----:B------:R-:W2:Y:S01]  /*4910*/  LDL.LU R81, [R1+0x27f4] ;  /* 0x0027f40001517983 */ /* 0x000ea20000300800 */
[----:B------:R-:W-:-:S03]  /*4920*/  IMAD.MOV.U32 R140, RZ, RZ, R76 ;  /* 0x000000ffff8c7224 */ /* 0x000fc600078e004c */
[----:B------:R-:W3:Y:S01]  /*4930*/  LDL.LU R80, [R1+0x27f0] ;  /* 0x0027f00001507983 */ /* 0x000ee20000300800 */
[----:B------:R-:W-:-:S03]  /*4940*/  IMAD.MOV.U32 R141, RZ, RZ, R75 ;  /* 0x000000ffff8d7224 */ /* 0x000fc600078e004b */
        /* <DEDUP_REMOVED lines=143> */
[----:B------:R-:W-:Y:S01]  /*5240*/  MOV R214, R2 ;  /* 0x0000000200d67202 */ /* 0x000fe20000000f00 */
[----:B------:R-:W-:Y:S02]  /*5250*/  IMAD.MOV.U32 R215, RZ, RZ, R0 ;  /* 0x000000ffffd77224 */ /* 0x000fe400078e0000 */
[----:B------:R-:W4:Y:S01]  /*5260*/  LDL.LU R7, [R1+0x26cc] ;  /* 0x0026cc0001077983 */ /* 0x000f220000300800 */
[----:B------:R-:W-:-:S03]  /*5270*/  IMAD.MOV.U32 R213, RZ, RZ, R3 ;  /* 0x000000ffffd57224 */ /* 0x000fc600078e0003 */
[----:B------:R-:W2:Y:S04]  /*5280*/  LDL.LU R6, [R1+0x26c8] ;  /* 0x0026c80001067983 */ /* 0x000ea80000300800 */
[----:B------:R-:W3:Y:S04]  /*5290*/  LDL.LU R5, [R1+0x26c4] ;  /* 0x0026c40001057983 */ /* 0x000ee80000300800 */
[----:B------:R-:W2:Y:S04]  /*52a0*/  LDL.LU R4, [R1+0x26c0] ;  /* 0x0026c00001047983 */ /* 0x000ea80000300800 */
[----:B------:R-:W2:Y:S04]  /*52b0*/  LDL.LU R3, [R1+0x26bc] ;  /* 0x0026bc0001037983 */ /* 0x000ea80000300800 */
[----:B------:R-:W2:Y:S04]  /*52c0*/  LDL.LU R2, [R1+0x26b8] ;  /* 0x0026b80001027983 */ /* 0x000ea80000300800 */
[----:B------:R-:W2:Y:S04]  /*52d0*/  LDL.LU R0, [R1+0x26b4] ;  /* 0x0026b40001007983 */ /* 0x000ea80000300800 */
        /* <DEDUP_REMOVED lines=48> */
[----:B0-----:R-:W4:Y:S04]  /*55e0*/  LDL.LU R120, [R1+0x600] ;  /* 0x0006000001787983 */ /* 0x001f280000300800 */
[----:B------:R-:W4:Y:S04]  /*55f0*/  LDL.LU R121, [R1+0x604] ;  /* 0x0006040001797983 */ /* 0x000f280000300800 */
[----:B------:R-:W3:Y:S04]  /*5600*/  LDL.LU R122, [R1+0x608] ;  /* 0x00060800017a7983 */ /* 0x000ee80000300800 */
[----:B------:R-:W3:Y:S04]  /*5610*/  LDL.LU R123, [R1+0x60c] ;  /* 0x00060c00017b7983 */ /* 0x000ee80000300800 */
[----:B------:R-:W2:Y:S04]  /*5620*/  LDL.LU R124, [R1+0x610] ;  /* 0x00061000017c7983 */ /* 0x000ea80000300800 */
[----:B------:R-:W2:Y:S04]  /*5630*/  LDL.LU R125, [R1+0x614] ;  /* 0x00061400017d7983 */ /* 0x000ea80000300800 */
[----:B------:R-:W4:Y:S04]  /*5640*/  LDL.LU R126, [R1+0x618] ;  /* 0x00061800017e7983 */ /* 0x000f280000300800 */
        /* <DEDUP_REMOVED lines=45> */
[----:B------:R-:W2:Y:S01]  /*5920*/  LDL.LU R172, [R1+0x6d0] ;  /* 0x0006d00001ac7983 */ /* 0x000ea20000300800 */
[----:B------:R-:W-:-:S02]  /*5930*/  IMAD.MOV.U32 R173, RZ, RZ, R97 ;  /* 0x000000ffffad7224 */ /* 0x000fc400078e0061 */
[----:B------:R-:W-:Y:S01]  /*5940*/  IMAD.MOV.U32 R174, RZ, RZ, R98 ;  /* 0x000000ffffae7224 */ /* 0x000fe200078e0062 */
[----:B------:R-:W4:Y:S01]  /*5950*/  LDL.LU R97, [R1+0x26b0] ;  /* 0x0026b00001617983 */ /* 0x000f220000300800 */
[----:B------:R-:W-:Y:S01]  /*5960*/  IMAD.MOV.U32 R175, RZ, RZ, R99 ;  /* 0x000000ffffaf7224 */ /* 0x000fe200078e0063 */
[----:B------:R-:W-:Y:S02]  /*5970*/  MOV R176, R100 ;  /* 0x0000006400b07202 */ /* 0x000fe40000000f00 */
[----:B------:R-:W4:Y:S01]  /*5980*/  LDL.LU R98, [R1+0x26ac] ;  /* 0x0026ac0001627983 */ /* 0x000f220000300800 */
[----:B------:R-:W-:-:S03]  /*5990*/  IMAD.MOV.U32 R177, RZ, RZ, R101 ;  /* 0x000000ffffb17224 */ /* 0x000fc600078e0065 */
[----:B------:R-:W4:Y:S01]  /*59a0*/  LDL.LU R99, [R1+0x26a8] ;  /* 0x0026a80001637983 */ /* 0x000f220000300800 */
[----:B------:R-:W-:-:S03]  /*59b0*/  IMAD.MOV.U32 R178, RZ, RZ, R102 ;  /* 0x000000ffffb27224 */ /* 0x000fc600078e0066 */
[----:B------:R-:W4:Y:S01]  /*59c0*/  LDL.LU R100, [R1+0x26a4] ;  /* 0x0026a40001647983 */ /* 0x000f220000300800 */
[----:B------:R-:W-:-:S03]  /*59d0*/  IMAD.MOV.U32 R179, RZ, RZ, R103 ;  /* 0x000000ffffb37224 */ /* 0x000fc600078e0067 */
        /* <DEDUP_REMOVED lines=10> */
[----:B------:R-:W-:-:S03]  /*5a80*/  IMAD.MOV.U32 R185, RZ, RZ, R109 ;  /* 0x000000ffffb97224 */ /* 0x000fc600078e006d */
[----:B------:R-:W4:Y:S01]  /*5a90*/  LDL.LU R106, [R1+0x268c] ;  /* 0x00268c00016a7983 */ /* 0x000f220000300800 */
[----:B------:R-:W-:-:S03]  /*5aa0*/  MOV R186, R110 ;  /* 0x0000006e00ba7202 */ /* 0x000fc60000000f00 */
        /* <DEDUP_REMOVED lines=53> */
[----:B------:R-:W-:Y:S02]  /*5e00*/  IMAD.MOV.U32 R214, RZ, RZ, R234 ;  /* 0x000000ffffd67224 */ /* 0x000fe400078e00ea */
[----:B------:R-:W-:Y:S01]  /*5e10*/  IMAD.MOV.U32 R215, RZ, RZ, R235 ;  /* 0x000000ffffd77224 */ /* 0x000fe200078e00eb */
[----:B------:R-:W4:Y:S01]  /*5e20*/  LDL.LU R230, [R1+0x261c] ;  /* 0x00261c0001e67983 */ /* 0x000f220000300800 */
[----:B------:R-:W-:-:S03]  /*5e30*/  IMAD.MOV.U32 R213, RZ, RZ, R233 ;  /* 0x000000ffffd57224 */ /* 0x000fc600078e00e9 */
[----:B------:R-:W4:Y:S04]  /*5e40*/  LDL.LU R231, [R1+0x2618] ;  /* 0x0026180001e77983 */ /* 0x000f280000300800 */
[----:B------:R-:W4:Y:S04]  /*5e50*/  LDL.LU R232, [R1+0x2614] ;  /* 0x0026140001e87983 */ /* 0x000f280000300800 */
[----:B------:R-:W4:Y:S04]  /*5e60*/  LDL.LU R233, [R1+0x2610] ;  /* 0x0026100001e97983 */ /* 0x000f280000300800 */
[----:B------:R-:W4:Y:S04]  /*5e70*/  LDL.LU R234, [R1+0x260c] ;  /* 0x00260c0001ea7983 */ /* 0x000f280000300800 */
[----:B------:R-:W4:Y:S04]  /*5e80*/  LDL.LU R235, [R1+0x2608] ;  /* 0x0026080001eb7983 */ /* 0x000f280000300800 */
        /* <DEDUP_REMOVED lines=21> */
[----:B--2---:R-:W-:Y:S04]  /*5fe0*/  STL.64 [R1+0x1f58], R172 ;  /* 0x001f58ac01007387 */ /* 0x004fe80000100a00 */
[----:B---3--:R-:W-:Y:S04]  /*5ff0*/  STL.64 [R1+0x1f50], R170 ;  /* 0x001f50aa01007387 */ /* 0x008fe80000100a00 */
[----:B----4-:R-:W-:Y:S04]  /*6000*/  STL.64 [R1+0x1f48], R168 ;  /* 0x001f48a801007387 */ /* 0x010fe80000100a00 */
        /* <DEDUP_REMOVED lines=24> */
[----:B0-----:R-:W-:-:S02]  /*6190*/  IMAD.MOV.U32 R126, RZ, RZ, R7 ;  /* 0x000000ffff7e7224 */ /* 0x001fc400078e0007 */
[----:B-1----:R-:W-:Y:S01]  /*61a0*/  IMAD.MOV.U32 R124, RZ, RZ, R5 ;  /* 0x000000ffff7c7224 */ /* 0x002fe200078e0005 */
[----:B------:R-:W-:Y:S01]  /*61b0*/  MOV R125, R6 ;  /* 0x00000006007d7202 */ /* 0x000fe20000000f00 */
[----:B--2---:R-:W-:Y:S01]  /*61c0*/  IMAD.MOV.U32 R122, RZ, RZ, R3 ;  /* 0x000000ffff7a7224 */ /* 0x004fe200078e0003 */
[----:B---3--:R-:W-:Y:S01]  /*61d0*/  MOV R120, R0 ;  /* 0x0000000000787202 */ /* 0x008fe20000000f00 */
[----:B------:R-:W-:Y:S01]  /*61e0*/  IMAD.MOV.U32 R121, RZ, RZ, R2 ;  /* 0x000000ffff797224 */ /* 0x000fe200078e0002 */
[----:B------:R-:W2:Y:S01]  /*61f0*/  LDL.LU R0, [R1+0x2604] ;  /* 0x0026040001007983 */ /* 0x000ea20000300800 */
[----:B------:R-:W-:-:S03]  /*6200*/  IMAD.MOV.U32 R123, RZ, RZ, R4 ;  /* 0x000000ffff7b7224 */ /* 0x000fc600078e0004 */
[----:B------:R-:W3:Y:S04]  /*6210*/  LDL.LU R2, [R1+0x2600] ;  /* 0x0026000001027983 */ /* 0x000ee80000300800 */
[----:B------:R-:W4:Y:S01]  /*6220*/  LDL.LU R3, [R1+0x25fc] ;  /* 0x0025fc0001037983 */ /* 0x000f220000300800 */
[----:B------:R-:W-:-:S03]  /*6230*/  IMAD.MOV.U32 R127, RZ, RZ, R8 ;  /* 0x000000ffff7f7224 */ /* 0x000fc600078e0008 */
[----:B------:R-:W4:Y:S01]  /*6240*/  LDL.LU R4, [R1+0x25f8] ;  /* 0x0025f80001047983 */ /* 0x000f220000300800 */
[----:B------:R-:W-:-:S03]  /*6250*/  IMAD.MOV.U32 R128, RZ, RZ, R9 ;  /* 0x000000ffff807224 */ /* 0x000fc600078e0009 */
[----:B------:R-:W2:Y:S01]  /*6260*/  LDL.LU R5, [R1+0x25f4] ;  /* 0x0025f40001057983 */ /* 0x000ea20000300800 */
        /* <DEDUP_REMOVED lines=9> */
[----:B------:R-:W3:Y:S01]  /*6300*/  LDL.LU R10, [R1+0x25e0] ;  /* 0x0025e000010a7983 */ /* 0x000ee20000300800 */
        /* <DEDUP_REMOVED lines=162> */
[----:B------:R-:W4:Y:S04]  /*6d30*/  LDL.LU R91, [R1+0x249c] ;  /* 0x00249c00015b7983 */ /* 0x000f280000300800 */
        /* <DEDUP_REMOVED lines=105> */
[----:B------:R-:W4:Y:S01]  /*73d0*/  LDL.LU R172, [R1+0x250] ;  /* 0x0002500001ac7983 */ /* 0x000f220000300800 */
[----:B------:R-:W-:Y:S01]  /*73e0*/  IMAD.MOV.U32 R214, RZ, RZ, R98 ;  /* 0x000000ffffd67224 */ /* 0x000fe200078e0062 */
[----:B------:R-:W-:Y:S01]  /*73f0*/  MOV R212, R100 ;  /* 0x0000006400d47202 */ /* 0x000fe20000000f00 */
[----:B------:R-:W-:Y:S01]  /*7400*/  IMAD.MOV.U32 R215, RZ, RZ, R97 ;  /* 0x000000ffffd77224 */ /* 0x000fe200078e0061 */
[----:B------:R-:W-:Y:S01]  /*7410*/  MOV R207, R105 ;  /* 0x0000006900cf7202 */ /* 0x000fe20000000f00 */
[----:B------:R-:W-:Y:S01]  /*7420*/  IMAD.MOV.U32 R213, RZ, RZ, R99 ;  /* 0x000000ffffd57224 */ /* 0x000fe200078e0063 */
[----:B------:R-:W-:Y:S01]  /*7430*/  MOV R202, R110 ;  /* 0x0000006e00ca7202 */ /* 0x000fe20000000f00 */
[----:B------:R-:W-:Y:S01]  /*7440*/  IMAD.MOV.U32 R210, RZ, RZ, R102 ;  /* 0x000000ffffd27224 */ /* 0x000fe200078e0066 */
[----:B------:R-:W-:Y:S01]  /*7450*/  STL.64 [R1+0x2300], R214 ;  /* 0x002300d601007387 */ /* 0x000fe20000100a00 */
[----:B------:R-:W-:Y:S01]  /*7460*/  IMAD.MOV.U32 R211, RZ, RZ, R101 ;  /* 0x000000ffffd37224 */ /* 0x000fe200078e0065 */
[----:B------:R-:W-:Y:S01]  /*7470*/  MOV R197, R115 ;  /* 0x0000007300c57202 */ /* 0x000fe20000000f00 */
[----:B------:R-:W-:Y:S01]  /*7480*/  IMAD.MOV.U32 R208, RZ, RZ, R104 ;  /* 0x000000ffffd07224 */ /* 0x000fe200078e0068 */
[----:B------:R-:W-:Y:S01]  /*7490*/  STL.64 [R1+0x22f8], R212 ;  /* 0x0022f8d401007387 */ /* 0x000fe20000100a00 */
[----:B------:R-:W-:Y:S01]  /*74a0*/  IMAD.MOV.U32 R209, RZ, RZ, R103 ;  /* 0x000000ffffd17224 */ /* 0x000fe200078e0067 */
[----:B------:R-:W-:Y:S01]  /*74b0*/  MOV R192, R216 ;  /* 0x000000d800c07202 */ /* 0x000fe20000000f00 */
[----:B------:R-:W-:Y:S01]  /*74c0*/  IMAD.MOV.U32 R206, RZ, RZ, R106 ;  /* 0x000000ffffce7224 */ /* 0x000fe200078e006a */
[----:B------:R2:W-:Y:S01]  /*74d0*/  STL.64 [R1+0x22f0], R210 ;  /* 0x0022f0d201007387 */ /* 0x0005e20000100a00 */
        /* <DEDUP_REMOVED lines=13> */
[----:B------:R-:W-:Y:S01]  /*75b0*/  UIADD3 UR12, UR6, 0xc00, URZ ;  /* 0x00000c00060c7890 */ /* 0x000fe2000fffe03f */
[----:B------:R-:W-:Y:S01]  /*75c0*/  IMAD.MOV.U32 R196, RZ, RZ, R116 ;  /* 0x000000ffffc47224 */ /* 0x000fe200078e0074 */
[----:B------:R-:W-:Y:S01]  /*75d0*/  STL.64 [R1+0x22d0], R202 ;  /* 0x0022d0ca01007387 */ /* 0x000fe20000100a00 */
[----:B------:R-:W-:Y:S01]  /*75e0*/  IMAD.MOV.U32 R194, RZ, RZ, R118 ;  /* 0x000000ffffc27224 */ /* 0x000fe200078e0076 */
[----:B------:R-:W-:Y:S01]  /*75f0*/  UMOV UR13, 0x40000040 ;  /* 0x40000040000d7882 */ /* 0x000fe20000000000 */
[----:B------:R-:W-:Y:S01]  /*7600*/  IMAD.MOV.U32 R195, RZ, RZ, R117 ;  /* 0x000000ffffc37224 */ /* 0x000fe200078e0075 */
[----:B------:R4:W-:Y:S01]  /*7610*/  STL.64 [R1+0x22c8], R200 ;  /* 0x0022c8c801007387 */ /* 0x0009e20000100a00 */
[----:B------:R-:W-:Y:S01]  /*7620*/  IMAD.MOV.U32 R193, RZ, RZ, R119 ;  /* 0x000000ffffc17224 */ /* 0x000fe200078e0077 */
[----:B--2---:R-:W-:Y:S01]  /*7630*/  MOV R211, R5 ;  /* 0x0000000500d37202 */ /* 0x004fe20000000f00 */
[----:B------:R-:W-:Y:S01]  /*7640*/  IMAD.MOV.U32 R190, RZ, RZ, R218 ;  /* 0x000000ffffbe7224 */ /* 0x000fe200078e00da */
[----:B------:R-:W-:Y:S01]  /*7650*/  STL.64 [R1+0x22c0], R198 ;  /* 0x0022c0c601007387 */ /* 0x000fe20000100a00 */
[----:B------:R-:W-:Y:S01]  /*7660*/  IMAD.MOV.U32 R191, RZ, RZ, R217 ;  /* 0x000000ffffbf7224 */ /* 0x000fe200078e00d9 */
[----:B---3--:R-:W-:Y:S01]  /*7670*/  MOV R206, R10 ;  /* 0x0000000a00ce7202 */ /* 0x008fe20000000f00 */
[----:B------:R-:W-:Y:S01]  /*7680*/  IMAD.MOV.U32 R188, RZ, RZ, R220 ;  /* 0x000000ffffbc7224 */ /* 0x000fe200078e00dc */
[----:B------:R0:W-:Y:S01]  /*7690*/  STL.64 [R1+0x22b8], R196 ;  /* 0x0022b8c401007387 */ /* 0x0001e20000100a00 */
[----:B------:R-:W-:Y:S01]  /*76a0*/  IMAD.MOV.U32 R189, RZ, RZ, R219 ;  /* 0x000000ffffbd7224 */ /* 0x000fe200078e00db */
[----:B------:R-:W-:Y:S01]  /*76b0*/  UIADD3 UR8, UR6, 0x2, URZ ;  /* 0x0000000206087890 */ /* 0x000fe2000fffe03f */
[----:B------:R-:W-:Y:S01]  /*76c0*/  IMAD.MOV.U32 R186, RZ, RZ, R222 ;  /* 0x000000ffffba7224 */ /* 0x000fe200078e00de */
[----:B------:R-:W-:Y:S01]  /*76d0*/  STL.64 [R1+0x22b0], R194 ;  /* 0x0022b0c201007387 */ /* 0x000fe20000100a00 */
[----:B------:R-:W-:Y:S01]  /*76e0*/  IMAD.MOV.U32 R184, RZ, RZ, R224 ;  /* 0x000000ffffb87224 */ /* 0x000fe200078e00e0 */
[----:B----4-:R-:W-:Y:S01]  /*76f0*/  MOV R201, R15 ;  /* 0x0000000f00c97202 */ /* 0x010fe20000000f00 */
[----:B------:R-:W-:Y:S01]  /*7700*/  IMAD.MOV.U32 R185, RZ, RZ, R223 ;  /* 0x000000ffffb97224 */ /* 0x000fe200078e00df */
[----:B------:R-:W-:Y:S01]  /*7710*/  STL.64 [R1+0x22a8], R192 ;  /* 0x0022a8c001007387 */ /* 0x000fe20000100a00 */
[----:B------:R-:W-:-:S02]  /*7720*/  IMAD.MOV.U32 R183, RZ, RZ, R225 ;  /* 0x000000ffffb77224 */ /* 0x000fc400078e00e1 */
[----:B------:R-:W-:Y:S01]  /*7730*/  IMAD.MOV.U32 R180, RZ, RZ, R228 ;  /* 0x000000ffffb47224 */ /* 0x000fe200078e00e4 */
[----:B------:R1:W-:Y:S01]  /*7740*/  STL.64 [R1+0x22a0], R190 ;  /* 0x0022a0be01007387 */ /* 0x0003e20000100a00 */
[----:B------:R-:W-:Y:S01]  /*7750*/  IMAD.MOV.U32 R181, RZ, RZ, R227 ;  /* 0x000000ffffb57224 */ /* 0x000fe200078e00e3 */
[----:B0-----:R-:W-:Y:S01]  /*7760*/  MOV R196, R20 ;  /* 0x0000001400c47202 */ /* 0x001fe20000000f00 */
[----:B------:R-:W-:Y:S01]  /*7770*/  IMAD.MOV.U32 R178, RZ, RZ, R230 ;  /* 0x000000ffffb27224 */ /* 0x000fe200078e00e6 */
[----:B------:R0:W-:Y:S01]  /*7780*/  STL.64 [R1+0x2298], R188 ;  /* 0x002298bc01007387 */ /* 0x0001e20000100a00 */
[----:B------:R-:W-:Y:S02]  /*7790*/  IMAD.MOV.U32 R179, RZ, RZ, R229 ;  /* 0x000000ffffb37224 */ /* 0x000fe400078e00e5 */
[----:B------:R-:W-:Y:S01]  /*77a0*/  IMAD.MOV.U32 R176, RZ, RZ, R232 ;  /* 0x000000ffffb07224 */ /* 0x000fe200078e00e8 */
[----:B------:R2:W-:Y:S01]  /*77b0*/  STL.64 [R1+0x2290], R186 ;  /* 0x002290ba01007387 */ /* 0x0005e20000100a00 */
[----:B------:R-:W-:-:S02]  /*77c0*/  IMAD.MOV.U32 R174, RZ, RZ, R234 ;  /* 0x000000ffffae7224 */ /* 0x000fc400078e00ea */
[----:B------:R-:W-:Y:S01]  /*77d0*/  IMAD.MOV.U32 R175, RZ, RZ, R233 ;  /* 0x000000ffffaf7224 */ /* 0x000fe200078e00e9 */
[----:B------:R3:W-:Y:S01]  /*77e0*/  STL.64 [R1+0x2288], R184 ;  /* 0x002288b801007387 */ /* 0x0007e20000100a00 */
[----:B------:R-:W-:Y:S01]  /*77f0*/  IMAD.MOV.U32 R173, RZ, RZ, R235 ;  /* 0x000000ffffad7224 */ /* 0x000fe200078e00eb */
[----:B-1----:R-:W-:Y:S01]  /*7800*/  MOV R191, R25 ;  /* 0x0000001900bf7202 */ /* 0x002fe20000000f00 */
[----:B------:R-:W-:Y:S01]  /*7810*/  IMAD.MOV.U32 R190, RZ, RZ, R26 ;  /* 0x000000ffffbe7224 */ /* 0x000fe200078e001a */
[----:B------:R1:W-:Y:S01]  /*7820*/  STL.64 [R1+0x2280], R182 ;  /* 0x002280b601007387 */ /* 0x0003e20000100a00 */
[----:B0-----:R-:W-:Y:S02]  /*7830*/  IMAD.MOV.U32 R188, RZ, RZ, R28 ;  /* 0x000000ffffbc7224 */ /* 0x001fe400078e001c */
[----:B------:R-:W-:Y:S01]  /*7840*/  IMAD.MOV.U32 R189, RZ, RZ, R27 ;  /* 0x000000ffffbd7224 */ /* 0x000fe200078e001b */
[----:B------:R0:W-:Y:S01]  /*7850*/  STL.64 [R1+0x2278], R180 ;  /* 0x002278b401007387 */ /* 0x0001e20000100a00 */
[----:B--2---:R-:W-:Y:S01]  /*7860*/  MOV R186, R30 ;  /* 0x0000001e00ba7202 */ /* 0x004fe20000000f00 */
[----:B------:R-:W-:-:S02]  /*7870*/  IMAD.MOV.U32 R187, RZ, RZ, R29 ;  /* 0x000000ffffbb7224 */ /* 0x000fc400078e001d */
[----:B------:R2:W-:Y:S01]  /*7880*/  STL.64 [R1+0x2270], R178 ;  /* 0x002270b201007387 */ /* 0x0005e20000100a00 */
[----:B---3--:R-:W-:Y:S02]  /*7890*/  IMAD.MOV.U32 R184, RZ, RZ, R32 ;  /* 0x000000ffffb87224 */ /* 0x008fe400078e0020 */
[----:B------:R-:W-:Y:S01]  /*78a0*/  IMAD.MOV.U32 R185, RZ, RZ, R31 ;  /* 0x000000ffffb97224 */ /* 0x000fe200078e001f */
[----:B------:R3:W-:Y:S01]  /*78b0*/  STL.64 [R1+0x2268], R176 ;  /* 0x002268b001007387 */ /* 0x0007e20000100a00 */
[----:B-1----:R-:W-:Y:S02]  /*78c0*/  IMAD.MOV.U32 R182, RZ, RZ, R34 ;  /* 0x000000ffffb67224 */ /* 0x002fe400078e0022 */
[----:B------:R-:W-:Y:S01]  /*78d0*/  IMAD.MOV.U32 R183, RZ, RZ, R33 ;  /* 0x000000ffffb77224 */ /* 0x000fe200078e0021 */
[----:B------:R1:W-:Y:S01]  /*78e0*/  STL.64 [R1+0x2260], R174 ;  /* 0x002260ae01007387 */ /* 0x0003e20000100a00 */
[----:B0-----:R-:W-:Y:S01]  /*78f0*/  IMAD.MOV.U32 R180, RZ, RZ, R36 ;  /* 0x000000ffffb47224 */ /* 0x001fe200078e0024 */
[----:B------:R-:W-:Y:S01]  /*7900*/  MOV R181, R35 ;  /* 0x0000002300b57202 */ /* 0x000fe20000000f00 */
[----:B------:R-:W-:-:S02]  /*7910*/  IMAD.MOV.U32 R192, RZ, RZ, R24 ;  /* 0x000000ffffc07224 */ /* 0x000fc400078e0018 */
[----:B--2---:R-:W-:Y:S02]  /*7920*/  IMAD.MOV.U32 R178, RZ, RZ, R38 ;  /* 0x000000ffffb27224 */ /* 0x004fe400078e0026 */
[----:B------:R-:W-:Y:S01]  /*7930*/  IMAD.MOV.U32 R179, RZ, RZ, R37 ;  /* 0x000000ffffb37224 */ /* 0x000fe200078e0025 */
[----:B---3--:R-:W-:Y:S01]  /*7940*/  MOV R176, R40 ;  /* 0x0000002800b07202 */ /* 0x008fe20000000f00 */
[----:B------:R-:W-:Y:S02]  /*7950*/  IMAD.MOV.U32 R177, RZ, RZ, R39 ;  /* 0x000000ffffb17224 */ /* 0x000fe400078e0027 */
[----:B------:R-:W-:Y:S02]  /*7960*/  IMAD.MOV.U32 R214, RZ, RZ, R2 ;  /* 0x000000ffffd67224 */ /* 0x000fe400078e0002 */
[----:B-1----:R-:W-:Y:S02]  /*7970*/  IMAD.MOV.U32 R174, RZ, RZ, R42 ;  /* 0x000000ffffae7224 */ /* 0x002fe400078e002a */
        /* <DEDUP_REMOVED lines=18> */
[----:B------:R-:W-:Y:S01]  /*7aa0*/  IMAD.MOV.U32 R193, RZ, RZ, R23 ;  /* 0x000000ffffc17224 */ /* 0x000fe200078e0017 */
[----:B------:R0:W-:Y:S04]  /*7ab0*/  STL.64 [R1+0x2258], R172 ;  /* 0x002258ac01007387 */ /* 0x0001e80000100a00 */
[----:B------:R1:W-:Y:S04]  /*7ac0*/  STL.64 [R1+0x2250], R170 ;  /* 0x002250aa01007387 */ /* 0x0003e80000100a00 */
[----:B------:R2:W-:Y:S04]  /*7ad0*/  STL.64 [R1+0x2248], R168 ;  /* 0x002248a801007387 */ /* 0x0005e80000100a00 */
[----:B------:R3:W-:Y:S01]  /*7ae0*/  STL.64 [R1+0x2240], R166 ;  /* 0x002240a601007387 */ /* 0x0007e20000100a00 */
[----:B0-----:R-:W-:-:S02]  /*7af0*/  IMAD.MOV.U32 R172, RZ, RZ, R44 ;  /* 0x000000ffffac7224 */ /* 0x001fc400078e002c */
[----:B------:R-:W-:Y:S01]  /*7b00*/  IMAD.MOV.U32 R173, RZ, RZ, R43 ;  /* 0x000000ffffad7224 */ /* 0x000fe200078e002b */
[----:B------:R0:W-:Y:S01]  /*7b10*/  STL.64 [R1+0x2238], R164 ;  /* 0x002238a401007387 */ /* 0x0001e20000100a00 */
[----:B-1----:R-:W-:Y:S01]  /*7b20*/  IMAD.MOV.U32 R170, RZ, RZ, R46 ;  /* 0x000000ffffaa7224 */ /* 0x002fe200078e002e */
[----:B------:R-:W-:Y:S02]  /*7b30*/  MOV R171, R45 ;  /* 0x0000002d00ab7202 */ /* 0x000fe40000000f00 */
[----:B------:R1:W-:Y:S01]  /*7b40*/  STL.64 [R1+0x2230], R162 ;  /* 0x002230a201007387 */ /* 0x0003e20000100a00 */
[----:B--2---:R-:W-:Y:S02]  /*7b50*/  IMAD.MOV.U32 R168, RZ, RZ, R48 ;  /* 0x000000ffffa87224 */ /* 0x004fe400078e0030 */
[----:B------:R-:W-:Y:S01]  /*7b60*/  IMAD.MOV.U32 R169, RZ, RZ, R47 ;  /* 0x000000ffffa97224 */ /* 0x000fe200078e002f */
[----:B------:R2:W-:Y:S01]  /*7b70*/  STL.64 [R1+0x2228], R160 ;  /* 0x002228a001007387 */ /* 0x0005e20000100a00 */
[----:B---3--:R-:W-:Y:S01]  /*7b80*/  MOV R166, R50 ;  /* 0x0000003200a67202 */ /* 0x008fe20000000f00 */
[----:B------:R-:W-:-:S02]  /*7b90*/  IMAD.MOV.U32 R167, RZ, RZ, R49 ;  /* 0x000000ffffa77224 */ /* 0x000fc400078e0031 */
[----:B------:R3:W-:Y:S01]  /*7ba0*/  STL.64 [R1+0x2220], R158 ;  /* 0x0022209e01007387 */ /* 0x0007e20000100a00 */
[----:B0-----:R-:W-:Y:S02]  /*7bb0*/  IMAD.MOV.U32 R164, RZ, RZ, R52 ;  /* 0x000000ffffa47224 */ /* 0x001fe400078e0034 */
[----:B------:R-:W-:Y:S01]  /*7bc0*/  IMAD.MOV.U32 R165, RZ, RZ, R51 ;  /* 0x000000ffffa57224 */ /* 0x000fe200078e0033 */
[----:B------:R0:W-:Y:S01]  /*7bd0*/  STL.64 [R1+0x2218], R156 ;  /* 0x0022189c01007387 */ /* 0x0001e20000100a00 */
[----:B-1----:R-:W-:Y:S02]  /*7be0*/  IMAD.MOV.U32 R162, RZ, RZ, R54 ;  /* 0x000000ffffa27224 */ /* 0x002fe400078e0036 */
[----:B------:R-:W-:Y:S01]  /*7bf0*/  IMAD.MOV.U32 R163, RZ, RZ, R53 ;  /* 0x000000ffffa37224 */ /* 0x000fe200078e0035 */
[----:B------:R1:W-:Y:S01]  /*7c00*/  STL.64 [R1+0x2210], R154 ;  /* 0x0022109a01007387 */ /* 0x0003e20000100a00 */
[----:B--2---:R-:W-:Y:S01]  /*7c10*/  IMAD.MOV.U32 R160, RZ, RZ, R56 ;  /* 0x000000ffffa07224 */ /* 0x004fe200078e0038 */
[----:B------:R-:W-:-:S02]  /*7c20*/  MOV R161, R55 ;  /* 0x0000003700a17202 */ /* 0x000fc40000000f00 */
[----:B------:R2:W-:Y:S01]  /*7c30*/  STL.64 [R1+0x2208], R152 ;  /* 0x0022089801007387 */ /* 0x0005e20000100a00 */
[----:B---3--:R-:W-:Y:S02]  /*7c40*/  IMAD.MOV.U32 R158, RZ, RZ, R58 ;  /* 0x000000ffff9e7224 */ /* 0x008fe400078e003a */
[----:B------:R-:W-:Y:S01]  /*7c50*/  IMAD.MOV.U32 R159, RZ, RZ, R57 ;  /* 0x000000ffff9f7224 */ /* 0x000fe200078e0039 */
[----:B------:R3:W-:Y:S01]  /*7c60*/  STL.64 [R1+0x2200], R150 ;  /* 0x0022009601007387 */ /* 0x0007e20000100a00 */
[----:B0-----:R-:W-:Y:S01]  /*7c70*/  MOV R156, R60 ;  /* 0x0000003c009c7202 */ /* 0x001fe20000000f00 */
[----:B------:R-:W-:Y:S02]  /*7c80*/  IMAD.MOV.U32 R157, RZ, RZ, R59 ;  /* 0x000000ffff9d7224 */ /* 0x000fe400078e003b */
[----:B------:R0:W-:Y:S01]  /*7c90*/  STL.64 [R1+0x21f8], R148 ;  /* 0x0021f89401007387 */ /* 0x0001e20000100a00 */
[----:B-1----:R-:W-:Y:S02]  /*7ca0*/  IMAD.MOV.U32 R154, RZ, RZ, R62 ;  /* 0x000000ffff9a7224 */ /* 0x002fe400078e003e */
[----:B------:R-:W-:Y:S01]  /*7cb0*/  IMAD.MOV.U32 R155, RZ, RZ, R61 ;  /* 0x000000ffff9b7224 */ /* 0x000fe200078e003d */
[----:B------:R1:W-:Y:S01]  /*7cc0*/  STL.64 [R1+0x21f0], R146 ;  /* 0x0021f09201007387 */ /* 0x0003e20000100a00 */
[----:B--2---:R-:W-:-:S02]  /*7cd0*/  IMAD.MOV.U32 R152, RZ, RZ, R64 ;  /* 0x000000ffff987224 */ /* 0x004fc400078e0040 */
[----:B------:R-:W-:Y:S01]  /*7ce0*/  IMAD.MOV.U32 R153, RZ, RZ, R63 ;  /* 0x000000ffff997224 */ /* 0x000fe200078e003f */
[----:B------:R2:W-:Y:S01]  /*7cf0*/  STL.64 [R1+0x21e8], R144 ;  /* 0x0021e89001007387 */ /* 0x0005e20000100a00 */
[----:B---3--:R-:W-:Y:S01]  /*7d00*/  IMAD.MOV.U32 R150, RZ, RZ, R66 ;  /* 0x000000ffff967224 */ /* 0x008fe200078e0042 */
[----:B------:R-:W-:Y:S02]  /*7d10*/  MOV R151, R65 ;  /* 0x0000004100977202 */ /* 0x000fe40000000f00 */
[----:B------:R3:W-:Y:S01]  /*7d20*/  STL.64 [R1+0x21e0], R142 ;  /* 0x0021e08e01007387 */ /* 0x0007e20000100a00 */
[----:B0-----:R-:W-:Y:S02]  /*7d30*/  IMAD.MOV.U32 R148, RZ, RZ, R68 ;  /* 0x000000ffff947224 */ /* 0x001fe400078e0044 */
[----:B------:R-:W-:Y:S01]  /*7d40*/  IMAD.MOV.U32 R149, RZ, RZ, R67 ;  /* 0x000000ffff957224 */ /* 0x000fe200078e0043 */
[----:B------:R0:W-:Y:S01]  /*7d50*/  STL.64 [R1+0x21d8], R140 ;  /* 0x0021d88c01007387 */ /* 0x0001e20000100a00 */
[----:B-1----:R-:W-:Y:S01]  /*7d60*/  MOV R146, R70 ;  /* 0x0000004600927202 */ /* 0x002fe20000000f00 */
[----:B------:R-:W-:-:S02]  /*7d70*/  IMAD.MOV.U32 R147, RZ, RZ, R69 ;  /* 0x000000ffff937224 */ /* 0x000fc400078e0045 */
[----:B------:R1:W-:Y:S01]  /*7d80*/  STL.64 [R1+0x21d0], R138 ;  /* 0x0021d08a01007387 */ /* 0x0003e20000100a00 */
[----:B--2---:R-:W-:Y:S02]  /*7d90*/  IMAD.MOV.U32 R144, RZ, RZ, R72 ;  /* 0x000000ffff907224 */ /* 0x004fe400078e0048 */
[----:B------:R-:W-:Y:S01]  /*7da0*/  IMAD.MOV.U32 R145, RZ, RZ, R71 ;  /* 0x000000ffff917224 */ /* 0x000fe200078e0047 */
[----:B------:R2:W-:Y:S01]  /*7db0*/  STL.64 [R1+0x21c8], R136 ;  /* 0x0021c88801007387 */ /* 0x0005e20000100a00 */
[----:B---3--:R-:W-:Y:S02]  /*7dc0*/  IMAD.MOV.U32 R142, RZ, RZ, R74 ;  /* 0x000000ffff8e7224 */ /* 0x008fe400078e004a */
[----:B------:R-:W-:Y:S01]  /*7dd0*/  IMAD.MOV.U32 R143, RZ, RZ, R73 ;  /* 0x000000ffff8f7224 */ /* 0x000fe200078e0049 */
[----:B------:R3:W-:Y:S01]  /*7de0*/  STL.64 [R1+0x21c0], R134 ;  /* 0x0021c08601007387 */ /* 0x0007e20000100a00 */
[----:B0-----:R-:W-:Y:S01]  /*7df0*/  IMAD.MOV.U32 R140, RZ, RZ, R76 ;  /* 0x000000ffff8c7224 */ /* 0x001fe200078e004c */
[----:B------:R-:W-:-:S02]  /*7e00*/  MOV R141, R75 ;  /* 0x0000004b008d7202 */ /* 0x000fc40000000f00 */
[----:B------:R0:W-:Y:S01]  /*7e10*/  STL.64 [R1+0x21b8], R132 ;  /* 0x0021b88401007387 */ /* 0x0001e20000100a00 */
[----:B-1----:R-:W-:Y:S02]  /*7e20*/  IMAD.MOV.U32 R138, RZ, RZ, R78 ;  /* 0x000000ffff8a7224 */ /* 0x002fe400078e004e */
[----:B------:R-:W-:Y:S01]  /*7e30*/  IMAD.MOV.U32 R139, RZ, RZ, R77 ;  /* 0x000000ffff8b7224 */ /* 0x000fe200078e004d */
[----:B------:R1:W-:Y:S01]  /*7e40*/  STL.64 [R1+0x21b0], R130 ;  /* 0x0021b08201007387 */ /* 0x0003e20000100a00 */
[----:B--2---:R-:W-:Y:S01]  /*7e50*/  MOV R136, R80 ;  /* 0x0000005000887202 */ /* 0x004fe20000000f00 */
[----:B------:R-:W-:Y:S02]  /*7e60*/  IMAD.MOV.U32 R137, RZ, RZ, R79 ;  /* 0x000000ffff897224 */ /* 0x000fe400078e004f */
[----:B------:R2:W-:Y:S01]  /*7e70*/  STL.64 [R1+0x21a8], R128 ;  /* 0x0021a88001007387 */ /* 0x0005e20000100a00 */
[----:B---3--:R-:W-:Y:S02]  /*7e80*/  IMAD.MOV.U32 R134, RZ, RZ, R82 ;  /* 0x000000ffff867224 */ /* 0x008fe400078e0052 */
[----:B------:R-:W-:Y:S01]  /*7e90*/  IMAD.MOV.U32 R135, RZ, RZ, R81 ;  /* 0x000000ffff877224 */ /* 0x000fe200078e0051 */
        /* <DEDUP_REMOVED lines=12> */
[----:B0-----:R-:W-:Y:S01]  /*7f60*/  IMAD.MOV.U32 R124, RZ, RZ, R92 ;  /* 0x000000ffff7c7224 */ /* 0x001fe200078e005c */
[----:B------:R-:W-:Y:S01]  /*7f70*/  STL.64 [R1+0x2480], R214 ;  /* 0x002480d601007387 */ /* 0x000fe20000100a00 */
[----:B------:R-:W-:Y:S02]  /*7f80*/  IMAD.MOV.U32 R125, RZ, RZ, R91 ;  /* 0x000000ffff7d7224 */ /* 0x000fe400078e005b */
[----:B-1----:R-:W-:Y:S01]  /*7f90*/  IMAD.MOV.U32 R122, RZ, RZ, R94 ;  /* 0x000000ffff7a7224 */ /* 0x002fe200078e005e */
[----:B------:R-:W-:Y:S01]  /*7fa0*/  STL.64 [R1+0x2478], R212 ;  /* 0x002478d401007387 */ /* 0x000fe20000100a00 */
[----:B------:R-:W-:Y:S02]  /*7fb0*/  IMAD.MOV.U32 R123, RZ, RZ, R93 ;  /* 0x000000ffff7b7224 */ /* 0x000fe400078e005d */
[----:B--2---:R-:W-:Y:S01]  /*7fc0*/  IMAD.MOV.U32 R120, RZ, RZ, R96 ;  /* 0x000000ffff787224 */ /* 0x004fe200078e0060 */
[----:B------:R-:W-:Y:S01]  /*7fd0*/  MOV R121, R95 ;  /* 0x0000005f00797202 */ /* 0x000fe20000000f00 */
[----:B------:R-:W-:Y:S01]  /*7fe0*/  STL.64 [R1+0x2470], R210 ;  /* 0x002470d201007387 */ /* 0x000fe20000100a00 */
[----:B------:R-:W-:-:S03]  /*7ff0*/  WARPGROUP.ARRIVE ;  /* 0x00000000000079c5 */ /* 0x000fc60000000000 */
[----:B------:R-:W-:Y:S03]  /*8000*/  STL.64 [R1+0x2468], R208 ;  /* 0x002468d001007387 */ /* 0x000fe60000100a00 */
[----:B------:R-:W-:Y:S01]  /*8010*/  IGMMA.64x192x32.S8.S8 R24, gdesc[UR12], RZ, !UPT, gsb0 ;  /* 0x04e000000c1879f1 */ /* 0x000fe2000c0410ff */
[----:B------:R-:W-:Y:S01]  /*8020*/  STL.64 [R1+0x2460], R206 ;  /* 0x002460ce01007387 */ /* 0x000fe20000100a00 */
[----:B------:R-:W-:Y:S01]  /*8030*/  UMOV UR14, UR10 ;  /* 0x0000000a000e7c82 */ /* 0x000fe20008000000 */
[----:B------:R-:W-:Y:S02]  /*8040*/  UMOV UR15, UR11 ;  /* 0x0000000b000f7c82 */ /* 0x000fe40008000000 */
        /* <DEDUP_REMOVED lines=42> */
[----:B------:R0:W-:Y:S01]  /*82f0*/  STL.64 [R1+0x2308], R120 ;  /* 0x0023087801007387 */ /* 0x0001e20000100a00 */
[----:B------:R-:W-:-:S02]  /*8300*/  WARPGROUP.DEPBAR.LE gsb0, 0x0 ;  /* 0x00008000000079c5 */ /* 0x000fc40000010000 */
[----:B0-----:R-:W-:-:S06]  /*8310*/  WARPGROUP.ARRIVE ;  /* 0x00000000000079c5 */ /* 0x001fcc0000000000 */
[----:B------:R-:W-:Y:S03]  /*8320*/  IGMMA.64x192x32.S8.S8 R120, gdesc[UR12], RZ, !UPT, gsb0 ;  /* 0x04e000000c7879f1 */ /* 0x000fe6000c0410ff */
[----:B------:R-:W-:Y:S02]  /*8330*/  WARPGROUP.DEPBAR.LE gsb0, 0x0 ;  /* 0x00008000000079c5 */ /* 0x000fe40000010000 */
        /* <DEDUP_REMOVED lines=37> */
[----:B------:R-:W-:-:S02]  /*8590*/  IMAD.MOV.U32 R216, RZ, RZ, R192 ;  /* 0x000000ffffd87224 */ /* 0x000fc400078e00c0 */
[----:B------:R-:W-:Y:S01]  /*85a0*/  IMAD.MOV.U32 R218, RZ, RZ, R190 ;  /* 0x000000ffffda7224 */ /* 0x000fe200078e00be */
[----:B------:R-:W-:Y:S01]  /*85b0*/  STL.64 [R1+0x350], R140 ;  /* 0x0003508c01007387 */ /* 0x000fe20000100a00 */
[----:B------:R-:W-:Y:S02]  /*85c0*/  IMAD.MOV.U32 R217, RZ, RZ, R191 ;  /* 0x000000ffffd97224 */ /* 0x000fe400078e00bf */
[----:B------:R-:W-:Y:S01]  /*85d0*/  IMAD.MOV.U32 R219, RZ, RZ, R189 ;  /* 0x000000ffffdb7224 */ /* 0x000fe200078e00bd */
[----:B------:R-:W-:Y:S01]  /*85e0*/  STL.64 [R1+0x358], R142 ;  /* 0x0003588e01007387 */ /* 0x000fe20000100a00 */
[----:B------:R-:W-:Y:S02]  /*85f0*/  IMAD.MOV.U32 R222, RZ, RZ, R186 ;  /* 0x000000ffffde7224 */ /* 0x000fe400078e00ba */
        /* <DEDUP_REMOVED lines=26> */
[----:B------:R-:W2:Y:S04]  /*87a0*/  LDL.LU.64 R214, [R1+0x2480] ;  /* 0x0024800001d67983 */ /* 0x000ea80000300a00 */
        /* <DEDUP_REMOVED lines=20> */
[----:B0-----:R-:W2:Y:S04]  /*88f0*/  LDL.LU.64 R172, [R1+0x23d8] ;  /* 0x0023d80001ac7983 */ /* 0x001ea80000300a00 */
        /* <DEDUP_REMOVED lines=25> */
[----:B------:R-:W2:Y:S01]  /*8a90*/  LDL.LU.64 R120, [R1+0x2308] ;  /* 0x0023080001787983 */ /* 0x000ea20000300a00 */
[----:B------:R-:W-:Y:S01]  /*8aa0*/  UIADD3 UR10, UR7, 0x2, URZ ;  /* 0x00000002070a7890 */ /* 0x000fe2000fffe03f */
[----:B------:R-:W-:Y:S01]  /*8ab0*/  UMOV UR9, 0x40000040 ;  /* 0x4000004000097882 */ /* 0x000fe20000000000 */
[----:B------:R-:W-:Y:S01]  /*8ac0*/  UMOV UR11, 0x40000040 ;  /* 0x40000040000b7882 */ /* 0x000fe20000000000 */
[----:B--2---:R-:W-:-:S06]  /*8ad0*/  WARPGROUP.ARRIVE ;  /* 0x00000000000079c5 */ /* 0x004fcc0000000000 */
[----:B------:R-:W-:Y:S03]  /*8ae0*/  IGMMA.64x192x32.S8.S8 R120, gdesc[UR8], R120, gsb0 ;  /* 0x04e00000087879f1 */ /* 0x000fe60008041078 */
        /* <DEDUP_REMOVED lines=98> */
[----:B------:R-:W-:Y:S01]  /*9110*/  UMOV UR12, UR8 ;  /* 0x00000008000c7c82 */ /* 0x000fe20008000000 */
[----:B------:R-:W-:Y:S01]  /*9120*/  UMOV UR13, UR9 ;  /* 0x00000009000d7c82 */ /* 0x000fe20008000000 */
        /* <DEDUP_REMOVED lines=102> */
[----:B--2---:R-:W-:-:S07]  /*9790*/  WARPGROUP.ARRIVE ;  /* 0x00000000000079c5 */ /* 0x004fce0000000000 */
[----:B------:R-:W-:Y:S03]  /*97a0*/  IGMMA.64x192x32.S8.S8 R120, gdesc[UR12], R120, gsb0 ;  /* 0x04e000000c7879f1 */ /* 0x000fe60008041078 */
[----:B------:R-:W-:Y:S02]  /*97b0*/  WARPGROUP.DEPBAR.LE gsb0, 0x0 ;  /* 0x00008000000079c5 */ /* 0x000fe40000010000 */
[----:B------:R-:W-:Y:S04]  /*97c0*/  STL.64 [R1], R120 ;  /* 0x0000007801007387 */ /* 0x000fe80000100a00 */
        /* <DEDUP_REMOVED lines=95> */
[----:B------:R-:W-:Y:S01]  /*9dc0*/  UMOV UR8, UR12 ;  /* 0x0000000c00087c82 */ /* 0x000fe20008000000 */
[----:B------:R-:W-:Y:S01]  /*9dd0*/  UMOV UR9, UR13 ;  /* 0x0000000d00097c82 */ /* 0x000fe20008000000 */
        /* <DEDUP_REMOVED lines=203> */
[----:B------:R-:W-:Y:S01]  /*aa90*/  IGMMA.64x192x32.S8.S8 R120, gdesc[UR12], R120, gsb0 ;  /* 0x04e000000c7879f1 */ /* 0x000fe20008041078 */
[----:B------:R-:W-:Y:S01]  /*aaa0*/  UIADD3 UR12, UR6, 0xc02, URZ ;  /* 0x00000c02060c7890 */ /* 0x000fe2000fffe03f */
[----:B------:R-:W-:Y:S01]  /*aab0*/  UMOV UR13, 0x40000040 ;  /* 0x40000040000d7882 */ /* 0x000fe20000000000 */
[----:B------:R-:W-:Y:S02]  /*aac0*/  WARPGROUP.DEPBAR.LE gsb0, 0x0 ;  /* 0x00008000000079c5 */ /* 0x000fe40000010000 */
[----:B------:R-:W-:Y:S01]  /*aad0*/  WARPGROUP.ARRIVE ;  /* 0x00000000000079c5 */ /* 0x000fe20000000000 */
[----:B------:R-:W-:Y:S04]  /*aae0*/  STL.64 [R1+0x1a00], R214 ;  /* 0x001a00d601007387 */ /* 0x000fe80000100a00 */
[----:B------:R-:W-:Y:S01]  /*aaf0*/  STL.64 [R1+0x19f8], R212 ;  /* 0x0019f8d401007387 */ /* 0x000fe20000100a00 */
[----:B------:R-:W-:Y:S03]  /*ab00*/  IGMMA.64x192x32.S8.S8 R24, gdesc[UR12], R24, gsb0 ;  /* 0x04e000000c1879f1 */ /* 0x000fe60008041018 */
        /* <DEDUP_REMOVED lines=91> */
[----:B------:R-:W-:-:S03]  /*b0c0*/  WARPGROUP.DEPBAR.LE gsb0, 0x0 ;  /* 0x00008000000079c5 */ /* 0x000fc60000010000 */
[----:B------:R-:W2:Y:S04]  /*b0d0*/  LDL.LU.64 R210, [R1+0x8e8] ;  /* 0x0008e80001d27983 */ /* 0x000ea80000300a00 */
[----:B------:R-:W2:Y:S04]  /*b0e0*/  LDL.LU.64 R212, [R1+0x8f0] ;  /* 0x0008f00001d47983 */ /* 0x000ea80000300a00 */
[----:B------:R-:W2:Y:S04]  /*b0f0*/  LDL.LU.64 R214, [R1+0x8f8] ;  /* 0x0008f80001d67983 */ /* 0x000ea80000300a00 */
[----:B------:R0:W-:Y:S04]  /*b100*/  STL [R1+0x14d4], R24 ;  /* 0x0014d41801007387 */ /* 0x0001e80000100800 */
        /* <DEDUP_REMOVED lines=95> */
[----:B0-----:R-:W2:Y:S04]  /*b700*/  LDL.LU R24, [R1+0x300] ;  /* 0x0003000001187983 */ /* 0x001ea80000300800 */
[----:B-1----:R-:W2:Y:S04]  /*b710*/  LDL.LU R25, [R1+0x304] ;  /* 0x0003040001197983 */ /* 0x002ea80000300800 */
[----:B---3--:R-:W3:Y:S04]  /*b720*/  LDL.LU R26, [R1+0x308] ;  /* 0x00030800011a7983 */ /* 0x008ee80000300800 */
[----:B----4-:R-:W3:Y:S04]  /*b730*/  LDL.LU R27, [R1+0x30c] ;  /* 0x00030c00011b7983 */ /* 0x010ee80000300800 */
[----:B------:R-:W3:Y:S04]  /*b740*/  LDL.LU R28, [R1+0x310] ;  /* 0x00031000011c7983 */ /* 0x000ee80000300800 */
        /* <DEDUP_REMOVED lines=33> */
[----:B--2---:R-:W3:Y:S04]  /*b960*/  LDL.LU R62, [R1+0x398] ;  /* 0x00039800013e7983 */ /* 0x004ee80000300800 */
        /* <DEDUP_REMOVED lines=13> */
[----:B------:R-:W3:Y:S01]  /*ba40*/  LDL.LU R76, [R1+0x3d0] ;  /* 0x0003d000014c7983 */ /* 0x000ee20000300800 */
        /* <DEDUP_REMOVED lines=19> */
[----:B------:R-:W-:Y:S01]  /*bb80*/  UMOV UR8, UR12 ;  /* 0x0000000c00087c82 */ /* 0x000fe20008000000 */
[----:B------:R-:W-:Y:S01]  /*bb90*/  IMAD.MOV.U32 R90, RZ, RZ, R222 ;  /* 0x000000ffff5a7224 */ /* 0x000fe200078e00de */
[----:B------:R-:W-:Y:S01]  /*bba0*/  UMOV UR9, UR13 ;  /* 0x0000000d00097c82 */ /* 0x000fe20008000000 */
        /* <DEDUP_REMOVED lines=22> */
[----:B------:R-:W-:-:S06]  /*bd10*/  IMAD.MOV.U32 R118, RZ, RZ, R2 ;  /* 0x000000ffff767224 */ /* 0x000fcc00078e0002 */
[----:B---3--:R-:W-:-:S06]  /*bd20*/  WARPGROUP.ARRIVE ;  /* 0x00000000000079c5 */ /* 0x008fcc0000000000 */
[----:B------:R-:W-:Y:S01]  /*bd30*/  IGMMA.64x192x32.S8.S8 R24, gdesc[UR8], R24, gsb0 ;  /* 0x04e00000081879f1 */ /* 0x000fe20008041018 */
[----:B------:R-:W-:Y:S02]  /*bd40*/  UIADD3 UR8, UR6, 0x4, URZ ;  /* 0x0000000406087890 */ /* 0x000fe4000fffe03f */
[----:B------:R-:W-:Y:S01]  /*bd50*/  UIADD3 UR10, UR7, 0x4, URZ ;  /* 0x00000004070a7890 */ /* 0x000fe2000fffe03f */
[----:B------:R-:W-:Y:S01]  /*bd60*/  UMOV UR9, 0x40000040 ;  /* 0x4000004000097882 */ /* 0x000fe20000000000 */
        /* <DEDUP_REMOVED lines=26> */
[----:B------:R-:W-:Y:S04]  /*bf10*/  STL.64 [R1+0x3b0], R68 ;  /* 0x0003b04401007387 */ /* 0x000fe80000100a00 */
[----:B------:R1:W-:Y:S04]  /*bf20*/  STL.64 [R1+0x3b8], R70 ;  /* 0x0003b84601007387 */ /* 0x0003e80000100a00 */
        /* <DEDUP_REMOVED lines=23> */
[----:B------:R4:W-:Y:S01]  /*c0a0*/  STL.64 [R1+0x478], R118 ;  /* 0x0004787601007387 */ /* 0x0009e20000100a00 */
[----:B------:R-:W-:-:S02]  /*c0b0*/  WARPGROUP.DEPBAR.LE gsb0, 0x0 ;  /* 0x00008000000079c5 */ /* 0x000fc40000010000 */
[----:B0-----:R-:W-:Y:S01]  /*c0c0*/  IMAD.MOV.U32 R67, RZ, RZ, R120 ;  /* 0x000000ffff437224 */ /* 0x001fe200078e0078 */
[----:B-1----:R-:W-:Y:S01]  /*c0d0*/  MOV R71, R124 ;  /* 0x0000007c00477202 */ /* 0x002fe20000000f00 */
[----:B------:R-:W-:Y:S01]  /*c0e0*/  IMAD.MOV.U32 R68, RZ, RZ, R121 ;  /* 0x000000ffff447224 */ /* 0x000fe200078e0079 */
[----:B--2---:R-:W-:Y:S01]  /*c0f0*/  MOV R76, R129 ;  /* 0x00000081004c7202 */ /* 0x004fe20000000f00 */
[----:B------:R-:W-:Y:S01]  /*c100*/  IMAD.MOV.U32 R69, RZ, RZ, R122 ;  /* 0x000000ffff457224 */ /* 0x000fe200078e007a */
[----:B------:R-:W2:Y:S01]  /*c110*/  LDL.LU.64 R120, [R1+0x180] ;  /* 0x0001800001787983 */ /* 0x000ea20000300a00 */
[----:B------:R-:W-:Y:S01]  /*c120*/  IMAD.MOV.U32 R70, RZ, RZ, R123 ;  /* 0x000000ffff467224 */ /* 0x000fe200078e007b */
[----:B---3--:R-:W-:Y:S01]  /*c130*/  MOV R81, R134 ;  /* 0x0000008600517202 */ /* 0x008fe20000000f00 */
[----:B------:R-:W-:Y:S01]  /*c140*/  IMAD.MOV.U32 R72, RZ, RZ, R125 ;  /* 0x000000ffff487224 */ /* 0x000fe200078e007d */
[----:B------:R-:W2:Y:S01]  /*c150*/  LDL.LU.64 R122, [R1+0x188] ;  /* 0x00018800017a7983 */ /* 0x000ea20000300a00 */
[----:B------:R-:W-:Y:S01]  /*c160*/  IMAD.MOV.U32 R73, RZ, RZ, R126 ;  /* 0x000000ffff497224 */ /* 0x000fe200078e007e */
[----:B----4-:R-:W-:Y:S01]  /*c170*/  MOV R86, R139 ;  /* 0x0000008b00567202 */ /* 0x010fe20000000f00 */
[----:B------:R-:W-:Y:S01]  /*c180*/  IMAD.MOV.U32 R74, RZ, RZ, R127 ;  /* 0x000000ffff4a7224 */ /* 0x000fe200078e007f */
[----:B------:R-:W2:Y:S01]  /*c190*/  LDL.LU.64 R124, [R1+0x190] ;  /* 0x00019000017c7983 */ /* 0x000ea20000300a00 */
[----:B------:R-:W-:Y:S01]  /*c1a0*/  IMAD.MOV.U32 R75, RZ, RZ, R128 ;  /* 0x000000ffff4b7224 */ /* 0x000fe200078e0080 */
[----:B------:R-:W-:Y:S01]  /*c1b0*/  MOV R91, R144 ;  /* 0x00000090005b7202 */ /* 0x000fe20000000f00 */
        /* <DEDUP_REMOVED lines=58> */
[----:B------:R-:W-:-:S02]  /*c560*/  IMAD.MOV.U32 R113, RZ, RZ, R166 ;  /* 0x000000ffff717224 */ /* 0x000fc400078e00a6 */
[----:B------:R-:W-:Y:S01]  /*c570*/  IMAD.MOV.U32 R114, RZ, RZ, R167 ;  /* 0x000000ffff727224 */ /* 0x000fe200078e00a7 */
[----:B------:R-:W2:Y:S01]  /*c580*/  LDL.LU.64 R156, [R1+0x210] ;  /* 0x00021000019c7983 */ /* 0x000ea20000300a00 */
[----:B------:R-:W-:Y:S02]  /*c590*/  IMAD.MOV.U32 R115, RZ, RZ, R168 ;  /* 0x000000ffff737224 */ /* 0x000fe400078e00a8 */
[----:B------:R-:W-:Y:S01]  /*c5a0*/  IMAD.MOV.U32 R117, RZ, RZ, R170 ;  /* 0x000000ffff757224 */ /* 0x000fe200078e00aa */
[----:B------:R-:W2:Y:S01]  /*c5b0*/  LDL.LU.64 R158, [R1+0x218] ;  /* 0x00021800019e7983 */ /* 0x000ea20000300a00 */
[----:B------:R-:W-:Y:S02]  /*c5c0*/  IMAD.MOV.U32 R118, RZ, RZ, R171 ;  /* 0x000000ffff767224 */ /* 0x000fe400078e00ab */
        /* <DEDUP_REMOVED lines=116> */
[----:B--2---:R-:W-:-:S06]  /*cd10*/  WARPGROUP.ARRIVE ;  /* 0x00000000000079c5 */ /* 0x004fcc0000000000 */
[----:B------:R-:W-:Y:S01]  /*cd20*/  IGMMA.64x192x32.S8.S8 R120, gdesc[UR12], R120, gsb0 ;  /* 0x04e000000c7879f1 */ /* 0x000fe20008041078 */
        /* <DEDUP_REMOVED lines=47> */
[----:B------:R-:W-:-:S03]  /*d020*/  WARPGROUP.DEPBAR.LE gsb0, 0x0 ;  /* 0x00008000000079c5 */ /* 0x000fc60000010000 */
[----:B------:R0:W-:Y:S04]  /*d030*/  STL.64 [R1+0x180], R120 ;  /* 0x0001807801007387 */ /* 0x0001e80000100a00 */
        /* <DEDUP_REMOVED lines=25> */
[----:B------:R4:W-:Y:S04]  /*d1d0*/  STL [R1+0x250], R172 ;  /* 0x000250ac01007387 */ /* 0x0009e80000100800 */
[----:B0-----:R-:W4:Y:S04]  /*d1e0*/  LDL.LU.64 R120, [R1] ;  /* 0x0000000001787983 */ /* 0x001f280000300a00 */
[----:B-1----:R-:W4:Y:S04]  /*d1f0*/  LDL.LU.64 R122, [R1+0x8] ;  /* 0x00000800017a7983 */ /* 0x002f280000300a00 */
[----:B--2---:R-:W2:Y:S04]  /*d200*/  LDL.LU.64 R124, [R1+0x10] ;  /* 0x00001000017c7983 */ /* 0x004ea80000300a00 */
[----:B---3--:R-:W2:Y:S04]  /*d210*/  LDL.LU.64 R126, [R1+0x18] ;  /* 0x00001800017e7983 */ /* 0x008ea80000300a00 */
[----:B----4-:R-:W2:Y:S04]  /*d220*/  LDL.LU.64 R128, [R1+0x20] ;  /* 0x0000200001807983 */ /* 0x010ea80000300a00 */
        /* <DEDUP_REMOVED lines=17> */
[----:B------:R-:W-:-:S03]  /*d340*/  IMAD.MOV.U32 R24, RZ, RZ, R173 ;  /* 0x000000ffff187224 */ /* 0x000fc600078e00ad */
[----:B------:R-:W2:Y:S01]  /*d350*/  LDL.LU.64 R164, [R1+0xb0] ;  /* 0x0000b00001a47983 */ /* 0x000ea20000300a00 */
[----:B------:R-:W-:-:S03]  /*d360*/  IMAD.MOV.U32 R25, RZ, RZ, R174 ;  /* 0x000000ffff197224 */ /* 0x000fc600078e00ae */
[----:B------:R-:W2:Y:S01]  /*d370*/  LDL.LU.64 R166, [R1+0xb8] ;  /* 0x0000b80001a67983 */ /* 0x000ea20000300a00 */
[----:B------:R-:W-:-:S03]  /*d380*/  IMAD.MOV.U32 R26, RZ, RZ, R175 ;  /* 0x000000ffff1a7224 */ /* 0x000fc600078e00af */
[----:B------:R-:W2:Y:S01]  /*d390*/  LDL.LU.64 R168, [R1+0xc0] ;  /* 0x0000c00001a87983 */ /* 0x000ea20000300a00 */
[----:B------:R-:W-:Y:S01]  /*d3a0*/  MOV R27, R176 ;  /* 0x000000b0001b7202 */ /* 0x000fe20000000f00 */
[----:B------:R-:W-:Y:S02]  /*d3b0*/  IMAD.MOV.U32 R28, RZ, RZ, R177 ;  /* 0x000000ffff1c7224 */ /* 0x000fe400078e00b1 */
[----:B------:R-:W2:Y:S01]  /*d3c0*/  LDL.LU.64 R170, [R1+0xc8] ;  /* 0x0000c80001aa7983 */ /* 0x000ea20000300a00 */
[----:B------:R-:W-:-:S03]  /*d3d0*/  IMAD.MOV.U32 R29, RZ, RZ, R178 ;  /* 0x000000ffff1d7224 */ /* 0x000fc600078e00b2 */
[----:B------:R-:W2:Y:S01]  /*d3e0*/  LDL.LU.64 R172, [R1+0xd0] ;  /* 0x0000d00001ac7983 */ /* 0x000ea20000300a00 */
[----:B------:R-:W-:Y:S01]  /*d3f0*/  IMAD.MOV.U32 R30, RZ, RZ, R179 ;  /* 0x000000ffff1e7224 */ /* 0x000fe200078e00b3 */
[----:B------:R-:W-:Y:S02]  /*d400*/  MOV R32, R181 ;  /* 0x000000b500207202 */ /* 0x000fe40000000f00 */
[----:B------:R-:W2:Y:S01]  /*d410*/  LDL.LU.64 R174, [R1+0xd8] ;  /* 0x0000d80001ae7983 */ /* 0x000ea20000300a00 */
[----:B------:R-:W-:-:S03]  /*d420*/  IMAD.MOV.U32 R31, RZ, RZ, R180 ;  /* 0x000000ffff1f7224 */ /* 0x000fc600078e00b4 */
[----:B------:R-:W2:Y:S01]  /*d430*/  LDL.LU.64 R176, [R1+0xe0] ;  /* 0x0000e00001b07983 */ /* 0x000ea20000300a00 */
[----:B------:R-:W-:Y:S02]  /*d440*/  IMAD.MOV.U32 R33, RZ, RZ, R182 ;  /* 0x000000ffff217224 */ /* 0x000fe400078e00b6 */
[----:B------:R-:W-:Y:S01]  /*d450*/  IMAD.MOV.U32 R34, RZ, RZ, R183 ;  /* 0x000000ffff227224 */ /* 0x000fe200078e00b7 */
[----:B------:R-:W2:Y:S01]  /*d460*/  LDL.LU.64 R178, [R1+0xe8] ;  /* 0x0000e80001b27983 */ /* 0x000ea20000300a00 */
[----:B------:R-:W-:Y:S01]  /*d470*/  IMAD.MOV.U32 R35, RZ, RZ, R184 ;  /* 0x000000ffff237224 */ /* 0x000fe200078e00b8 */
[----:B------:R-:W-:Y:S01]  /*d480*/  MOV R37, R186 ;  /* 0x000000ba00257202 */ /* 0x000fe20000000f00 */
[----:B------:R-:W-:Y:S01]  /*d490*/  IMAD.MOV.U32 R36, RZ, RZ, R185 ;  /* 0x000000ffff247224 */ /* 0x000fe200078e00b9 */
[----:B------:R-:W2:Y:S01]  /*d4a0*/  LDL.LU.64 R180, [R1+0xf0] ;  /* 0x0000f00001b47983 */ /* 0x000ea20000300a00 */
[----:B------:R-:W-:-:S03]  /*d4b0*/  IMAD.MOV.U32 R38, RZ, RZ, R187 ;  /* 0x000000ffff267224 */ /* 0x000fc600078e00bb */
[----:B------:R-:W2:Y:S01]  /*d4c0*/  LDL.LU.64 R182, [R1+0xf8] ;  /* 0x0000f80001b67983 */ /* 0x000ea20000300a00 */
[----:B------:R-:W-:Y:S01]  /*d4d0*/  IMAD.MOV.U32 R39, RZ, RZ, R188 ;  /* 0x000000ffff277224 */ /* 0x000fe200078e00bc */
[----:B------:R-:W-:Y:S01]  /*d4e0*/  MOV R42, R191 ;  /* 0x000000bf002a7202 */ /* 0x000fe20000000f00 */
[----:B------:R-:W-:Y:S01]  /*d4f0*/  IMAD.MOV.U32 R40, RZ, RZ, R189 ;  /* 0x000000ffff287224 */ /* 0x000fe200078e00bd */
        /* <DEDUP_REMOVED lines=36> */
[----:B------:R-:W-:Y:S02]  /*d740*/  IMAD.MOV.U32 R65, RZ, RZ, R214 ;  /* 0x000000ffff417224 */ /* 0x000fe400078e00d6 */
[----:B------:R-:W-:Y:S01]  /*d750*/  IMAD.MOV.U32 R66, RZ, RZ, R215 ;  /* 0x000000ffff427224 */ /* 0x000fe200078e00d7 */
[----:B------:R-:W2:Y:S04]  /*d760*/  LDL.LU.64 R210, [R1+0x168] ;  /* 0x0001680001d27983 */ /* 0x000ea80000300a00 */
[----:B------:R-:W2:Y:S04]  /*d770*/  LDL.LU.64 R212, [R1+0x170] ;  /* 0x0001700001d47983 */ /* 0x000ea80000300a00 */
[----:B------:R-:W2:Y:S01]  /*d780*/  LDL.LU.64 R214, [R1+0x178] ;  /* 0x0001780001d67983 */ /* 0x000ea20000300a00 */
[----:B------:R-:W-:Y:S01]  /*d790*/  UIADD3 UR12, UR6, 0x404, URZ ;  /* 0x00000404060c7890 */ /* 0x000fe2000fffe03f */
[----:B------:R-:W-:-:S02]  /*d7a0*/  UMOV UR13, 0x40000040 ;  /* 0x40000040000d7882 */ /* 0x000fc40000000000 */
        /* <DEDUP_REMOVED lines=44> */
[----:B------:R-:W-:Y:S01]  /*da70*/  STL [R1+0x1658], R24 ;  /* 0x0016581801007387 */ /* 0x000fe20000100800 */
[----:B------:R-:W-:-:S02]  /*da80*/  WARPGROUP.DEPBAR.LE gsb0, 0x0 ;  /* 0x00008000000079c5 */ /* 0x000fc40000010000 */
[----:B------:R-:W-:Y:S01]  /*da90*/  MOV R0, R120 ;  /* 0x0000007800007202 */ /* 0x000fe20000000f00 */
[----:B------:R-:W-:Y:S01]  /*daa0*/  IMAD.MOV.U32 R2, RZ, RZ, R121 ;  /* 0x000000ffff027224 */ /* 0x000fe200078e0079 */
[----:B------:R-:W-:Y:S01]  /*dab0*/  MOV R6, R125 ;  /* 0x0000007d00067202 */ /* 0x000fe20000000f00 */
[----:B------:R-:W-:Y:S01]  /*dac0*/  IMAD.MOV.U32 R3, RZ, RZ, R122 ;  /* 0x000000ffff037224 */ /* 0x000fe200078e007a */
[----:B------:R-:W2:Y:S01]  /*dad0*/  LDL.LU.64 R120, [R1+0x480] ;  /* 0x0004800001787983 */ /* 0x000ea20000300a00 */
[----:B------:R-:W-:Y:S02]  /*dae0*/  IMAD.MOV.U32 R4, RZ, RZ, R123 ;  /* 0x000000ffff047224 */ /* 0x000fe400078e007b */
[----:B------:R-:W-:Y:S01]  /*daf0*/  IMAD.MOV.U32 R5, RZ, RZ, R124 ;  /* 0x000000ffff057224 */ /* 0x000fe200078e007c */
[----:B------:R-:W3:Y:S01]  /*db00*/  LDL.LU.64 R122, [R1+0x488] ;  /* 0x00048800017a7983 */ /* 0x000ee20000300a00 */
[----:B------:R-:W-:Y:S02]  /*db10*/  IMAD.MOV.U32 R7, RZ, RZ, R126 ;  /* 0x000000ffff077224 */ /* 0x000fe400078e007e */
[----:B------:R-:W-:Y:S01]  /*db20*/  IMAD.MOV.U32 R8, RZ, RZ, R127 ;  /* 0x000000ffff087224 */ /* 0x000fe200078e007f */
[----:B------:R-:W4:Y:S01]  /*db30*/  LDL.LU.64 R124, [R1+0x490] ;  /* 0x00049000017c7983 */ /* 0x000f220000300a00 */
[----:B------:R-:W-:Y:S01]  /*db40*/  IMAD.MOV.U32 R9, RZ, RZ, R128 ;  /* 0x000000ffff097224 */ /* 0x000fe200078e0080 */
[----:B------:R-:W-:Y:S01]  /*db50*/  MOV R11, R130 ;  /* 0x00000082000b7202 */ /* 0x000fe20000000f00 */
[----:B------:R-:W-:Y:S01]  /*db60*/  IMAD.MOV.U32 R10, RZ, RZ, R129 ;  /* 0x000000ffff0a7224 */ /* 0x000fe200078e0081 */
[----:B------:R-:W2:Y:S01]  /*db70*/  LDL.LU.64 R126, [R1+0x498] ;  /* 0x00049800017e7983 */ /* 0x000ea20000300a00 */
[----:B------:R-:W-:Y:S01]  /*db80*/  IMAD.MOV.U32 R12, RZ, RZ, R131 ;  /* 0x000000ffff0c7224 */ /* 0x000fe200078e0083 */
[----:B------:R-:W-:Y:S01]  /*db90*/  MOV R16, R135 ;  /* 0x0000008700107202 */ /* 0x000fe20000000f00 */
[----:B------:R-:W-:Y:S01]  /*dba0*/  IMAD.MOV.U32 R13, RZ, RZ, R132 ;  /* 0x000000ffff0d7224 */ /* 0x000fe200078e0084 */
[----:B------:R-:W3:Y:S01]  /*dbb0*/  LDL.LU.64 R128, [R1+0x4a0] ;  /* 0x0004a00001807983 */ /* 0x000ee20000300a00 */
[----:B------:R-:W-:-:S02]  /*dbc0*/  IMAD.MOV.U32 R14, RZ, RZ, R133 ;  /* 0x000000ffff0e7224 */ /* 0x000fc400078e0085 */
[----:B------:R-:W-:Y:S01]  /*dbd0*/  IMAD.MOV.U32 R15, RZ, RZ, R134 ;  /* 0x000000ffff0f7224 */ /* 0x000fe200078e0086 */
[----:B------:R-:W4:Y:S01]  /*dbe0*/  LDL.LU.64 R130, [R1+0x4a8] ;  /* 0x0004a80001827983 */ /* 0x000f220000300a00 */
[----:B------:R-:W-:Y:S02]  /*dbf0*/  IMAD.MOV.U32 R17, RZ, RZ, R136 ;  /* 0x000000ffff117224 */ /* 0x000fe400078e0088 */
[----:B------:R-:W-:Y:S01]  /*dc00*/  IMAD.MOV.U32 R18, RZ, RZ, R137 ;  /* 0x000000ffff127224 */ /* 0x000fe200078e0089 */
[----:B------:R-:W2:Y:S01]  /*dc10*/  LDL.LU.64 R132, [R1+0x4b0] ;  /* 0x0004b00001847983 */ /* 0x000ea20000300a00 */
[----:B------:R-:W-:Y:S01]  /*dc20*/  IMAD.MOV.U32 R19, RZ, RZ, R138 ;  /* 0x000000ffff137224 */ /* 0x000fe200078e008a */
[----:B------:R-:W-:Y:S01]  /*dc30*/  MOV R21, R140 ;  /* 0x0000008c00157202 */ /* 0x000fe20000000f00 */
[----:B------:R-:W-:Y:S01]  /*dc40*/  IMAD.MOV.U32 R20, RZ, RZ, R139 ;  /* 0x000000ffff147224 */ /* 0x000fe200078e008b */
[----:B------:R-:W3:Y:S01]  /*dc50*/  LDL.LU.64 R134, [R1+0x4b8] ;  /* 0x0004b80001867983 */ /* 0x000ee20000300a00 */
[----:B------:R-:W-:-:S03]  /*dc60*/  IMAD.MOV.U32 R22, RZ, RZ, R141 ;  /* 0x000000ffff167224 */ /* 0x000fc600078e008d */
[----:B------:R-:W4:Y:S01]  /*dc70*/  LDL.LU.64 R136, [R1+0x4c0] ;  /* 0x0004c00001887983 */ /* 0x000f220000300a00 */
[----:B------:R-:W-:Y:S01]  /*dc80*/  IMAD.MOV.U32 R23, RZ, RZ, R142 ;  /* 0x000000ffff177224 */ /* 0x000fe200078e008e */
[----:B------:R-:W-:Y:S01]  /*dc90*/  MOV R218, R145 ;  /* 0x0000009100da7202 */ /* 0x000fe20000000f00 */
[----:B------:R-:W-:Y:S01]  /*dca0*/  IMAD.MOV.U32 R216, RZ, RZ, R143 ;  /* 0x000000ffffd87224 */ /* 0x000fe200078e008f */
[----:B------:R-:W2:Y:S01]  /*dcb0*/  LDL.LU.64 R138, [R1+0x4c8] ;  /* 0x0004c800018a7983 */ /* 0x000ea20000300a00 */
[----:B------:R-:W-:-:S03]  /*dcc0*/  IMAD.MOV.U32 R217, RZ, RZ, R144 ;  /* 0x000000ffffd97224 */ /* 0x000fc600078e0090 */
        /* <DEDUP_REMOVED lines=8> */
[----:B------:R-:W-:-:S03]  /*dd50*/  IMAD.MOV.U32 R224, RZ, RZ, R151 ;  /* 0x000000ffffe07224 */ /* 0x000fc600078e0097 */
[----:B------:R-:W3:Y:S01]  /*dd60*/  LDL.LU.64 R146, [R1+0x4e8] ;  /* 0x0004e80001927983 */ /* 0x000ee20000300a00 */
[----:B------:R-:W-:Y:S01]  /*dd70*/  IMAD.MOV.U32 R225, RZ, RZ, R152 ;  /* 0x000000ffffe17224 */ /* 0x000fe200078e0098 */
[----:B------:R-:W-:Y:S01]  /*dd80*/  MOV R228, R155 ;  /* 0x0000009b00e47202 */ /* 0x000fe20000000f00 */
[----:B------:R-:W-:Y:S01]  /*dd90*/  IMAD.MOV.U32 R226, RZ, RZ, R153 ;  /* 0x000000ffffe27224 */ /* 0x000fe200078e0099 */
[----:B------:R-:W4:Y:S01]  /*dda0*/  LDL.LU.64 R148, [R1+0x4f0] ;  /* 0x0004f00001947983 */ /* 0x000f220000300a00 */
[----:B------:R-:W-:-:S03]  /*ddb0*/  IMAD.MOV.U32 R227, RZ, RZ, R154 ;  /* 0x000000ffffe37224 */ /* 0x000fc600078e009a */
[----:B------:R-:W2:Y:S01]  /*ddc0*/  LDL.LU.64 R150, [R1+0x4f8] ;  /* 0x0004f80001967983 */ /* 0x000ea20000300a00 */
[----:B------:R-:W-:Y:S02]  /*ddd0*/  IMAD.MOV.U32 R229, RZ, RZ, R156 ;  /* 0x000000ffffe57224 */ /* 0x000fe400078e009c */
[----:B------:R-:W-:Y:S01]  /*dde0*/  IMAD.MOV.U32 R230, RZ, RZ, R157 ;  /* 0x000000ffffe67224 */ /* 0x000fe200078e009d */
[----:B------:R-:W3:Y:S01]  /*ddf0*/  LDL.LU.64 R152, [R1+0x500] ;  /* 0x0005000001987983 */ /* 0x000ee20000300a00 */
[----:B------:R-:W-:Y:S01]  /*de00*/  IMAD.MOV.U32 R231, RZ, RZ, R158 ;  /* 0x000000ffffe77224 */ /* 0x000fe200078e009e */
[----:B------:R-:W-:Y:S01]  /*de10*/  MOV R233, R160 ;  /* 0x000000a000e97202 */ /* 0x000fe20000000f00 */
[----:B------:R-:W-:Y:S01]  /*de20*/  IMAD.MOV.U32 R232, RZ, RZ, R159 ;  /* 0x000000ffffe87224 */ /* 0x000fe200078e009f */
[----:B------:R-:W4:Y:S01]  /*de30*/  LDL.LU.64 R154, [R1+0x508] ;  /* 0x00050800019a7983 */ /* 0x000f220000300a00 */
[----:B------:R-:W-:-:S03]  /*de40*/  IMAD.MOV.U32 R234, RZ, RZ, R161 ;  /* 0x000000ffffea7224 */ /* 0x000fc600078e00a1 */
[----:B------:R-:W2:Y:S01]  /*de50*/  LDL.LU.64 R156, [R1+0x510] ;  /* 0x00051000019c7983 */ /* 0x000ea20000300a00 */
[----:B------:R-:W-:Y:S01]  /*de60*/  IMAD.MOV.U32 R235, RZ, RZ, R162 ;  /* 0x000000ffffeb7224 */ /* 0x000fe200078e00a2 */
[----:B------:R-:W-:Y:S01]  /*de70*/  MOV R117, R165 ;  /* 0x000000a500757202 */ /* 0x000fe20000000f00 */
[----:B------:R-:W-:Y:S01]  /*de80*/  IMAD.MOV.U32 R119, RZ, RZ, R163 ;  /* 0x000000ffff777224 */ /* 0x000fe200078e00a3 */
[----:B------:R-:W3:Y:S01]  /*de90*/  LDL.LU.64 R158, [R1+0x518] ;  /* 0x00051800019e7983 */ /* 0x000ee20000300a00 */
[----:B------:R-:W-:-:S03]  /*dea0*/  IMAD.MOV.U32 R118, RZ, RZ, R164 ;  /* 0x000000ffff767224 */ /* 0x000fc600078e00a4 */
        /* <DEDUP_REMOVED lines=75> */
[----:B------:R-:W2:Y:S04]  /*e360*/  LDL.LU.64 R210, [R1+0x5e8] ;  /* 0x0005e80001d27983 */ /* 0x000ea80000300a00 */
[----:B------:R-:W3:Y:S04]  /*e370*/  LDL.LU.64 R212, [R1+0x5f0] ;  /* 0x0005f00001d47983 */ /* 0x000ee80000300a00 */
[----:B------:R-:W4:Y:S04]  /*e380*/  LDL.LU.64 R214, [R1+0x5f8] ;  /* 0x0005f80001d67983 */ /* 0x000f280000300a00 */
[----:B----4-:R-:W-:Y:S04]  /*e390*/  STL.64 [R1+0x1b80], R214 ;  /* 0x001b80d601007387 */ /* 0x010fe80000100a00 */
[----:B---3--:R-:W-:Y:S04]  /*e3a0*/  STL.64 [R1+0x1b78], R212 ;  /* 0x001b78d401007387 */ /* 0x008fe80000100a00 */
[----:B--2---:R-:W-:Y:S04]  /*e3b0*/  STL.64 [R1+0x1b70], R210 ;  /* 0x001b70d201007387 */ /* 0x004fe80000100a00 */
        /* <DEDUP_REMOVED lines=94> */
[----:B------:R-:W-:-:S02]  /*e9a0*/  UMOV UR9, UR13 ;  /* 0x0000000d00097c82 */ /* 0x000fc40008000000 */
        /* <DEDUP_REMOVED lines=121> */
[----:B------:R-:W-:Y:S01]  /*f140*/  STL.64 [R1+0x6b0], R164 ;  /* 0x0006b0a401007387 */ /* 0x000fe20000100a00 */
[----:B------:R-:W-:-:S03]  /*f150*/  IMAD.MOV.U32 R25, RZ, RZ, R214 ;  /* 0x000000ffff197224 */ /* 0x000fc600078e00d6 */
[----:B------:R-:W-:Y:S01]  /*f160*/  STL.64 [R1+0x6b8], R166 ;  /* 0x0006b8a601007387 */ /* 0x000fe20000100a00 */
[----:B------:R-:W-:-:S03]  /*f170*/  IMAD.MOV.U32 R24, RZ, RZ, R215 ;  /* 0x000000ffff187224 */ /* 0x000fc600078e00d7 */
[----:B------:R-:W-:Y:S01]  /*f180*/  STL.64 [R1+0x6c0], R168 ;  /* 0x0006c0a801007387 */ /* 0x000fe20000100a00 */
[----:B------:R-:W-:Y:S01]  /*f190*/  MOV R27, R212 ;  /* 0x000000d4001b7202 */ /* 0x000fe20000000f00 */
[----:B------:R-:W-:Y:S02]  /*f1a0*/  IMAD.MOV.U32 R26, RZ, RZ, R213 ;  /* 0x000000ffff1a7224 */ /* 0x000fe400078e00d5 */
[----:B------:R-:W-:Y:S01]  /*f1b0*/  STL.64 [R1+0x6c8], R170 ;  /* 0x0006c8aa01007387 */ /* 0x000fe20000100a00 */
[----:B------:R-:W-:-:S03]  /*f1c0*/  IMAD.MOV.U32 R29, RZ, RZ, R210 ;  /* 0x000000ffff1d7224 */ /* 0x000fc600078e00d2 */
[----:B------:R0:W-:Y:S01]  /*f1d0*/  STL [R1+0x6d0], R172 ;  /* 0x0006d0ac01007387 */ /* 0x0001e20000100800 */
        /* <DEDUP_REMOVED lines=56> */
[----:B------:R-:W-:-:S03]  /*f560*/  IMAD.MOV.U32 R66, RZ, RZ, R173 ;  /* 0x000000ffff427224 */ /* 0x000fc600078e00ad */
        /* <DEDUP_REMOVED lines=34> */
[----:B------:R-:W-:Y:S02]  /*f790*/  IMAD.MOV.U32 R2, RZ, RZ, R214 ;  /* 0x000000ffff027224 */ /* 0x000fe400078e00d6 */
[----:B------:R-:W-:Y:S01]  /*f7a0*/  IMAD.MOV.U32 R0, RZ, RZ, R215 ;  /* 0x000000ffff007224 */ /* 0x000fe200078e00d7 */
[----:B------:R-:W-:Y:S01]  /*f7b0*/  MOV R5, R211 ;  /* 0x000000d300057202 */ /* 0x000fe20000000f00 */
[----:B------:R-:W-:Y:S01]  /*f7c0*/  IMAD.MOV.U32 R4, RZ, RZ, R212 ;  /* 0x000000ffff047224 */ /* 0x000fe200078e00d4 */
[----:B------:R-:W2:Y:S01]  /*f7d0*/  LDL.LU.64 R214, [R1+0x1a00] ;  /* 0x001a000001d67983 */ /* 0x000ea20000300a00 */
[----:B------:R-:W-:-:S02]  /*f7e0*/  IMAD.MOV.U32 R3, RZ, RZ, R213 ;  /* 0x000000ffff037224 */ /* 0x000fc400078e00d5 */
[----:B------:R-:W-:Y:S01]  /*f7f0*/  IMAD.MOV.U32 R6, RZ, RZ, R210 ;  /* 0x000000ffff067224 */ /* 0x000fe200078e00d2 */
[----:B------:R-:W2:Y:S01]  /*f800*/  LDL.LU.64 R212, [R1+0x19f8] ;  /* 0x0019f80001d47983 */ /* 0x000ea20000300a00 */
[----:B------:R-:W-:Y:S01]  /*f810*/  IMAD.MOV.U32 R8, RZ, RZ, R208 ;  /* 0x000000ffff087224 */ /* 0x000fe200078e00d0 */
[----:B------:R-:W-:Y:S01]  /*f820*/  MOV R10, R206 ;  /* 0x000000ce000a7202 */ /* 0x000fe20000000f00 */
[----:B------:R-:W-:Y:S01]  /*f830*/  IMAD.MOV.U32 R7, RZ, RZ, R209 ;  /* 0x000000ffff077224 */ /* 0x000fe200078e00d1 */
        /* <DEDUP_REMOVED lines=368> */
[----:B------:R-:W-:Y:S01]  /*10f40*/  IMAD.MOV.U32 R214, RZ, RZ, R2 ;  /* 0x000000ffffd67224 */ /* 0x000fe200078e0002 */
[----:B------:R-:W-:Y:S02]  /*10f50*/  MOV R215, R0 ;  /* 0x0000000000d77202 */ /* 0x000fe40000000f00 */
        /* <DEDUP_REMOVED lines=113> */
[----:B------:R-:W-:Y:S01]  /*11670*/  MOV R177, R62 ;  /* 0x0000003e00b17202 */ /* 0x000fe20000000f00 */
[----:B------:R-:W-:Y:S01]  /*11680*/  IMAD.MOV.U32 R176, RZ, RZ, R63 ;  /* 0x000000ffffb07224 */ /* 0x000fe200078e003f */
        /* <DEDUP_REMOVED lines=69> */
[----:B------:R-:W-:Y:S01]  /*11ae0*/  MOV R212, R27 ;  /* 0x0000001b00d47202 */ /* 0x000fe20000000f00 */
[----:B------:R-:W-:Y:S02]  /*11af0*/  IMAD.MOV.U32 R214, RZ, RZ, R25 ;  /* 0x000000ffffd67224 */ /* 0x000fe400078e0019 */
[----:B------:R-:W4:Y:S01]  /*11b00*/  LDL.LU R30, [R1+0x1670] ;  /* 0x00167000011e7983 */ /* 0x000f220000300800 */
[----:B------:R-:W-:-:S03]  /*11b10*/  IMAD.MOV.U32 R215, RZ, RZ, R24 ;  /* 0x000000ffffd77224 */ /* 0x000fc600078e0018 */
        /* <DEDUP_REMOVED lines=55> */
[----:B0-----:R-:W-:Y:S01]  /*11e90*/  MOV R126, R7 ;  /* 0x00000007007e7202 */ /* 0x001fe20000000f00 */
[----:B-1----:R-:W-:-:S02]  /*11ea0*/  IMAD.MOV.U32 R124, RZ, RZ, R5 ;  /* 0x000000ffff7c7224 */ /* 0x002fc400078e0005 */
[----:B--2---:R-:W-:Y:S02]  /*11eb0*/  IMAD.MOV.U32 R122, RZ, RZ, R3 ;  /* 0x000000ffff7a7224 */ /* 0x004fe400078e0003 */
[----:B---3--:R-:W-:Y:S01]  /*11ec0*/  IMAD.MOV.U32 R120, RZ, RZ, R0 ;  /* 0x000000ffff787224 */ /* 0x008fe200078e0000 */
[----:B------:R-:W-:Y:S01]  /*11ed0*/  MOV R121, R2 ;  /* 0x0000000200797202 */ /* 0x000fe20000000f00 */
        /* <DEDUP_REMOVED lines=86> */
[----:B------:R-:W3:Y:S01]  /*12440*/  LDL.LU R119, [R1+0x15a8] ;  /* 0x0015a80001777983 */ /* 0x000ee20000300800 */
[----:B------:R-:W-:-:S03]  /*12450*/  IMAD.MOV.U32 R168, RZ, RZ, R114 ;  /* 0x000000ffffa87224 */ /* 0x000fc600078e0072 */
[----:B------:R-:W2:Y:S01]  /*12460*/  LDL.LU R118, [R1+0x15a4] ;  /* 0x0015a40001767983 */ /* 0x000ea20000300800 */
[----:B------:R-:W-:-:S03]  /*12470*/  IMAD.MOV.U32 R169, RZ, RZ, R113 ;  /* 0x000000ffffa97224 */ /* 0x000fc600078e0071 */
[----:B------:R-:W4:Y:S01]  /*12480*/  LDL.LU R117, [R1+0x15a0] ;  /* 0x0015a00001757983 */ /* 0x000f220000300800 */
[----:B------:R-:W-:-:S03]  /*12490*/  IMAD.MOV.U32 R170, RZ, RZ, R112 ;  /* 0x000000ffffaa7224 */ /* 0x000fc600078e0070 */
[----:B------:R-:W3:Y:S01]  /*124a0*/  LDL.LU R116, [R1+0x159c] ;  /* 0x00159c0001747983 */ /* 0x000ee20000300800 */
[----:B------:R-:W-:-:S03]  /*124b0*/  MOV R171, R111 ;  /* 0x0000006f00ab7202 */ /* 0x000fc60000000f00 */
[----:B------:R-:W2:Y:S01]  /*124c0*/  LDL.LU R115, [R1+0x1598] ;  /* 0x0015980001737983 */ /* 0x000ea20000300800 */
[----:B------:R-:W-:-:S03]  /*124d0*/  IMAD.MOV.U32 R172, RZ, RZ, R110 ;  /* 0x000000ffffac7224 */ /* 0x000fc600078e006e */
[----:B------:R-:W4:Y:S01]  /*124e0*/  LDL.LU R114, [R1+0x1594] ;  /* 0x0015940001727983 */ /* 0x000f220000300800 */
[----:B------:R-:W-:-:S03]  /*124f0*/  IMAD.MOV.U32 R173, RZ, RZ, R109 ;  /* 0x000000ffffad7224 */ /* 0x000fc600078e006d */
[----:B------:R-:W3:Y:S01]  /*12500*/  LDL.LU R113, [R1+0x1590] ;  /* 0x0015900001717983 */ /* 0x000ee20000300800 */
[----:B------:R-:W-:-:S03]  /*12510*/  IMAD.MOV.U32 R174, RZ, RZ, R108 ;  /* 0x000000ffffae7224 */ /* 0x000fc600078e006c */
[----:B------:R-:W2:Y:S01]  /*12520*/  LDL.LU R112, [R1+0x158c] ;  /* 0x00158c0001707983 */ /* 0x000ea20000300800 */
[----:B------:R-:W-:-:S03]  /*12530*/  IMAD.MOV.U32 R175, RZ, RZ, R107 ;  /* 0x000000ffffaf7224 */ /* 0x000fc600078e006b */
[----:B------:R-:W4:Y:S01]  /*12540*/  LDL.LU R111, [R1+0x1588] ;  /* 0x00158800016f7983 */ /* 0x000f220000300800 */
[----:B------:R-:W-:-:S03]  /*12550*/  MOV R176, R106 ;  /* 0x0000006a00b07202 */ /* 0x000fc60000000f00 */
[----:B------:R-:W3:Y:S01]  /*12560*/  LDL.LU R110, [R1+0x1584] ;  /* 0x00158400016e7983 */ /* 0x000ee20000300800 */
[----:B------:R-:W-:-:S03]  /*12570*/  IMAD.MOV.U32 R177, RZ, RZ, R105 ;  /* 0x000000ffffb17224 */ /* 0x000fc600078e0069 */
[----:B------:R-:W2:Y:S01]  /*12580*/  LDL.LU R109, [R1+0x1580] ;  /* 0x00158000016d7983 */ /* 0x000ea20000300800 */
[----:B------:R-:W-:-:S03]  /*12590*/  IMAD.MOV.U32 R178, RZ, RZ, R104 ;  /* 0x000000ffffb27224 */ /* 0x000fc600078e0068 */
[----:B------:R-:W4:Y:S01]  /*125a0*/  LDL.LU R108, [R1+0x157c] ;  /* 0x00157c00016c7983 */ /* 0x000f220000300800 */
[----:B------:R-:W-:-:S03]  /*125b0*/  IMAD.MOV.U32 R179, RZ, RZ, R103 ;  /* 0x000000ffffb37224 */ /* 0x000fc600078e0067 */
[----:B------:R-:W3:Y:S01]  /*125c0*/  LDL.LU R107, [R1+0x1578] ;  /* 0x00157800016b7983 */ /* 0x000ee20000300800 */
[----:B------:R-:W-:-:S03]  /*125d0*/  IMAD.MOV.U32 R180, RZ, RZ, R102 ;  /* 0x000000ffffb47224 */ /* 0x000fc600078e0066 */
[----:B------:R-:W2:Y:S01]  /*125e0*/  LDL.LU R106, [R1+0x1574] ;  /* 0x00157400016a7983 */ /* 0x000ea20000300800 */
        /* <DEDUP_REMOVED lines=69> */
[----:B------:R-:W3:Y:S04]  /*12a40*/  LDL.LU R71, [R1+0x14e8] ;  /* 0x0014e80001477983 */ /* 0x000ee80000300800 */
        /* <DEDUP_REMOVED lines=52> */
[----:B0-----:R-:W2:Y:S04]  /*12d90*/  LDL.LU R120, [R1+0x180] ;  /* 0x0001800001787983 */ /* 0x001ea80000300800 */
[----:B------:R-:W2:Y:S04]  /*12da0*/  LDL.LU R121, [R1+0x184] ;  /* 0x0001840001797983 */ /* 0x000ea80000300800 */
[----:B------:R-:W3:Y:S04]  /*12db0*/  LDL.LU R122, [R1+0x188] ;  /* 0x00018800017a7983 */ /* 0x000ee80000300800 */
[----:B------:R-:W3:Y:S04]  /*12dc0*/  LDL.LU R123, [R1+0x18c] ;  /* 0x00018c00017b7983 */ /* 0x000ee80000300800 */
[----:B------:R-:W4:Y:S04]  /*12dd0*/  LDL.LU R124, [R1+0x190] ;  /* 0x00019000017c7983 */ /* 0x000f280000300800 */
[----:B------:R-:W4:Y:S04]  /*12de0*/  LDL.LU R125, [R1+0x194] ;  /* 0x00019400017d7983 */ /* 0x000f280000300800 */
[----:B------:R-:W2:Y:S04]  /*12df0*/  LDL.LU R126, [R1+0x198] ;  /* 0x00019800017e7983 */ /* 0x000ea80000300800 */
        /* <DEDUP_REMOVED lines=45> */
[----:B------:R-:W4:Y:S01]  /*130d0*/  LDL.LU R172, [R1+0x250] ;  /* 0x0002500001ac7983 */ /* 0x000f220000300800 */
[----:B------:R-:W-:Y:S01]  /*130e0*/  MOV R173, R24 ;  /* 0x0000001800ad7202 */ /* 0x000fe20000000f00 */
[----:B------:R-:W-:-:S02]  /*130f0*/  IMAD.MOV.U32 R174, RZ, RZ, R25 ;  /* 0x000000ffffae7224 */ /* 0x000fc400078e0019 */
[----:B------:R-:W2:Y:S01]  /*13100*/  LDL.LU R24, [R1+0x14d4] ;  /* 0x0014d40001187983 */ /* 0x000ea20000300800 */
[----:B------:R-:W-:Y:S02]  /*13110*/  IMAD.MOV.U32 R175, RZ, RZ, R26 ;  /* 0x000000ffffaf7224 */ /* 0x000fe400078e001a */
[----:B------:R-:W-:Y:S01]  /*13120*/  IMAD.MOV.U32 R176, RZ, RZ, R27 ;  /* 0x000000ffffb07224 */ /* 0x000fe200078e001b */
[----:B------:R-:W2:Y:S01]  /*13130*/  LDL.LU R25, [R1+0x14d0] ;  /* 0x0014d00001197983 */ /* 0x000ea20000300800 */
[----:B------:R-:W-:Y:S01]  /*13140*/  IMAD.MOV.U32 R177, RZ, RZ, R28 ;  /* 0x000000ffffb17224 */ /* 0x000fe200078e001c */
[----:B------:R-:W-:Y:S02]  /*13150*/  MOV R178, R29 ;  /* 0x0000001d00b27202 */ /* 0x000fe40000000f00 */
[----:B------:R-:W2:Y:S01]  /*13160*/  LDL.LU R26, [R1+0x14cc] ;  /* 0x0014cc00011a7983 */ /* 0x000ea20000300800 */
[----:B------:R-:W-:-:S03]  /*13170*/  IMAD.MOV.U32 R179, RZ, RZ, R30 ;  /* 0x000000ffffb37224 */ /* 0x000fc600078e001e */
[----:B------:R-:W2:Y:S01]  /*13180*/  LDL.LU R27, [R1+0x14c8] ;  /* 0x0014c800011b7983 */ /* 0x000ea20000300800 */
[----:B------:R-:W-:-:S03]  /*13190*/  IMAD.MOV.U32 R180, RZ, RZ, R31 ;  /* 0x000000ffffb47224 */ /* 0x000fc600078e001f */
[----:B------:R-:W2:Y:S01]  /*131a0*/  LDL.LU R28, [R1+0x14c4] ;  /* 0x0014c400011c7983 */ /* 0x000ea20000300800 */
[----:B------:R-:W-:-:S03]  /*131b0*/  IMAD.MOV.U32 R181, RZ, RZ, R32 ;  /* 0x000000ffffb57224 */ /* 0x000fc600078e0020 */
[----:B------:R-:W2:Y:S01]  /*131c0*/  LDL.LU R29, [R1+0x14c0] ;  /* 0x0014c000011d7983 */ /* 0x000ea20000300800 */
[----:B------:R-:W-:-:S03]  /*131d0*/  IMAD.MOV.U32 R182, RZ, RZ, R33 ;  /* 0x000000ffffb67224 */ /* 0x000fc600078e0021 */
[----:B------:R-:W2:Y:S01]  /*131e0*/  LDL.LU R30, [R1+0x14bc] ;  /* 0x0014bc00011e7983 */ /* 0x000ea20000300800 */
[----:B------:R-:W-:-:S03]  /*131f0*/  MOV R183, R34 ;  /* 0x0000002200b77202 */ /* 0x000fc60000000f00 */
        /* <DEDUP_REMOVED lines=59> */
[----:B------:R-:W-:Y:S01]  /*135b0*/  IMAD.MOV.U32 R214, RZ, RZ, R65 ;  /* 0x000000ffffd67224 */ /* 0x000fe200078e0041 */
[----:B------:R-:W-:Y:S01]  /*135c0*/  MOV R213, R64 ;  /* 0x0000004000d57202 */ /* 0x000fe20000000f00 */
[----:B------:R-:W-:Y:S01]  /*135d0*/  IMAD.MOV.U32 R215, RZ, RZ, R66 ;  /* 0x000000ffffd77224 */ /* 0x000fe200078e0042 */
[----:B------:R-:W2:Y:S04]  /*135e0*/  LDL.LU R61, [R1+0x1440] ;  /* 0x00144000013d7983 */ /* 0x000ea80000300800 */
[----:B------:R-:W2:Y:S04]  /*135f0*/  LDL.LU R62, [R1+0x143c] ;  /* 0x00143c00013e7983 */ /* 0x000ea80000300800 */
        /* <DEDUP_REMOVED lines=54> */
[----:B--2---:R-:W-:Y:S01]  /*13960*/  MOV R122, R69 ;  /* 0x00000045007a7202 */ /* 0x004fe20000000f00 */
[----:B------:R-:W-:Y:S02]  /*13970*/  IMAD.MOV.U32 R123, RZ, RZ, R70 ;  /* 0x000000ffff7b7224 */ /* 0x000fe400078e0046 */
[----:B---3--:R-:W-:Y:S02]  /*13980*/  IMAD.MOV.U32 R120, RZ, RZ, R67 ;  /* 0x000000ffff787224 */ /* 0x008fe400078e0043 */
        /* <DEDUP_REMOVED lines=96> */
[----:B------:R-:W2:Y:S04]  /*13f90*/  LDL.LU R115, [R1+0x1368] ;  /* 0x0013680001737983 */ /* 0x000ea80000300800 */
[----:B------:R-:W2:Y:S04]  /*13fa0*/  LDL.LU R116, [R1+0x1364] ;  /* 0x0013640001747983 */ /* 0x000ea80000300800 */
[----:B------:R-:W2:Y:S04]  /*13fb0*/  LDL.LU R117, [R1+0x1360] ;  /* 0x0013600001757983 */ /* 0x000ea80000300800 */
[----:B------:R-:W2:Y:S04]  /*13fc0*/  LDL.LU R118, [R1+0x135c] ;  /* 0x00135c0001767983 */ /* 0x000ea80000300800 */
[----:B------:R-:W2:Y:S01]  /*13fd0*/  LDL.LU R119, [R1+0x1358] ;  /* 0x0013580001777983 */ /* 0x000ea20000300800 */
[----:B------:R-:W-:Y:S01]  /*13fe0*/  IMAD.MOV.U32 R214, RZ, RZ, R2 ;  /* 0x000000ffffd67224 */ /* 0x000fe200078e0002 */
[----:B------:R-:W-:Y:S01]  /*13ff0*/  MOV R212, R4 ;  /* 0x0000000400d47202 */ /* 0x000fe20000000f00 */
[----:B------:R-:W-:-:S02]  /*14000*/  IMAD.MOV.U32 R215, RZ, RZ, R0 ;  /* 0x000000ffffd77224 */ /* 0x000fc400078e0000 */
[----:B------:R-:W-:Y:S02]  /*14010*/  IMAD.MOV.U32 R213, RZ, RZ, R3 ;  /* 0x000000ffffd57224 */ /* 0x000fe400078e0003 */
[----:B------:R-:W-:Y:S02]  /*14020*/  IMAD.MOV.U32 R210, RZ, RZ, R6 ;  /* 0x000000ffffd27224 */ /* 0x000fe400078e0006 */
[----:B------:R-:W-:Y:S01]  /*14030*/  IMAD.MOV.U32 R211, RZ, RZ, R5 ;  /* 0x000000ffffd37224 */ /* 0x000fe200078e0005 */
[----:B------:R-:W-:Y:S01]  /*14040*/  MOV R207, R9 ;  /* 0x0000000900cf7202 */ /* 0x000fe20000000f00 */
[----:B------:R-:W-:Y:S02]  /*14050*/  IMAD.MOV.U32 R208, RZ, RZ, R8 ;  /* 0x000000ffffd07224 */ /* 0x000fe400078e0008 */
        /* <DEDUP_REMOVED lines=44> */
[----:B------:R-:W-:-:S03]  /*14320*/  IMAD.MOV.U32 R176, RZ, RZ, R232 ;  /* 0x000000ffffb07224 */ /* 0x000fc600078e00e8 */
[----:B------:R-:W-:Y:S01]  /*14330*/  STL.64 [R1+0x12e8], R188 ;  /* 0x0012e8bc01007387 */ /* 0x000fe20000100a00 */
[----:B------:R-:W-:Y:S02]  /*14340*/  IMAD.MOV.U32 R174, RZ, RZ, R234 ;  /* 0x000000ffffae7224 */ /* 0x000fe400078e00ea */
[----:B------:R-:W-:Y:S01]  /*14350*/  IMAD.MOV.U32 R175, RZ, RZ, R233 ;  /* 0x000000ffffaf7224 */ /* 0x000fe200078e00e9 */
[----:B------:R-:W-:Y:S01]  /*14360*/  STL.64 [R1+0x12e0], R186 ;  /* 0x0012e0ba01007387 */ /* 0x000fe20000100a00 */
[----:B------:R-:W-:-:S03]  /*14370*/  IMAD.MOV.U32 R173, RZ, RZ, R235 ;  /* 0x000000ffffad7224 */ /* 0x000fc600078e00eb */
        /* <DEDUP_REMOVED lines=33> */
[----:B0-----:R-:W3:Y:S04]  /*14590*/  LDL.LU.64 R120, [R1+0x300] ;  /* 0x0003000001787983 */ /* 0x001ee80000300a00 */
[----:B------:R-:W3:Y:S04]  /*145a0*/  LDL.LU.64 R122, [R1+0x308] ;  /* 0x00030800017a7983 */ /* 0x000ee80000300a00 */
        /* <DEDUP_REMOVED lines=45> */
[----:B------:R-:W3:Y:S01]  /*14880*/  LDL.LU.64 R214, [R1+0x478] ;  /* 0x0004780001d67983 */ /* 0x000ee20000300a00 */
[----:B------:R-:W-:Y:S01]  /*14890*/  UIADD3 UR12, UR6, 0xc04, URZ ;  /* 0x00000c04060c7890 */ /* 0x000fe2000fffe03f */
[----:B--2---:R-:W-:Y:S01]  /*148a0*/  WARPGROUP.ARRIVE ;  /* 0x00000000000079c5 */ /* 0x004fe20000000000 */
[----:B------:R-:W-:-:S07]  /*148b0*/  UMOV UR13, 0x40000040 ;  /* 0x40000040000d7882 */ /* 0x000fce0000000000 */
[----:B------:R-:W-:Y:S01]  /*148c0*/  IGMMA.64x192x32.S8.S8 R24, gdesc[UR12], R24, gsb0 ;  /* 0x04e000000c1879f1 */ /* 0x000fe20008041018 */
[----:B------:R-:W-:Y:S01]  /*148d0*/  UMOV UR8, UR12 ;  /* 0x0000000c00087c82 */ /* 0x000fe20008000000 */
[----:B------:R-:W-:Y:S01]  /*148e0*/  UMOV UR9, UR13 ;  /* 0x0000000d00097c82 */ /* 0x000fe20008000000 */
[----:B------:R-:W-:Y:S02]  /*148f0*/  WARPGROUP.DEPBAR.LE gsb0, 0x0 ;  /* 0x00008000000079c5 */ /* 0x000fe40000010000 */
[----:B---3--:R-:W-:-:S06]  /*14900*/  WARPGROUP.ARRIVE ;  /* 0x00000000000079c5 */ /* 0x008fcc0000000000 */
        /* <DEDUP_REMOVED lines=25> */
[----:B------:R-:W-:-:S03]  /*14aa0*/  MOV R5, R214 ;  /* 0x000000d600057202 */ /* 0x000fc60000000f00 */
[----:B------:R-:W-:Y:S01]  /*14ab0*/  STL.64 [R1+0x3b8], R166 ;  /* 0x0003b8a601007387 */ /* 0x000fe20000100a00 */
[----:B------:R-:W-:-:S03]  /*14ac0*/  IMAD.MOV.U32 R4, RZ, RZ, R215 ;  /* 0x000000ffff047224 */ /* 0x000fc600078e00d7 */
[----:B------:R-:W-:Y:S01]  /*14ad0*/  STL.64 [R1+0x3c0], R168 ;  /* 0x0003c0a801007387 */ /* 0x000fe20000100a00 */
[----:B------:R-:W-:-:S03]  /*14ae0*/  IMAD.MOV.U32 R7, RZ, RZ, R212 ;  /* 0x000000ffff077224 */ /* 0x000fc600078e00d4 */
[----:B------:R-:W-:Y:S01]  /*14af0*/  STL.64 [R1+0x3c8], R170 ;  /* 0x0003c8aa01007387 */ /* 0x000fe20000100a00 */
[----:B------:R-:W-:-:S03]  /*14b00*/  IMAD.MOV.U32 R6, RZ, RZ, R213 ;  /* 0x000000ffff067224 */ /* 0x000fc600078e00d5 */
[----:B------:R0:W-:Y:S01]  /*14b10*/  STL [R1+0x3d0], R172 ;  /* 0x0003d0ac01007387 */ /* 0x0001e20000100800 */
        /* <DEDUP_REMOVED lines=87> */
[----:B------:R-:W-:-:S02]  /*15090*/  UIADD3 UR8, UR6, 0x6, URZ ;  /* 0x0000000606087890 */ /* 0x000fc4000fffe03f */
        /* <DEDUP_REMOVED lines=603> */
[----:B------:R-:W2:Y:S01]  /*17650*/  LDL.LU R192, [R1+0x3d0] ;  /* 0x0003d00001c07983 */ /* 0x000ea20000300800 */
[----:B------:R-:W-:Y:S01]  /*17660*/  UIADD3 UR12, UR6, 0xc06, URZ ;  /* 0x00000c06060c7890 */ /* 0x000fe2000fffe03f */
[----:B------:R-:W-:Y:S01]  /*17670*/  WARPGROUP.ARRIVE ;  /* 0x00000000000079c5 */ /* 0x000fe20000000000 */
[----:B------:R-:W-:-:S07]  /*17680*/  UMOV UR13, 0x40000040 ;  /* 0x40000040000d7882 */ /* 0x000fce0000000000 */
[----:B------:R-:W-:Y:S01]  /*17690*/  IGMMA.64x192x32.S8.S8 R24, gdesc[UR12], R24, gsb0 ;  /* 0x04e000000c1879f1 */ /* 0x000fe20008041018 */
        /* <DEDUP_REMOVED lines=18> */
[----:B------:R-:W-:Y:S02]  /*177c0*/  IMAD.MOV.U32 R213, RZ, RZ, R221 ;  /* 0x000000ffffd57224 */ /* 0x000fe400078e00dd */
[----:B------:R-:W-:-:S02]  /*177d0*/  IMAD.MOV.U32 R214, RZ, RZ, R220 ;  /* 0x000000ffffd67224 */ /* 0x000fc400078e00dc */
[----:B------:R-:W-:Y:S01]  /*177e0*/  IMAD.MOV.U32 R215, RZ, RZ, R219 ;  /* 0x000000ffffd77224 */ /* 0x000fe200078e00db */
[----:B------:R-:W-:Y:S01]  /*177f0*/  MOV R219, R23 ;  /* 0x0000001700db7202 */ /* 0x000fe20000000f00 */
[----:B------:R-:W-:Y:S02]  /*17800*/  IMAD.MOV.U32 R193, RZ, RZ, R0 ;  /* 0x000000ffffc17224 */ /* 0x000fe400078e0000 */
[----:B------:R-:W-:Y:S02]  /*17810*/  IMAD.MOV.U32 R194, RZ, RZ, R18 ;  /* 0x000000ffffc27224 */ /* 0x000fe400078e0012 */
[----:B------:R-:W-:Y:S02]  /*17820*/  IMAD.MOV.U32 R195, RZ, RZ, R17 ;  /* 0x000000ffffc37224 */ /* 0x000fe400078e0011 */
[----:B------:R-:W-:Y:S02]  /*17830*/  IMAD.MOV.U32 R197, RZ, RZ, R3 ;  /* 0x000000ffffc57224 */ /* 0x000fe400078e0003 */
[----:B------:R-:W-:Y:S01]  /*17840*/  IMAD.MOV.U32 R198, RZ, RZ, R2 ;  /* 0x000000ffffc67224 */ /* 0x000fe200078e0002 */
[----:B------:R-:W-:Y:S01]  /*17850*/  UMOV UR8, UR12 ;  /* 0x0000000c00087c82 */ /* 0x000fe20008000000 */
[----:B------:R-:W-:Y:S01]  /*17860*/  IMAD.MOV.U32 R220, RZ, RZ, R22 ;  /* 0x000000ffffdc7224 */ /* 0x000fe200078e0016 */
[----:B------:R-:W-:Y:S01]  /*17870*/  UMOV UR9, UR13 ;  /* 0x0000000d00097c82 */ /* 0x000fe20008000000 */
[----:B------:R-:W-:Y:S01]  /*17880*/  IMAD.MOV.U32 R221, RZ, RZ, R21 ;  /* 0x000000ffffdd7224 */ /* 0x000fe200078e0015 */
[----:B------:R0:W5:Y:S01]  /*17890*/  LDL.LU R0, [R1+0xa54] ;  /* 0x000a540001007983 */ /* 0x0001620000300800 */
[----:B------:R-:W-:-:S02]  /*178a0*/  IMAD.MOV.U32 R222, RZ, RZ, R20 ;  /* 0x000000ffffde7224 */ /* 0x000fc400078e0014 */
[----:B------:R-:W-:Y:S01]  /*178b0*/  IMAD.MOV.U32 R223, RZ, RZ, R19 ;  /* 0x000000ffffdf7224 */ /* 0x000fe200078e0013 */
[----:B------:R0:W5:Y:S01]  /*178c0*/  LDL.LU R18, [R1+0xa50] ;  /* 0x000a500001127983 */ /* 0x0001620000300800 */
[----:B------:R-:W-:Y:S02]  /*178d0*/  IMAD.MOV.U32 R225, RZ, RZ, R14 ;  /* 0x000000ffffe17224 */ /* 0x000fe400078e000e */
[----:B------:R-:W-:Y:S01]  /*178e0*/  IMAD.MOV.U32 R226, RZ, RZ, R13 ;  /* 0x000000ffffe27224 */ /* 0x000fe200078e000d */
[----:B------:R0:W5:Y:S01]  /*178f0*/  LDL.LU R17, [R1+0xa4c] ;  /* 0x000a4c0001117983 */ /* 0x0001620000300800 */
[----:B------:R-:W-:Y:S02]  /*17900*/  IMAD.MOV.U32 R227, RZ, RZ, R12 ;  /* 0x000000ffffe37224 */ /* 0x000fe400078e000c */
        /* <DEDUP_REMOVED lines=8> */
[----:B------:R-:W-:Y:S01]  /*17990*/  IMAD.MOV.U32 R235, RZ, RZ, R4 ;  /* 0x000000ffffeb7224 */ /* 0x000fe200078e0004 */
[----:B------:R-:W-:-:S05]  /*179a0*/  WARPGROUP.DEPBAR.LE gsb0, 0x0 ;  /* 0x00008000000079c5 */ /* 0x000fca0000010000 */
        /* <DEDUP_REMOVED lines=51> */
[----:B-1----:R0:W5:Y:S04]  /*17ce0*/  LDL.LU.64 R214, [R1+0xa38] ;  /* 0x000a380001d67983 */ /* 0x0021680000300a00 */
[----:B------:R0:W5:Y:S04]  /*17cf0*/  LDL.LU.64 R212, [R1+0xa30] ;  /* 0x000a300001d47983 */ /* 0x0001680000300a00 */
        /* <DEDUP_REMOVED lines=35> */
[----:B------:R0:W5:Y:S01]  /*17f30*/  LDL.LU.64 R140, [R1+0x910] ;  /* 0x00091000018c7983 */ /* 0x0001620000300a00 */
[----:B------:R-:W-:Y:S05]  /*17f40*/  @!P1 BRA `(.L_x_22) ;  /* 0x0000018c00109947 */ /* 0x000fea0003800000 */
[----:B------:R-:W-:Y:S01]  /*17f50*/  UIADD3 UR7, UR37, 0x1, URZ ;  /* 0x0000000125077890 */ /* 0x000fe2000fffe03f */
[----:B-----5:R-:W-:-:S03]  /*17f60*/  R2UR UR16, R3 ;  /* 0x00000000031072ca */ /* 0x020fc600000e0000 */
[----:B------:R-:W-:-:S04]  /*17f70*/  UISETP.NE.AND UP0, UPT, UR7, 0x2, UPT ;  /* 0x000000020700788c */ /* 0x000fc8000bf05270 */
[----:B------:R-:W-:Y:S02]  /*17f80*/  USEL UR6, URZ, 0x1, UP0 ;  /* 0x000000013f067887 */ /* 0x000fe40008000000 */
[----:B------:R-:W-:Y:S02]  /*17f90*/  USEL UR7, UR7, URZ, UP0 ;  /* 0x0000003f07077287 */ /* 0x000fe40008000000 */
[----:B------:R-:W-:-:S06]  /*17fa0*/  ULOP3.LUT UR6, UR36, UR6, URZ, 0x3c, !UPT ;  /* 0x0000000624067292 */ /* 0x000fcc000f8e3c3f */
[----:B------:R-:W-:Y:S01]  /*17fb0*/  IMAD.U32 R3, RZ, RZ, UR6 ;  /* 0x00000006ff037e24 */ /* 0x000fe2000f8e00ff */
[----:B------:R-:W-:-:S06]  /*17fc0*/  UMOV UR6, UR37 ;  /* 0x0000002500067c82 */ /* 0x000fcc0008000000 */
.L_x_29:
[----:B------:R-:W-:Y:S05]  /*17fd0*/  @!P0 BRA `(.L_x_23) ;  /* 0x0000000000048947 */ /* 0x000fea0003800000 */
[----:B------:R-:W-:Y:S01]  /*17fe0*/  BPT.TRAP 0x1 ;  /* 0x000000040000795c */ /* 0x000fe20000300000 */
.L_x_23:
[----:B------:R-:W1:Y:S01]  /*17ff0*/  S2UR UR9, SR_CgaCtaId ;  /* 0x00000000000979c3 */ /* 0x000e620000008800 */
[----:B------:R-:W-:Y:S01]  /*18000*/  UMOV UR8, 0x400 ;  /* 0x0000040000087882 */ /* 0x000fe20000000000 */
[----:B------:R-:W-:Y:S01]  /*18010*/  IMAD.U32 R4, RZ, RZ, UR7 ;  /* 0x00000007ff047e24 */ /* 0x000fe2000f8e00ff */
[----:B------:R-:W-:Y:S01]  /*18020*/  SHF.L.U32 R5, R3, 0x1f, RZ ;  /* 0x0000001f03057819 */ /* 0x000fe200000006ff */
[----:B-1----:R-:W-:-:S06]  /*18030*/  ULEA UR8, UR9, UR8, 0x18 ;  /* 0x0000000809087291 */ /* 0x002fcc000f8ec03f */
[----:B------:R-:W-:-:S05]  /*18040*/  IMAD.U32 R0, RZ, RZ, UR8 ;  /* 0x00000008ff007e24 */ /* 0x000fca000f8e00ff */
[----:B------:R-:W-:-:S04]  /*18050*/  LEA R4, R4, R0, 0x3 ;  /* 0x0000000004047211 */ /* 0x000fc800078e18ff */
[----:B------:R1:W2:Y:S01]  /*18060*/  SYNCS.PHASECHK.TRANS64.TRYWAIT P1, [R4+URZ], R5 ;  /* 0x00000005040075a7 */ /* 0x0002a2000802017f */
[----:B------:R-:W-:Y:S05]  /*18070*/  @!P0 BRA `(.L_x_24) ;  /* 0x0000000000048947 */ /* 0x000fea0003800000 */
[----:B------:R-:W-:Y:S01]  /*18080*/  BPT.TRAP 0x1 ;  /* 0x000000040000795c */ /* 0x000fe20000300000 */
.L_x_24:
[----:B--2---:R-:W-:Y:S05]  /*18090*/  @P1 BRA `(.L_x_25) ;  /* 0x0000000000081947 */ /* 0x004fea0003800000 */
[----:B------:R-:W2:Y:S02]  /*180a0*/  SYNCS.PHASECHK.TRANS64.TRYWAIT P1, [R4+URZ], R5 ;  /* 0x00000005040075a7 */ /* 0x000ea4000802017f */
[----:B--2---:R-:W-:Y:S05]  /*180b0*/  @!P1 BRA `(.L_x_26) ;  /* 0x000004d000689947 */ /* 0x004fea0003800000 */
.L_x_25:
        /* <DEDUP_REMOVED lines=48> */
[----:B---3--:R-:W3:Y:S04]  /*183c0*/  LDL.LU.64 R120, [R1+0x780] ;  /* 0x0007800001787983 */ /* 0x008ee80000300a00 */
        /* <DEDUP_REMOVED lines=47> */
[----:B------:R-:W-:-:S02]  /*186c0*/  ULEA UR17, UR7, UR4, 0xc ;  /* 0x0000000407117291 */ /* 0x000fc4000f8e603f */
[----:B------:R-:W-:Y:S01]  /*186d0*/  UIMAD UR18, UR7, 0xc00, UR5 ;  /* 0x00000c00071278a4 */ /* 0x000fe2000f8e0205 */
[----:B------:R-:W-:Y:S01]  /*186e0*/  STL [R1+0x2604], R24 ;  /* 0x0026041801007387 */ /* 0x000fe20000100800 */
[----:B------:R-:W-:Y:S01]  /*186f0*/  UMOV UR9, 0x40000040 ;  /* 0x4000004000097882 */ /* 0x000fe20000000000 */
[----:B------:R-:W-:Y:S02]  /*18700*/  UMOV UR11, 0x40000040 ;  /* 0x40000040000b7882 */ /* 0x000fe40000000000 */
[----:B------:R-:W-:Y:S01]  /*18710*/  UMOV UR8, UR17 ;  /* 0x0000001100087c82 */ /* 0x000fe20008000000 */
        /* <DEDUP_REMOVED lines=74> */
[----:B---3--:R-:W-:-:S03]  /*18bc0*/  WARPGROUP.ARRIVE ;  /* 0x00000000000079c5 */ /* 0x008fc60000000000 */
[----:B------:R-:W-:Y:S04]  /*18bd0*/  STL [R1+0x24dc], R98 ;  /* 0x0024dc6201007387 */ /* 0x000fe80000100800 */
[----:B------:R-:W-:Y:S01]  /*18be0*/  STL [R1+0x24d8], R99 ;  /* 0x0024d86301007387 */ /* 0x000fe20000100800 */
[----:B------:R-:W-:Y:S03]  /*18bf0*/  IGMMA.64x192x32.S8.S8 R120, gdesc[UR8], R120, gsb0 ;  /* 0x04e00000087879f1 */ /* 0x000fe60008041078 */
        /* <DEDUP_REMOVED lines=24> */
[----:B------:R4:W-:Y:S04]  /*18d80*/  STL [R1+0xa44], R2 ;  /* 0x000a440201007387 */ /* 0x0009e80000100800 */
[----:B------:R4:W-:Y:S01]  /*18d90*/  STL [R1+0xa40], R0 ;  /* 0x000a400001007387 */ /* 0x0009e20000100800 */
[----:B------:R-:W-:-:S03]  /*18da0*/  WARPGROUP.DEPBAR.LE gsb0, 0x0 ;  /* 0x00008000000079c5 */ /* 0x000fc60000010000 */
[----:B------:R4:W-:Y:S01]  /*18db0*/  STL.64 [R1+0x780], R120 ;  /* 0x0007807801007387 */ /* 0x0009e20000100a00 */
[----:B0-----:R-:W-:Y:S01]  /*18dc0*/  IMAD.MOV.U32 R235, RZ, RZ, R173 ;  /* 0x000000ffffeb7224 */ /* 0x001fe200078e00ad */
[----:B------:R-:W-:Y:S01]  /*18dd0*/  MOV R231, R177 ;  /* 0x000000b100e77202 */ /* 0x000fe20000000f00 */
[----:B------:R-:W-:Y:S01]  /*18de0*/  IMAD.MOV.U32 R234, RZ, RZ, R174 ;  /* 0x000000ffffea7224 */ /* 0x000fe200078e00ae */
[----:B------:R0:W-:Y:S01]  /*18df0*/  STL.64 [R1+0x788], R122 ;  /* 0x0007887a01007387 */ /* 0x0001e20000100a00 */
[----:B------:R-:W-:Y:S01]  /*18e00*/  IMAD.MOV.U32 R233, RZ, RZ, R175 ;  /* 0x000000ffffe97224 */ /* 0x000fe200078e00af */
        /* <DEDUP_REMOVED lines=24> */
[----:B-12---:R-:W-:Y:S01]  /*18f90*/  MOV R4, R212 ;  /* 0x000000d400047202 */ /* 0x006fe20000000f00 */
[----:B------:R-:W-:Y:S01]  /*18fa0*/  IMAD.MOV.U32 R217, RZ, RZ, R191 ;  /* 0x000000ffffd97224 */ /* 0x000fe200078e00bf */
[----:B------:R1:W-:Y:S01]  /*18fb0*/  STL.64 [R1+0x7c0], R136 ;  /* 0x0007c08801007387 */ /* 0x0003e20000100a00 */
[----:B------:R-:W-:-:S02]  /*18fc0*/  IMAD.MOV.U32 R23, RZ, RZ, R193 ;  /* 0x000000ffff177224 */ /* 0x000fc400078e00c1 */
[----:B------:R-:W-:Y:S01]  /*18fd0*/  IMAD.MOV.U32 R22, RZ, RZ, R194 ;  /* 0x000000ffff167224 */ /* 0x000fe200078e00c2 */
[----:B------:R2:W-:Y:S01]  /*18fe0*/  STL.64 [R1+0x7c8], R138 ;  /* 0x0007c88a01007387 */ /* 0x0005e20000100a00 */
[----:B------:R-:W-:Y:S02]  /*18ff0*/  IMAD.MOV.U32 R21, RZ, RZ, R195 ;  /* 0x000000ffff157224 */ /* 0x000fe400078e00c3 */
[----:B------:R-:W-:Y:S01]  /*19000*/  IMAD.MOV.U32 R20, RZ, RZ, R196 ;  /* 0x000000ffff147224 */ /* 0x000fe200078e00c4 */
[----:B------:R2:W-:Y:S01]  /*19010*/  STL.64 [R1+0x7d0], R140 ;  /* 0x0007d08c01007387 */ /* 0x0005e20000100a00 */
[----:B---3--:R-:W-:Y:S02]  /*19020*/  IMAD.MOV.U32 R18, RZ, RZ, R198 ;  /* 0x000000ffff127224 */ /* 0x008fe400078e00c6 */
[----:B----4-:R-:W-:Y:S01]  /*19030*/  IMAD.MOV.U32 R17, RZ, RZ, R199 ;  /* 0x000000ffff117224 */ /* 0x010fe200078e00c7 */
[----:B------:R3:W-:Y:S01]  /*19040*/  STL.64 [R1+0x7d8], R142 ;  /* 0x0007d88e01007387 */ /* 0x0007e20000100a00 */
[----:B------:R-:W-:-:S02]  /*19050*/  IMAD.MOV.U32 R16, RZ, RZ, R200 ;  /* 0x000000ffff107224 */ /* 0x000fc400078e00c8 */
[----:B------:R-:W-:Y:S01]  /*19060*/  IMAD.MOV.U32 R15, RZ, RZ, R201 ;  /* 0x000000ffff0f7224 */ /* 0x000fe200078e00c9 */
[----:B------:R4:W-:Y:S01]  /*19070*/  STL.64 [R1+0x7e0], R144 ;  /* 0x0007e09001007387 */ /* 0x0009e20000100a00 */
[----:B------:R-:W-:Y:S02]  /*19080*/  IMAD.MOV.U32 R13, RZ, RZ, R203 ;  /* 0x000000ffff0d7224 */ /* 0x000fe400078e00cb */
        /* <DEDUP_REMOVED lines=14> */
[----:B------:R-:W-:-:S03]  /*19170*/  IMAD.MOV.U32 R0, RZ, RZ, R215 ;  /* 0x000000ffff007224 */ /* 0x000fc600078e00d7 */
        /* <DEDUP_REMOVED lines=9> */
[----:B------:R-:W4:Y:S04]  /*19210*/  LDL.LU.64 R120, [R1+0x180] ;  /* 0x0001800001787983 */ /* 0x000f280000300a00 */
[----:B0-----:R-:W4:Y:S04]  /*19220*/  LDL.LU.64 R122, [R1+0x188] ;  /* 0x00018800017a7983 */ /* 0x001f280000300a00 */
[----:B------:R-:W4:Y:S04]  /*19230*/  LDL.LU.64 R124, [R1+0x190] ;  /* 0x00019000017c7983 */ /* 0x000f280000300a00 */
[----:B------:R-:W4:Y:S04]  /*19240*/  LDL.LU.64 R126, [R1+0x198] ;  /* 0x00019800017e7983 */ /* 0x000f280000300a00 */
[----:B------:R-:W4:Y:S04]  /*19250*/  LDL.LU.64 R128, [R1+0x1a0] ;  /* 0x0001a00001807983 */ /* 0x000f280000300a00 */
[----:B------:R-:W4:Y:S04]  /*19260*/  LDL.LU.64 R130, [R1+0x1a8] ;  /* 0x0001a80001827983 */ /* 0x000f280000300a00 */
[----:B------:R-:W4:Y:S04]  /*19270*/  LDL.LU.64 R132, [R1+0x1b0] ;  /* 0x0001b00001847983 */ /* 0x000f280000300a00 */
[----:B------:R-:W4:Y:S04]  /*19280*/  LDL.LU.64 R134, [R1+0x1b8] ;  /* 0x0001b80001867983 */ /* 0x000f280000300a00 */
[----:B-1----:R-:W4:Y:S04]  /*19290*/  LDL.LU.64 R136, [R1+0x1c0] ;  /* 0x0001c00001887983 */ /* 0x002f280000300a00 */
[----:B--2---:R-:W2:Y:S04]  /*192a0*/  LDL.LU.64 R138, [R1+0x1c8] ;  /* 0x0001c800018a7983 */ /* 0x004ea80000300a00 */
[----:B------:R-:W2:Y:S04]  /*192b0*/  LDL.LU.64 R140, [R1+0x1d0] ;  /* 0x0001d000018c7983 */ /* 0x000ea80000300a00 */
        /* <DEDUP_REMOVED lines=85> */
[----:B------:R-:W-:Y:S03]  /*19810*/  IGMMA.64x192x32.S8.S8 R120, gdesc[UR12], R120, gsb0 ;  /* 0x04e000000c7879f1 */ /* 0x000fe60008041078 */
[----:B------:R-:W-:Y:S02]  /*19820*/  WARPGROUP.DEPBAR.LE gsb0, 0x0 ;  /* 0x00008000000079c5 */ /* 0x000fe40000010000 */
[----:B------:R-:W-:Y:S01]  /*19830*/  IMAD.MOV.U32 R24, RZ, RZ, R120 ;  /* 0x000000ffff187224 */ /* 0x000fe200078e0078 */
[----:B------:R-:W-:Y:S01]  /*19840*/  MOV R25, R121 ;  /* 0x0000007900197202 */ /* 0x000fe20000000f00 */
[----:B------:R-:W-:Y:S01]  /*19850*/  IMAD.MOV.U32 R26, RZ, RZ, R122 ;  /* 0x000000ffff1a7224 */ /* 0x000fe200078e007a */
[----:B------:R-:W2:Y:S01]  /*19860*/  LDL.LU.64 R120, [R1] ;  /* 0x0000000001787983 */ /* 0x000ea20000300a00 */
        /* <DEDUP_REMOVED lines=129> */
[----:B------:R-:W-:-:S03]  /*1a080*/  IMAD.MOV.U32 R119, RZ, RZ, R215 ;  /* 0x000000ffff777224 */ /* 0x000fc600078e00d7 */
        /* <DEDUP_REMOVED lines=111> */
[----:B------:R0:W-:Y:S04]  /*1a780*/  STL.64 [R1], R120 ;  /* 0x0000007801007387 */ /* 0x0001e80000100a00 */
        /* <DEDUP_REMOVED lines=26> */
[----:B0-----:R-:W4:Y:S04]  /*1a930*/  LDL.LU.64 R120, [R1+0x480] ;  /* 0x0004800001787983 */ /* 0x001f280000300a00 */
[----:B-1----:R-:W4:Y:S04]  /*1a940*/  LDL.LU.64 R122, [R1+0x488] ;  /* 0x00048800017a7983 */ /* 0x002f280000300a00 */
[----:B--2---:R-:W2:Y:S04]  /*1a950*/  LDL.LU.64 R124, [R1+0x490] ;  /* 0x00049000017c7983 */ /* 0x004ea80000300a00 */
[----:B---3--:R-:W3:Y:S04]  /*1a960*/  LDL.LU.64 R126, [R1+0x498] ;  /* 0x00049800017e7983 */ /* 0x008ee80000300a00 */
[----:B----4-:R-:W4:Y:S04]  /*1a970*/  LDL.LU.64 R128, [R1+0x4a0] ;  /* 0x0004a00001807983 */ /* 0x010f280000300a00 */
[----:B------:R-:W2:Y:S04]  /*1a980*/  LDL.LU.64 R130, [R1+0x4a8] ;  /* 0x0004a80001827983 */ /* 0x000ea80000300a00 */
[----:B------:R-:W3:Y:S04]  /*1a990*/  LDL.LU.64 R132, [R1+0x4b0] ;  /* 0x0004b00001847983 */ /* 0x000ee80000300a00 */
[----:B------:R-:W4:Y:S04]  /*1a9a0*/  LDL.LU.64 R134, [R1+0x4b8] ;  /* 0x0004b80001867983 */ /* 0x000f280000300a00 */
        /* <DEDUP_REMOVED lines=13> */
[----:B------:R-:W3:Y:S01]  /*1aa80*/  LDL.LU.64 R162, [R1+0x528] ;  /* 0x0005280001a27983 */ /* 0x000ee20000300a00 */
[----:B------:R-:W-:-:S03]  /*1aa90*/  MOV R0, R173 ;  /* 0x000000ad00007202 */ /* 0x000fc60000000f00 */
[----:B------:R-:W4:Y:S01]  /*1aaa0*/  LDL.LU.64 R164, [R1+0x530] ;  /* 0x0005300001a47983 */ /* 0x000f220000300a00 */
[----:B------:R-:W-:-:S03]  /*1aab0*/  IMAD.MOV.U32 R2, RZ, RZ, R174 ;  /* 0x000000ffff027224 */ /* 0x000fc600078e00ae */
[----:B------:R-:W2:Y:S01]  /*1aac0*/  LDL.LU.64 R166, [R1+0x538] ;  /* 0x0005380001a67983 */ /* 0x000ea20000300a00 */
[----:B------:R-:W-:-:S03]  /*1aad0*/  IMAD.MOV.U32 R3, RZ, RZ, R175 ;  /* 0x000000ffff037224 */ /* 0x000fc600078e00af */
[----:B------:R-:W3:Y:S01]  /*1aae0*/  LDL.LU.64 R168, [R1+0x540] ;  /* 0x0005400001a87983 */ /* 0x000ee20000300a00 */
[----:B------:R-:W-:-:S03]  /*1aaf0*/  IMAD.MOV.U32 R4, RZ, RZ, R176 ;  /* 0x000000ffff047224 */ /* 0x000fc600078e00b0 */
[----:B------:R-:W4:Y:S01]  /*1ab00*/  LDL.LU.64 R170, [R1+0x548] ;  /* 0x0005480001aa7983 */ /* 0x000f220000300a00 */
[----:B------:R-:W-:Y:S01]  /*1ab10*/  IMAD.MOV.U32 R5, RZ, RZ, R177 ;  /* 0x000000ffff057224 */ /* 0x000fe200078e00b1 */
[----:B------:R-:W-:Y:S02]  /*1ab20*/  MOV R6, R178 ;  /* 0x000000b200067202 */ /* 0x000fe40000000f00 */
        /* <DEDUP_REMOVED lines=56> */
[----:B------:R-:W3:Y:S04]  /*1aeb0*/  LDL.LU.64 R210, [R1+0x5e8] ;  /* 0x0005e80001d27983 */ /* 0x000ee80000300a00 */
[----:B------:R-:W4:Y:S04]  /*1aec0*/  LDL.LU.64 R212, [R1+0x5f0] ;  /* 0x0005f00001d47983 */ /* 0x000f280000300a00 */
[----:B------:R-:W2:Y:S04]  /*1aed0*/  LDL.LU.64 R214, [R1+0x5f8] ;  /* 0x0005f80001d67983 */ /* 0x000ea80000300a00 */
[----:B--2---:R-:W-:Y:S04]  /*1aee0*/  STL.64 [R1+0x2bd8], R214 ;  /* 0x002bd8d601007387 */ /* 0x004fe80000100a00 */
[----:B----4-:R-:W-:Y:S04]  /*1aef0*/  STL.64 [R1+0x2bd0], R212 ;  /* 0x002bd0d401007387 */ /* 0x010fe80000100a00 */
[----:B---3--:R-:W-:Y:S04]  /*1af00*/  STL.64 [R1+0x2bc8], R210 ;  /* 0x002bc8d201007387 */ /* 0x008fe80000100a00 */
        /* <DEDUP_REMOVED lines=138> */
[----:B------:R0:W-:Y:S04]  /*1b7b0*/  STL [R1+0x2838], R2 ;  /* 0x0028380201007387 */ /* 0x0001e80000100800 */
[----:B------:R1:W-:Y:S01]  /*1b7c0*/  STL [R1+0x2834], R0 ;  /* 0x0028340001007387 */ /* 0x0003e20000100800 */
[----:B------:R-:W-:-:S02]  /*1b7d0*/  WARPGROUP.DEPBAR.LE gsb0, 0x0 ;  /* 0x00008000000079c5 */ /* 0x000fc40000010000 */
[----:B------:R-:W-:Y:S01]  /*1b7e0*/  IMAD.MOV.U32 R25, RZ, RZ, R214 ;  /* 0x000000ffff197224 */ /* 0x000fe200078e00d6 */
[----:B------:R-:W-:Y:S01]  /*1b7f0*/  MOV R27, R212 ;  /* 0x000000d4001b7202 */ /* 0x000fe20000000f00 */
[----:B------:R-:W-:Y:S02]  /*1b800*/  IMAD.MOV.U32 R24, RZ, RZ, R215 ;  /* 0x000000ffff187224 */ /* 0x000fe400078e00d7 */
        /* <DEDUP_REMOVED lines=169> */
[----:B0-----:R-:W-:-:S03]  /*1c2a0*/  MOV R2, R214 ;  /* 0x000000d600027202 */ /* 0x001fc60000000f00 */
[----:B------:R-:W-:Y:S01]  /*1c2b0*/  STL.64 [R1+0x538], R166 ;  /* 0x000538a601007387 */ /* 0x000fe20000100a00 */
[----:B-1----:R-:W-:-:S03]  /*1c2c0*/  IMAD.MOV.U32 R0, RZ, RZ, R215 ;  /* 0x000000ffff007224 */ /* 0x002fc600078e00d7 */
        /* <DEDUP_REMOVED lines=198> */
[----:B------:R-:W-:-:S02]  /*1cf30*/  IMAD.MOV.U32 R173, RZ, RZ, R235 ;  /* 0x000000ffffad7224 */ /* 0x000fc400078e00eb */
        /* <DEDUP_REMOVED lines=76> */
[----:B------:R-:W-:Y:S02]  /*1d400*/  IMAD.MOV.U32 R214, RZ, RZ, R2 ;  /* 0x000000ffffd67224 */ /* 0x000fe400078e0002 */
[----:B------:R-:W-:Y:S01]  /*1d410*/  IMAD.MOV.U32 R215, RZ, RZ, R0 ;  /* 0x000000ffffd77224 */ /* 0x000fe200078e0000 */
[----:B------:R-:W2:Y:S01]  /*1d420*/  LDL.LU R6, [R1+0x2848] ;  /* 0x0028480001067983 */ /* 0x000ea20000300800 */
[----:B------:R-:W-:-:S03]  /*1d430*/  IMAD.MOV.U32 R213, RZ, RZ, R3 ;  /* 0x000000ffffd57224 */ /* 0x000fc600078e0003 */
        /* <DEDUP_REMOVED lines=293> */
[----:B0-----:R-:W4:Y:S04]  /*1e690*/  LDL.LU R120, [R1] ;  /* 0x0000000001787983 */ /* 0x001f280000300800 */
        /* <DEDUP_REMOVED lines=426> */
[----:B0-----:R-:W3:Y:S04]  /*20140*/  LDL.LU R120, [R1+0x780] ;  /* 0x0007800001787983 */ /* 0x001ee80000300800 */
        /* <DEDUP_REMOVED lines=51> */
[----:B------:R-:W2:Y:S01]  /*20480*/  LDL.LU R172, [R1+0x850] ;  /* 0x0008500001ac7983 */ /* 0x000ea20000300800 */
[----:B------:R-:W-:Y:S01]  /*20490*/  IMAD.MOV.U32 R214, RZ, RZ, R2 ;  /* 0x000000ffffd67224 */ /* 0x000fe200078e0002 */
[----:B------:R-:W-:Y:S01]  /*204a0*/  MOV R213, R3 ;  /* 0x0000000300d57202 */ /* 0x000fe20000000f00 */
[----:B------:R-:W-:-:S02]  /*204b0*/  IMAD.MOV.U32 R215, RZ, RZ, R0 ;  /* 0x000000ffffd77224 */ /* 0x000fc400078e0000 */
[----:B------:R-:W-:Y:S01]  /*204c0*/  IMAD.MOV.U32 R212, RZ, RZ, R4 ;  /* 0x000000ffffd47224 */ /* 0x000fe200078e0004 */
[----:B------:R-:W-:Y:S01]  /*204d0*/  MOV R208, R8 ;  /* 0x0000000800d07202 */ /* 0x000fe20000000f00 */
[----:B------:R-:W-:Y:S02]  /*204e0*/  IMAD.MOV.U32 R210, RZ, RZ, R6 ;  /* 0x000000ffffd27224 */ /* 0x000fe400078e0006 */
[----:B------:R-:W-:Y:S02]  /*204f0*/  IMAD.MOV.U32 R211, RZ, RZ, R5 ;  /* 0x000000ffffd37224 */ /* 0x000fe400078e0005 */
[----:B------:R-:W-:Y:S01]  /*20500*/  IMAD.MOV.U32 R209, RZ, RZ, R7 ;  /* 0x000000ffffd17224 */ /* 0x000fe200078e0007 */
[----:B------:R-:W-:Y:S01]  /*20510*/  STL.64 [R1+0x2480], R214 ;  /* 0x002480d601007387 */ /* 0x000fe20000100a00 */
[----:B------:R-:W-:Y:S02]  /*20520*/  IMAD.MOV.U32 R206, RZ, RZ, R10 ;  /* 0x000000ffffce7224 */ /* 0x000fe400078e000a */
[----:B------:R-:W-:Y:S01]  /*20530*/  IMAD.MOV.U32 R207, RZ, RZ, R9 ;  /* 0x000000ffffcf7224 */ /* 0x000fe200078e0009 */
[----:B------:R-:W-:Y:S01]  /*20540*/  MOV R203, R13 ;  /* 0x0000000d00cb7202 */ /* 0x000fe20000000f00 */
[----:B------:R-:W-:Y:S01]  /*20550*/  IMAD.MOV.U32 R204, RZ, RZ, R12 ;  /* 0x000000ffffcc7224 */ /* 0x000fe200078e000c */
[----:B------:R-:W-:Y:S01]  /*20560*/  STL.64 [R1+0x2478], R212 ;  /* 0x002478d401007387 */ /* 0x000fe20000100a00 */
[----:B------:R-:W-:-:S02]  /*20570*/  IMAD.MOV.U32 R205, RZ, RZ, R11 ;  /* 0x000000ffffcd7224 */ /* 0x000fc400078e000b */
[----:B------:R-:W-:Y:S01]  /*20580*/  IMAD.MOV.U32 R202, RZ, RZ, R14 ;  /* 0x000000ffffca7224 */ /* 0x000fe200078e000e */
[----:B------:R-:W-:Y:S01]  /*20590*/  STL.64 [R1+0x2470], R210 ;  /* 0x002470d201007387 */ /* 0x000fe20000100a00 */
[----:B------:R-:W-:Y:S01]  /*205a0*/  IMAD.MOV.U32 R200, RZ, RZ, R16 ;  /* 0x000000ffffc87224 */ /* 0x000fe200078e0010 */
[----:B------:R-:W-:Y:S01]  /*205b0*/  MOV R198, R18 ;  /* 0x0000001200c67202 */ /* 0x000fe20000000f00 */
        /* <DEDUP_REMOVED lines=35> */
[----:B------:R-:W-:Y:S01]  /*207f0*/  IMAD.MOV.U32 R174, RZ, RZ, R234 ;  /* 0x000000ffffae7224 */ /* 0x000fe200078e00ea */
[----:B------:R-:W-:Y:S01]  /*20800*/  MOV R173, R235 ;  /* 0x000000eb00ad7202 */ /* 0x000fe20000000f00 */
        /* <DEDUP_REMOVED lines=84> */
[----:B------:R-:W-:Y:S01]  /*20d50*/  WARPGROUP.ARRIVE ;  /* 0x00000000000079c5 */ /* 0x000fe20000000000 */
[----:B------:R-:W-:-:S07]  /*20d60*/  UMOV UR13, 0x40000040 ;  /* 0x40000040000d7882 */ /* 0x000fce0000000000 */
[----:B------:R-:W-:Y:S01]  /*20d70*/  IGMMA.64x192x32.S8.S8 R24, gdesc[UR12], R24, gsb0 ;  /* 0x04e000000c1879f1 */ /* 0x000fe20008041018 */
[----:B------:R-:W-:Y:S01]  /*20d80*/  UMOV UR14, UR10 ;  /* 0x0000000a000e7c82 */ /* 0x000fe20008000000 */
[----:B------:R-:W-:Y:S01]  /*20d90*/  UMOV UR15, UR11 ;  /* 0x0000000b000f7c82 */ /* 0x000fe20008000000 */
[----:B------:R-:W-:Y:S02]  /*20da0*/  WARPGROUP.DEPBAR.LE gsb0, 0x0 ;  /* 0x00008000000079c5 */ /* 0x000fe40000010000 */
        /* <DEDUP_REMOVED lines=35> */
[----:B------:R-:W-:Y:S01]  /*20fe0*/  IMAD.MOV.U32 R5, RZ, RZ, R211 ;  /* 0x000000ffff057224 */ /* 0x000fe200078e00d3 */
[----:B------:R-:W-:Y:S02]  /*20ff0*/  MOV R8, R208 ;  /* 0x000000d000087202 */ /* 0x000fe40000000f00 */
        /* <DEDUP_REMOVED lines=600> */
[----:B------:R-:W-:-:S06]  /*23580*/  WARPGROUP.ARRIVE ;  /* 0x00000000000079c5 */ /* 0x000fcc0000000000 */
[----:B------:R-:W-:Y:S01]  /*23590*/  IGMMA.64x192x32.S8.S8 R24, gdesc[UR12], R24, gsb0 ;  /* 0x04e000000c1879f1 */ /* 0x000fe20008041018 */
        /* <DEDUP_REMOVED lines=153> */
[----:B------:R-:W-:Y:S04]  /*23f30*/  STL [R1+0x13f4], R80 ;  /* 0x0013f45001007387 */ /* 0x000fe80000100800 */
        /* <DEDUP_REMOVED lines=37> */
[----:B------:R2:W-:Y:S04]  /*24190*/  STL [R1+0x135c], R118 ;  /* 0x00135c7601007387 */ /* 0x0005e80000100800 */
        /* <DEDUP_REMOVED lines=96> */
[----:B------:R-:W-:Y:S01]  /*247a0*/  IMAD.MOV.U32 R119, RZ, RZ, R0 ;  /* 0x000000ffff777224 */ /* 0x000fe200078e0000 */
[----:B------:R-:W-:Y:S01]  /*247b0*/  UMOV UR8, UR12 ;  /* 0x0000000c00087c82 */ /* 0x000fe20008000000 */
[----:B------:R-:W-:-:S04]  /*247c0*/  UMOV UR9, UR13 ;  /* 0x0000000d00097c82 */ /* 0x000fc80008000000 */
[----:B---3--:R-:W-:-:S06]  /*247d0*/  WARPGROUP.ARRIVE ;  /* 0x00000000000079c5 */ /* 0x008fcc0000000000 */
[----:B------:R-:W-:Y:S01]  /*247e0*/  IGMMA.64x192x32.S8.S8 R24, gdesc[UR8], R24, gsb0 ;  /* 0x04e00000081879f1 */ /* 0x000fe20008041018 */
[----:B------:R-:W-:Y:S02]  /*247f0*/  UIADD3 UR8, UR17, 0x4, URZ ;  /* 0x0000000411087890 */ /* 0x000fe4000fffe03f */
[----:B------:R-:W-:Y:S01]  /*24800*/  UIADD3 UR10, UR18, 0x4, URZ ;  /* 0x00000004120a7890 */ /* 0x000fe2000fffe03f */
[----:B------:R-:W-:Y:S01]  /*24810*/  UMOV UR9, 0x40000040 ;  /* 0x4000004000097882 */ /* 0x000fe20000000000 */
        /* <DEDUP_REMOVED lines=29> */
[----:B------:R-:W-:Y:S04]  /*249f0*/  STL.64 [R1+0x3c8], R74 ;  /* 0x0003c84a01007387 */ /* 0x000fe80000100a00 */
        /* <DEDUP_REMOVED lines=21> */
[----:B------:R4:W-:Y:S01]  /*24b50*/  STL.64 [R1+0x478], R118 ;  /* 0x0004787601007387 */ /* 0x0009e20000100a00 */
[----:B------:R-:W-:-:S02]  /*24b60*/  WARPGROUP.DEPBAR.LE gsb0, 0x0 ;  /* 0x00008000000079c5 */ /* 0x000fc40000010000 */
[----:B0-----:R-:W-:Y:S01]  /*24b70*/  IMAD.MOV.U32 R67, RZ, RZ, R120 ;  /* 0x000000ffff437224 */ /* 0x001fe200078e0078 */
[----:B-1----:R-:W-:Y:S01]  /*24b80*/  MOV R68, R121 ;  /* 0x0000007900447202 */ /* 0x002fe20000000f00 */
[----:B------:R-:W-:Y:S01]  /*24b90*/  IMAD.MOV.U32 R69, RZ, RZ, R122 ;  /* 0x000000ffff457224 */ /* 0x000fe200078e007a */
[----:B------:R-:W4:Y:S01]  /*24ba0*/  LDL.LU.64 R120, [R1+0x180] ;  /* 0x0001800001787983 */ /* 0x000f220000300a00 */
[----:B--2---:R-:W-:Y:S01]  /*24bb0*/  IMAD.MOV.U32 R70, RZ, RZ, R123 ;  /* 0x000000ffff467224 */ /* 0x004fe200078e007b */
        /* <DEDUP_REMOVED lines=293> */
[----:B------:R-:W-:-:S03]  /*25e10*/  MOV R25, R174 ;  /* 0x000000ae00197202 */ /* 0x000fc60000000f00 */
[----:B------:R-:W2:Y:S01]  /*25e20*/  LDL.LU.64 R166, [R1+0xb8] ;  /* 0x0000b80001a67983 */ /* 0x000ea20000300a00 */
[----:B------:R-:W-:-:S03]  /*25e30*/  IMAD.MOV.U32 R26, RZ, RZ, R175 ;  /* 0x000000ffff1a7224 */ /* 0x000fc600078e00af */
        /* <DEDUP_REMOVED lines=112> */
[----:B------:R-:W-:Y:S01]  /*26540*/  IMAD.MOV.U32 R0, RZ, RZ, R120 ;  /* 0x000000ffff007224 */ /* 0x000fe200078e0078 */
[----:B------:R-:W-:Y:S01]  /*26550*/  MOV R3, R122 ;  /* 0x0000007a00037202 */ /* 0x000fe20000000f00 */
[----:B------:R-:W-:Y:S02]  /*26560*/  IMAD.MOV.U32 R2, RZ, RZ, R121 ;  /* 0x000000ffff027224 */ /* 0x000fe400078e0079 */
[----:B------:R-:W-:Y:S01]  /*26570*/  IMAD.MOV.U32 R4, RZ, RZ, R123 ;  /* 0x000000ffff047224 */ /* 0x000fe200078e007b */
[----:B------:R-:W2:Y:S01]  /*26580*/  LDL.LU.64 R120, [R1+0x480] ;  /* 0x0004800001787983 */ /* 0x000ea20000300a00 */
[----:B------:R-:W-:Y:S01]  /*26590*/  IMAD.MOV.U32 R5, RZ, RZ, R124 ;  /* 0x000000ffff057224 */ /* 0x000fe200078e007c */
[----:B------:R-:W-:Y:S01]  /*265a0*/  MOV R7, R126 ;  /* 0x0000007e00077202 */ /* 0x000fe20000000f00 */
[----:B------:R-:W-:Y:S01]  /*265b0*/  IMAD.MOV.U32 R6, RZ, RZ, R125 ;  /* 0x000000ffff067224 */ /* 0x000fe200078e007d */
[----:B------:R-:W3:Y:S01]  /*265c0*/  LDL.LU.64 R122, [R1+0x488] ;  /* 0x00048800017a7983 */ /* 0x000ee20000300a00 */
[----:B------:R-:W-:Y:S01]  /*265d0*/  IMAD.MOV.U32 R8, RZ, RZ, R127 ;  /* 0x000000ffff087224 */ /* 0x000fe200078e007f */
[----:B------:R-:W-:Y:S01]  /*265e0*/  MOV R11, R130 ;  /* 0x00000082000b7202 */ /* 0x000fe20000000f00 */
[----:B------:R-:W-:Y:S01]  /*265f0*/  IMAD.MOV.U32 R9, RZ, RZ, R128 ;  /* 0x000000ffff097224 */ /* 0x000fe200078e0080 */
[----:B------:R-:W4:Y:S01]  /*26600*/  LDL.LU.64 R124, [R1+0x490] ;  /* 0x00049000017c7983 */ /* 0x000f220000300a00 */
[----:B------:R-:W-:-:S02]  /*26610*/  IMAD.MOV.U32 R10, RZ, RZ, R129 ;  /* 0x000000ffff0a7224 */ /* 0x000fc400078e0081 */
        /* <DEDUP_REMOVED lines=352> */
[----:B------:R-:W-:-:S03]  /*27c20*/  MOV R24, R215 ;  /* 0x000000d700187202 */ /* 0x000fc60000000f00 */
[----:B------:R-:W-:Y:S01]  /*27c30*/  STL.64 [R1+0x6c0], R168 ;  /* 0x0006c0a801007387 */ /* 0x000fe20000100a00 */
[----:B------:R-:W-:-:S03]  /*27c40*/  IMAD.MOV.U32 R27, RZ, RZ, R212 ;  /* 0x000000ffff1b7224 */ /* 0x000fc600078e00d4 */
[----:B------:R-:W-:Y:S01]  /*27c50*/  STL.64 [R1+0x6c8], R170 ;  /* 0x0006c8aa01007387 */ /* 0x000fe20000100a00 */
[----:B------:R-:W-:Y:S01]  /*27c60*/  IMAD.MOV.U32 R26, RZ, RZ, R213 ;  /* 0x000000ffff1a7224 */ /* 0x000fe200078e00d5 */
[----:B------:R-:W-:Y:S02]  /*27c70*/  MOV R28, R211 ;  /* 0x000000d3001c7202 */ /* 0x000fe40000000f00 */
        /* <DEDUP_REMOVED lines=290> */
[----:B-1----:R-:W-:Y:S02]  /*28ea0*/  IMAD.MOV.U32 R124, RZ, RZ, R71 ;  /* 0x000000ffff7c7224 */ /* 0x002fe400078e0047 */
[----:B--2---:R-:W-:Y:S01]  /*28eb0*/  IMAD.MOV.U32 R122, RZ, RZ, R69 ;  /* 0x000000ffff7a7224 */ /* 0x004fe200078e0045 */
[----:B------:R-:W-:Y:S01]  /*28ec0*/  MOV R123, R70 ;  /* 0x00000046007b7202 */ /* 0x000fe20000000f00 */
[----:B---3--:R-:W-:Y:S02]  /*28ed0*/  IMAD.MOV.U32 R120, RZ, RZ, R67 ;  /* 0x000000ffff787224 */ /* 0x008fe400078e0043 */
        /* <DEDUP_REMOVED lines=715> */
[----:B------:R-:W-:Y:S01]  /*2bb90*/  MOV R173, R24 ;  /* 0x0000001800ad7202 */ /* 0x000fe20000000f00 */
[----:B------:R-:W-:-:S02]  /*2bba0*/  IMAD.MOV.U32 R174, RZ, RZ, R25 ;  /* 0x000000ffffae7224 */ /* 0x000fc400078e0019 */
        /* <DEDUP_REMOVED lines=76> */
[----:B------:R-:W-:Y:S01]  /*2c070*/  MOV R213, R64 ;  /* 0x0000004000d57202 */ /* 0x000fe20000000f00 */
[----:B------:R-:W-:Y:S01]  /*2c080*/  IMAD.MOV.U32 R215, RZ, RZ, R66 ;  /* 0x000000ffffd77224 */ /* 0x000fe200078e0042 */
        /* <DEDUP_REMOVED lines=57> */
[----:B--2---:R-:W-:Y:S02]  /*2c420*/  IMAD.MOV.U32 R122, RZ, RZ, R69 ;  /* 0x000000ffff7a7224 */ /* 0x004fe400078e0045 */
[----:B---3--:R-:W-:Y:S01]  /*2c430*/  IMAD.MOV.U32 R120, RZ, RZ, R67 ;  /* 0x000000ffff787224 */ /* 0x008fe200078e0043 */
[----:B------:R-:W-:Y:S01]  /*2c440*/  MOV R121, R68 ;  /* 0x0000004400797202 */ /* 0x000fe20000000f00 */
[----:B------:R-:W2:Y:S01]  /*2c450*/  LDL.LU R67, [R1+0x1428] ;  /* 0x0014280001437983 */ /* 0x000ea20000300800 */
[----:B------:R-:W-:-:S03]  /*2c460*/  IMAD.MOV.U32 R123, RZ, RZ, R70 ;  /* 0x000000ffff7b7224 */ /* 0x000fc600078e0046 */
[----:B------:R-:W2:Y:S04]  /*2c470*/  LDL.LU R68, [R1+0x1424] ;  /* 0x0014240001447983 */ /* 0x000ea80000300800 */
        /* <DEDUP_REMOVED lines=991> */
[----:B------:R-:W-:Y:S01]  /*30270*/  IMAD.MOV.U32 R212, RZ, RZ, R222 ;  /* 0x000000ffffd47224 */ /* 0x000fe200078e00de */
[----:B------:R-:W-:Y:S01]  /*30280*/  MOV R222, R20 ;  /* 0x0000001400de7202 */ /* 0x000fe20000000f00 */
[----:B------:R-:W-:Y:S02]  /*30290*/  IMAD.MOV.U32 R213, RZ, RZ, R221 ;  /* 0x000000ffffd57224 */ /* 0x000fe400078e00dd */
[----:B------:R-:W-:Y:S02]  /*302a0*/  IMAD.MOV.U32 R214, RZ, RZ, R220 ;  /* 0x000000ffffd67224 */ /* 0x000fe400078e00dc */
[----:B------:R-:W-:Y:S02]  /*302b0*/  IMAD.MOV.U32 R193, RZ, RZ, R18 ;  /* 0x000000ffffc17224 */ /* 0x000fe400078e0012 */
[----:B------:R-:W-:Y:S02]  /*302c0*/  IMAD.MOV.U32 R194, RZ, RZ, R17 ;  /* 0x000000ffffc27224 */ /* 0x000fe400078e0011 */
[----:B------:R-:W-:-:S02]  /*302d0*/  IMAD.MOV.U32 R196, RZ, RZ, R3 ;  /* 0x000000ffffc47224 */ /* 0x000fc400078e0003 */
[----:B------:R-:W-:Y:S02]  /*302e0*/  IMAD.MOV.U32 R197, RZ, RZ, R2 ;  /* 0x000000ffffc57224 */ /* 0x000fe400078e0002 */
[----:B------:R-:W-:Y:S01]  /*302f0*/  IMAD.MOV.U32 R198, RZ, RZ, R0 ;  /* 0x000000ffffc67224 */ /* 0x000fe200078e0000 */
[----:B------:R-:W-:Y:S01]  /*30300*/  UMOV UR8, UR12 ;  /* 0x0000000c00087c82 */ /* 0x000fe20008000000 */
[----:B------:R-:W-:Y:S01]  /*30310*/  IMAD.MOV.U32 R219, RZ, RZ, R23 ;  /* 0x000000ffffdb7224 */ /* 0x000fe200078e0017 */
[----:B------:R-:W-:Y:S01]  /*30320*/  UMOV UR9, UR13 ;  /* 0x0000000d00097c82 */ /* 0x000fe20008000000 */
        /* <DEDUP_REMOVED lines=109> */
[----:B------:R-:W-:Y:S01]  /*30a00*/  BPT.TRAP 0x1 ;  /* 0x000000040000795c */ /* 0x000fe20000300000 */
.L_x_27:
[----:B------:R-:W2:Y:S04]  /*30a10*/  LDL R4, [R1+0x900] ;  /* 0x0009000001047983 */ /* 0x000ea80000100800 */
[----:B------:R-:W3:Y:S01]  /*30a20*/  LDL R5, [R1+0x904] ;  /* 0x0009040001057983 */ /* 0x000ee20000100800 */
[----:B------:R-:W-:Y:S01]  /*30a30*/  UISETP.GT.U32.AND UP0, UPT, UR38, 0x1, UPT ;  /* 0x000000012600788c */ /* 0x000fe2000bf04070 */
[----:B--2---:R-:W-:Y:S01]  /*30a40*/  ISETP.NE.AND P1, PT, R4, RZ, PT ;  /* 0x000000ff0400720c */ /* 0x004fe20003f25270 */
[----:B------:R-:W-:-:S12]  /*30a50*/  IMAD.U32 R4, RZ, RZ, UR6 ;  /* 0x00000006ff047e24 */ /* 0x000fd8000f8e00ff */
[----:B-----5:R-:W-:-:S05]  /*30a60*/  @P1 IMAD R4, R4, 0x8, R0 ;  /* 0x0000000804041824 */ /* 0x020fca00078e0200 */
[----:B------:R-:W-:-:S04]  /*30a70*/  @P1 IADD3 R4, R4, 0x10, RZ ;  /* 0x0000001004041810 */ /* 0x000fc80007ffe0ff */
[----:B---3--:R-:W-:-:S04]  /*30a80*/  @P1 PRMT R4, R5, 0x654, R4 ;  /* 0x0000065405041816 */ /* 0x008fc80000000004 */
[----:B------:R1:W-:Y:S01]  /*30a90*/  @P1 SYNCS.ARRIVE.TRANS64.RED.A1T0 RZ, [R4+URZ], RZ ;  /* 0x000000ff04ff19a7 */ /* 0x0003e2000810043f */
[----:B------:R-:W-:-:S13]  /*30aa0*/  PLOP3.LUT P1, PT, PT, PT, UP0, 0x80, 0x0 ;  /* 0x000000000000781c */ /* 0x000fda0003f2f008 */
[----:B-1----:R-:W-:Y:S05]  /*30ab0*/  @P1 BRA `(.L_x_28) ;  /* 0x0000000000041947 */ /* 0x002fea0003800000 */
[----:B------:R-:W-:Y:S01]  /*30ac0*/  BPT.TRAP 0x1 ;  /* 0x000000040000795c */ /* 0x000fe20000300000 */
.L_x_28:
[----:B------:R-:W-:Y:S02]  /*30ad0*/  UISETP.GT.AND UP2, UPT, UR16, 0x1, UPT ;  /* 0x000000011000788c */ /* 0x000fe4000bf44270 */
[----:B------:R-:W-:Y:S02]  /*30ae0*/  UIADD3 UR7, UR7, 0x1, URZ ;  /* 0x0000000107077890 */ /* 0x000fe4000fffe03f */
[----:B------:R-:W-:Y:S02]  /*30af0*/  UIADD3 UR6, UR6, 0x1, URZ ;  /* 0x0000000106067890 */ /* 0x000fe4000fffe03f */
[----:B------:R-:W-:Y:S01]  /*30b00*/  PLOP3.LUT P1, PT, PT, PT, UP2, 0x80, 0x0 ;  /* 0x000000000000781c */ /* 0x000fe20003f2f028 */
[----:B------:R-:W-:Y:S02]  /*30b10*/  UISETP.NE.AND UP0, UPT, UR7, 0x2, UPT ;  /* 0x000000020700788c */ /* 0x000fe4000bf05270 */
[----:B------:R-:W-:Y:S02]  /*30b20*/  UISETP.NE.AND UP1, UPT, UR6, 0x2, UPT ;  /* 0x000000020600788c */ /* 0x000fe4000bf25270 */
[----:B------:R-:W-:-:S02]  /*30b30*/  USEL UR8, URZ, 0x1, UP0 ;  /* 0x000000013f087887 */ /* 0x000fc40008000000 */
[----:B------:R-:W-:Y:S02]  /*30b40*/  UIADD3 UR16, UR16, -0x1, URZ ;  /* 0xffffffff10107890 */ /* 0x000fe4000fffe03f */
[----:B------:R-:W-:Y:S02]  /*30b50*/  USEL UR7, UR7, URZ, UP0 ;  /* 0x0000003f07077287 */ /* 0x000fe40008000000 */
[----:B------:R-:W-:Y:S01]  /*30b60*/  USEL UR6, UR6, URZ, UP1 ;  /* 0x0000003f06067287 */ /* 0x000fe20008800000 */
[----:B------:R-:W-:Y:S01]  /*30b70*/  LOP3.LUT R3, R3, UR8, RZ, 0x3c, !PT ;  /* 0x0000000803037c12 */ /* 0x000fe2000f8e3cff */
[----:B------:R-:W-:Y:S10]  /*30b80*/  @P1 BRA `(.L_x_29) ;  /* 0xfffffe7400101947 */ /* 0x000ff4000383ffff */
.L_x_22:
[----:B-----5:R-:W1:Y:S02]  /*30b90*/  LDC R3, c[0x0][0x28c] ;  /* 0x0000a300ff037b82 */ /* 0x020e640000000800 */
[----:B-1----:R-:W-:-:S13]  /*30ba0*/  ISETP.GE.AND P1, PT, R3, 0x1, PT ;  /* 0x000000010300780c */ /* 0x002fda0003f26270 */
[----:B------:R-:W-:Y:S05]  /*30bb0*/  @!P1 BRA `(.L_x_30) ;  /* 0x00000000004c9947 */ /* 0x000fea0003800000 */
[----:B------:R-:W-:Y:S05]  /*30bc0*/  @!P0 BRA `(.L_x_31) ;  /* 0x0000000000048947 */ /* 0x000fea0003800000 */
[----:B------:R-:W-:Y:S01]  /*30bd0*/  BPT.TRAP 0x1 ;  /* 0x000000040000795c */ /* 0x000fe20000300000 */
.L_x_31:
[----:B------:R-:W2:Y:S04]  /*30be0*/  LDL R3, [R1+0x900] ;  /* 0x0009000001037983 */ /* 0x000ea80000100800 */
[----:B------:R-:W3:Y:S01]  /*30bf0*/  LDL R4, [R1+0x904] ;  /* 0x0009040001047983 */ /* 0x000ee20000100800 */
[----:B------:R-:W-:Y:S01]  /*30c00*/  UISETP.LT.AND UP1, UPT, UR45, 0x1, UPT ;  /* 0x000000012d00788c */ /* 0x000fe2000bf21270 */
[----:B--2---:R-:W-:-:S13]  /*30c10*/  ISETP.NE.AND P0, PT, R3, RZ, PT ;  /* 0x000000ff0300720c */ /* 0x004fda0003f05270 */
[----:B------:R-:W-:-:S05]  /*30c20*/  VOTEU.ANY UP0, P0 ;  /* 0x00000000003f7886 */ /* 0x000fca0000000100 */
[----:B------:R-:W-:-:S04]  /*30c30*/  @UP0 USEL UR4, UR45, 0x1, UP1 ;  /* 0x000000012d040887 */ /* 0x000fc80008800000 */
[----:B------:R-:W-:-:S06]  /*30c40*/  @UP0 UIADD3 UR4, UR37, UR45, -UR4 ;  /* 0x0000002d25040290 */ /* 0x000fcc000fffe804 */
[----:B------:R-:W-:-:S04]  /*30c50*/  IMAD.U32 R3, RZ, RZ, UR4 ;  /* 0x00000004ff037e24 */ /* 0x000fc8000f8e00ff */
[----:B------:R-:W-:-:S05]  /*30c60*/  @P0 IMAD.SHL.U32 R3, R3, 0x8, RZ ;  /* 0x0000000803030824 */ /* 0x000fca00078e00ff */
[----:B------:R-:W-:Y:S01]  /*30c70*/  @P0 LOP3.LUT R3, R3, 0x8, RZ, 0xc0, !PT ;  /* 0x0000000803030812 */ /* 0x000fe200078ec0ff */
[----:B------:R-:W-:-:S03]  /*30c80*/  UISETP.GT.U32.AND UP0, UPT, UR38, 0x1, UPT ;  /* 0x000000012600788c */ /* 0x000fc6000bf04070 */
[----:B------:R-:W-:-:S04]  /*30c90*/  @P0 IADD3 R0, R0, 0x10, R3 ;  /* 0x0000001000000810 */ /* 0x000fc80007ffe003 */
[----:B---3--:R-:W-:-:S04]  /*30ca0*/  @P0 PRMT R0, R4, 0x654, R0 ;  /* 0x0000065404000816 */ /* 0x008fc80000000000 */
[----:B------:R1:W-:Y:S01]  /*30cb0*/  @P0 SYNCS.ARRIVE.TRANS64.RED.A1T0 RZ, [R0+URZ], RZ ;  /* 0x000000ff00ff09a7 */ /* 0x0003e2000810043f */
[----:B------:R-:W-:-:S13]  /*30cc0*/  PLOP3.LUT P0, PT, PT, PT, UP0, 0x80, 0x0 ;  /* 0x000000000000781c */ /* 0x000fda0003f0f008 */
[----:B-1----:R-:W-:Y:S05]  /*30cd0*/  @P0 BRA `(.L_x_30) ;  /* 0x0000000000040947 */ /* 0x002fea0003800000 */
[----:B------:R-:W-:Y:S01]  /*30ce0*/  BPT.TRAP 0x1 ;  /* 0x000000040000795c */ /* 0x000fe20000300000 */
.L_x_30:
[----:B------:R-:W1:Y:S01]  /*30cf0*/  S2R R5, SR_TID.X ;  /* 0x0000000000057919 */ /* 0x000e620000002100 */
[----:B------:R-:W-:Y:S01]  /*30d00*/  UIMAD UR41, UR41, 0x180, URZ ;  /* 0x00000180292978a4 */ /* 0x000fe2000f8e023f */
[----:B------:R-:W-:Y:S01]  /*30d10*/  ULDC UR11, c[0x0][0x288] ;  /* 0x0000a200000b7ab9 */ /* 0x000fe20000000800 */
[----:B------:R-:W-:Y:S02]  /*30d20*/  UIADD3 UR37, UR45, UR37, URZ ;  /* 0x000000252d257290 */ /* 0x000fe4000fffe03f */
[----:B------:R-:W-:Y:S02]  /*30d30*/  UIMAD.WIDE UR6, UR40, 0x200, URZ ;  /* 0x00000200280678a5 */ /* 0x000fe4000f8e023f */
[----:B------:R-:W-:Y:S01]  /*30d40*/  IMAD.U32 R22, RZ, RZ, UR41 ;  /* 0x00000029ff167e24 */ /* 0x000fe2000f8e00ff */
[----:B------:R-:W-:Y:S02]  /*30d50*/  USHF.L.U32 UR40, UR40, 0x9, URZ ;  /* 0x0000000928287899 */ /* 0x000fe4000800063f */
[----:B------:R-:W-:Y:S01]  /*30d60*/  UISETP.GE.AND UP2, UPT, UR41, UR11, UPT ;  /* 0x0000000b2900728c */ /* 0x000fe2000bf46270 */
[----:B------:R-:W-:Y:S01]  /*30d70*/  ULDC UR10, c[0x0][0x284] ;  /* 0x0000a100000a7ab9 */ /* 0x000fe20000000800 */
[----:B------:R-:W-:-:S02]  /*30d80*/  USHF.R.U32.HI UR4, URZ, 0x1, UR37 ;  /* 0x000000013f047899 */ /* 0x000fc40008011625 */
[----:B------:R-:W-:Y:S02]  /*30d90*/  UISETP.GE.OR UP2, UPT, UR40, UR10, UP2 ;  /* 0x0000000a2800728c */ /* 0x000fe40009746670 */
[----:B------:R-:W-:Y:S02]  /*30da0*/  ULOP3.LUT UR4, UR4, 0x1, URZ, 0xc0, !UPT ;  /* 0x0000000104047892 */ /* 0x000fe4000f8ec03f */
[----:B------:R-:W-:Y:S01]  /*30db0*/  USHF.R.S32.HI UR12, URZ, 0x1f, UR42 ;  /* 0x0000001f3f0c7899 */ /* 0x000fe2000801142a */
[----:B------:R-:W-:Y:S01]  /*30dc0*/  ULDC.64 UR8, c[0x0][0x5d0] ;  /* 0x0001740000087ab9 */ /* 0x000fe20000000a00 */
[----:B------:R-:W-:Y:S01]  /*30dd0*/  UISETP.GT.U32.AND UP0, UPT, UR37, 0x1, UPT ;  /* 0x000000012500788c */ /* 0x000fe2000bf04070 */
[----:B------:R-:W-:Y:S01]  /*30de0*/  PLOP3.LUT P0, PT, PT, PT, UP2, 0x80, 0x0 ;  /* 0x000000000000781c */ /* 0x000fe20003f0f028 */
[----:B------:R-:W-:Y:S02]  /*30df0*/  UISETP.NE.U32.AND UP1, UPT, UR4, 0x1, UPT ;  /* 0x000000010400788c */ /* 0x000fe4000bf25070 */
[----:B------:R-:W-:-:S02]  /*30e00*/  UIMAD UR5, UR12, UR8, URZ ;  /* 0x000000080c0572a4 */ /* 0x000fc4000f8e023f */
[----:B------:R-:W-:Y:S02]  /*30e10*/  UISETP.LT.U32.AND UP0, UPT, UR45, 0x2, UP0 ;  /* 0x000000022d00788c */ /* 0x000fe40008701070 */
[----:B------:R-:W-:Y:S01]  /*30e20*/  UISETP.GT.U32.AND UP1, UPT, UR45, 0x1, !UP1 ;  /* 0x000000012d00788c */ /* 0x000fe2000cf24070 */
[--C-:B-1----:R-:W-:Y:S01]  /*30e30*/  SHF.R.U32.HI R19, RZ, 0x7, R5.reuse ;  /* 0x00000007ff137819 */ /* 0x102fe20000011605 */
[C---:B------:R-:W-:Y:S01]  /*30e40*/  IMAD.SHL.U32 R23, R5.reuse, 0x2, RZ ;  /* 0x0000000205177824 */ /* 0x040fe200078e00ff */
[----:B------:R-:W-:Y:S01]  /*30e50*/  SHF.R.U32.HI R3, RZ, 0x2, R5 ;  /* 0x00000002ff037819 */ /* 0x000fe20000011605 */
[----:B------:R-:W-:Y:S01]  /*30e60*/  UIMAD UR5, UR42, UR9, UR5 ;  /* 0x000000092a0572a4 */ /* 0x000fe2000f8e0205 */
[----:B------:R-:W-:Y:S01]  /*30e70*/  LOP3.LUT R4, R5, 0x60, RZ, 0xc0, !PT ;  /* 0x0000006005047812 */ /* 0x000fe200078ec0ff */
[----:B------:R-:W-:Y:S01]  /*30e80*/  USEL UR4, URZ, 0x1, !UP1 ;  /* 0x000000013f047887 */ /* 0x000fe2000c800000 */
[----:B------:R-:W-:Y:S01]  /*30e90*/  LOP3.LUT R19, R19, 0x1, RZ, 0xc0, !PT ;  /* 0x0000000113137812 */ /* 0x000fe200078ec0ff */
[----:B------:R-:W-:Y:S01]  /*30ea0*/  ULOP3.LUT UR37, UR37, 0x1, URZ, 0xc0, !UPT ;  /* 0x0000000125257892 */ /* 0x000fe2000f8ec03f */
[----:B------:R-:W-:-:S02]  /*30eb0*/  LOP3.LUT R3, R3, 0x7, RZ, 0xc0, !PT ;  /* 0x0000000703037812 */ /* 0x000fc400078ec0ff */
[----:B------:R-:W-:Y:S01]  /*30ec0*/  SHF.R.U32.HI R4, RZ, 0x1, R4 ;  /* 0x00000001ff047819 */ /* 0x000fe20000011604 */
[C---:B------:R-:W-:Y:S01]  /*30ed0*/  IMAD.SHL.U32 R20, R19.reuse, 0x40, RZ ;  /* 0x0000004013147824 */ /* 0x040fe200078e00ff */
[----:B------:R-:W-:Y:S02]  /*30ee0*/  LOP3.LUT R22, R22, 0x6, R23, 0xf8, !PT ;  /* 0x0000000616167812 */ /* 0x000fe400078ef817 */
[--C-:B------:R-:W-:Y:S02]  /*30ef0*/  IADD3 R0, RZ, -R4, -R3.reuse ;  /* 0x80000004ff007210 */ /* 0x100fe40007ffe803 */
[----:B------:R-:W-:Y:S02]  /*30f00*/  LOP3.LUT R20, R20, 0x40, R3, 0xe2, !PT ;  /* 0x0000004014147812 */ /* 0x000fe400078ee203 */
[----:B------:R-:W-:Y:S01]  /*30f10*/  MOV R3, 0xfffffffe ;  /* 0xfffffffe00037802 */ /* 0x000fe20000000f00 */
[----:B------:R-:W-:Y:S01]  /*30f20*/  IMAD R19, R19, -0x40, R0 ;  /* 0xffffffc013137824 */ /* 0x000fe200078e0200 */
[----:B------:R-:W-:-:S02]  /*30f30*/  LOP3.LUT R0, R5, 0x3, RZ, 0xc0, !PT ;  /* 0x0000000305007812 */ /* 0x000fc400078ec0ff */
[----:B------:R-:W-:Y:S01]  /*30f40*/  LOP3.LUT R20, R20, UR6, R4, 0xfe, !PT ;  /* 0x0000000614147c12 */ /* 0x000fe2000f8efe04 */
[----:B------:R-:W-:Y:S01]  /*30f50*/  IMAD.U32 R4, RZ, RZ, UR8 ;  /* 0x00000008ff047e24 */ /* 0x000fe2000f8e00ff */
[--C-:B------:R-:W-:Y:S01]  /*30f60*/  SHF.R.S32.HI R23, RZ, 0x1f, R22.reuse ;  /* 0x0000001fff177819 */ /* 0x100fe20000011416 */
[----:B------:R-:W-:Y:S01]  /*30f70*/  IMAD R0, R0, R3, UR11 ;  /* 0x0000000b00007e24 */ /* 0x000fe2000f8e0203 */
[----:B------:R-:W-:Y:S01]  /*30f80*/  MOV R3, UR10 ;  /* 0x0000000a00037c02 */ /* 0x000fe20008000f00 */
[----:B------:R-:W-:Y:S01]  /*30f90*/  USEL UR8, URZ, 0x1, !UP0 ;  /* 0x000000013f087887 */ /* 0x000fe2000c000000 */
[----:B------:R-:W-:Y:S02]  /*30fa0*/  IMAD.WIDE.U32 R4, R4, UR42, R22 ;  /* 0x0000002a04047c25 */ /* 0x000fe4000f8e0016 */
[----:B------:R-:W-:Y:S01]  /*30fb0*/  IADD3 R19, R3, -UR40, R19 ;  /* 0x8000002803137c10 */ /* 0x000fe2000fffe013 */
[----:B------:R-:W-:Y:S01]  /*30fc0*/  ULOP3.LUT UR36, UR4, UR36, UR8, 0x96, !UPT ;  /* 0x0000002404247292 */ /* 0x000fe2000f8e9608 */
[----:B------:R-:W-:Y:S01]  /*30fd0*/  VIADD R5, R5, UR5 ;  /* 0x0000000505057c36 */ /* 0x000fe20008000000 */
[----:B------:R-:W-:Y:S01]  /*30fe0*/  UMOV UR40, 0xffffffff ;  /* 0xffffffff00287882 */ /* 0x000fe20000000000 */
[----:B------:R-:W-:Y:S01]  /*30ff0*/  VIADD R0, R0, -UR41 ;  /* 0x8000002900007c36 */ /* 0x000fe20008000000 */
[----:B------:R-:W-:Y:S08]  /*31000*/  @P0 BRA `(.L_x_32) ;  /* 0x0000032400180947 */ /* 0x000ff00003800000 */
[----:B------:R-:W-:Y:S01]  /*31010*/  ISETP.NE.AND P0, PT, R17, RZ, PT ;  /* 0x000000ff1100720c */ /* 0x000fe20003f05270 */
[----:B------:R-:W-:Y:S01]  /*31020*/  ULDC.64 UR10, c[0x0][0x5c8] ;  /* 0x00017200000a7ab9 */ /* 0x000fe20000000a00 */
[----:B------:R-:W-:Y:S01]  /*31030*/  BSSY B0, `(.L_x_32) ;  /* 0x0003243000007945 */ /* 0x000fe20003800000 */
[----:B------:R-:W-:Y:S01]  /*31040*/  UIMAD UR4, UR7, UR10, URZ ;  /* 0x0000000a070472a4 */ /* 0x000fe2000f8e023f */
[----:B------:R-:W-:Y:S02]  /*31050*/  IMAD.U32 R11, RZ, RZ, UR11 ;  /* 0x0000000bff0b7e24 */ /* 0x000fe4000f8e00ff */
[----:B------:R-:W-:-:S04]  /*31060*/  IMAD.WIDE.U32 R4, R20, UR10, R4 ;  /* 0x0000000a14047c25 */ /* 0x000fc8000f8e0004 */
[----:B------:R-:W-:-:S05]  /*31070*/  IMAD R11, R20, R11, UR4 ;  /* 0x00000004140b7e24 */ /* 0x000fca000f8e020b */
[----:B------:R-:W-:Y:S01]  /*31080*/  IADD3 R11, R5, R11, RZ ;  /* 0x0000000b050b7210 */ /* 0x000fe20007ffe0ff */
[----:B------:R-:W-:Y:S06]  /*31090*/  @!P0 BRA `(.L_x_33) ;  /* 0x0000022800b08947 */ /* 0x000fec0003800000 */
[----:B------:R-:W1:Y:S01]  /*310a0*/  LDC.64 R8, c[0x0][0x5b0] ;  /* 0x00016c00ff087b82 */ /* 0x000e620000000a00 */
[----:B------:R-:W-:Y:S01]  /*310b0*/  ULDC.64 UR8, c[0x0][0x5b8] ;  /* 0x00016e0000087ab9 */ /* 0x000fe20000000a00 */
[----:B------:R-:W-:Y:S01]  /*310c0*/  ISETP.GE.AND P0, PT, R19, 0x1, PT ;  /* 0x000000011300780c */ /* 0x000fe20003f06270 */
[----:B------:R-:W-:Y:S02]  /*310d0*/  UIMAD UR4, UR12, UR8, URZ ;  /* 0x000000080c0472a4 */ /* 0x000fe4000f8e023f */
[----:B------:R-:W-:Y:S01]  /*310e0*/  IMAD.U32 R3, RZ, RZ, UR8 ;  /* 0x00000008ff037e24 */ /* 0x000fe2000f8e00ff */
[----:B------:R-:W-:Y:S01]  /*310f0*/  BSSY B1, `(.L_x_34) ;  /* 0x000000e000017945 */ /* 0x000fe20003800000 */
[----:B------:R-:W-:Y:S01]  /*31100*/  ISETP.LT.OR P2, PT, R0, 0x1, !P0 ;  /* 0x000000010000780c */ /* 0x000fe20004741670 */
[----:B------:R-:W-:Y:S01]  /*31110*/  UIMAD UR4, UR42, UR9, UR4 ;  /* 0x000000092a0472a4 */ /* 0x000fe2000f8e0204 */
[----:B------:R-:W0:Y:S01]  /*31120*/  LDC.64 R14, c[0x0][0x5a8] ;  /* 0x00016a00ff0e7b82 */ /* 0x000e220000000a00 */
[----:B------:R-:W-:-:S04]  /*31130*/  IMAD.WIDE.U32 R22, R3, UR42, R22 ;  /* 0x0000002a03167c25 */ /* 0x000fc8000f8e0016 */
[----:B------:R-:W-:Y:S02]  /*31140*/  VIADD R13, R23, UR4 ;  /* 0x00000004170d7c36 */ /* 0x000fe40008000000 */
[----:B------:R-:W-:Y:S02]  /*31150*/  IMAD.MOV.U32 R12, RZ, RZ, R22 ;  /* 0x000000ffff0c7224 */ /* 0x000fe400078e0016 */
[----:B-1----:R-:W-:Y:S02]  /*31160*/  IMAD R21, R8, UR7, RZ ;  /* 0x0000000708157c24 */ /* 0x002fe4000f8e02ff */
[----:B------:R-:W-:-:S04]  /*31170*/  IMAD.WIDE.U32 R6, R20, R8, R12 ;  /* 0x0000000814067225 */ /* 0x000fc800078e000c */
[----:B------:R-:W-:Y:S01]  /*31180*/  IMAD R21, R20, R9, R21 ;  /* 0x0000000914157224 */ /* 0x000fe200078e0215 */
[----:B0-----:R-:W-:-:S04]  /*31190*/  IADD3 R224, P1, R6, R14, RZ ;  /* 0x0000000e06e07210 */ /* 0x001fc80007f3e0ff */
[----:B------:R-:W-:Y:S01]  /*311a0*/  IADD3.X R225, R15, R7, R21, P1, !PT ;  /* 0x000000070fe17210 */ /* 0x000fe20000ffe415 */
[----:B------:R-:W-:Y:S08]  /*311b0*/  @P2 BRA `(.L_x_35) ;  /* 0x0000000000042947 */ /* 0x000ff00003800000 */
[----:B------:R0:W5:Y:S02]  /*311c0*/  LDG.E.U8 R2, desc[UR46][R224.64] ;  /* 0x0000002ee0027981 */ /* 0x000164000c1e1100 */
.L_x_35:
[----:B------:R-:W-:Y:S05]  /*311d0*/  BSYNC B1 ;  /* 0x0000000000017941 */ /* 0x000fea0003800000 */
.L_x_34:
[----:B------:R-:W2:Y:S01]  /*311e0*/  LDL.LU R6, [R1+0x780] ;  /* 0x0007800001067983 */ /* 0x000ea20000300800 */
[----:B-----5:R-:W-:Y:S01]  /*311f0*/  LOP3.LUT R3, R2, 0xffff, RZ, 0xc0, !PT ;  /* 0x0000ffff02037812 */ /* 0x020fe200078ec0ff */
[----:B------:R-:W-:Y:S01]  /*31200*/  ULDC.64 UR4, c[0x0][0x5c0] ;  /* 0x0001700000047ab9 */ /* 0x000fe20000000a00 */
[----:B------:R-:W-:Y:S01]  /*31210*/  ISETP.LT.OR P3, PT, R0, 0x2, !P0 ;  /* 0x000000020000780c */ /* 0x000fe20004761670 */
[----:B------:R-:W-:Y:S01]  /*31220*/  BSSY B1, `(.L_x_36) ;  /* 0x000000b000017945 */ /* 0x000fe20003800000 */
[----:B------:R-:W-:Y:S02]  /*31230*/  PRMT R3, R3, 0x8880, RZ ;  /* 0x0000888003037816 */ /* 0x000fe400000000ff */
[----:B------:R-:W-:-:S03]  /*31240*/  IADD3 R10, P1, R4, UR4, RZ ;  /* 0x00000004040a7c10 */ /* 0x000fc6000ff3e0ff */
[----:B------:R-:W-:Y:S01]  /*31250*/  IMAD R3, R3, R17, RZ ;  /* 0x0000001103037224 */ /* 0x000fe200078e02ff */
[----:B------:R-:W-:-:S03]  /*31260*/  IADD3.X R11, R11, UR5, RZ, P1, !PT ;  /* 0x000000050b0b7c10 */ /* 0x000fc60008ffe4ff */
[----:B--2---:R-:W-:-:S05]  /*31270*/  @!P2 IMAD R4, R6, R16, R3 ;  /* 0x000000100604a224 */ /* 0x004fca00078e0203 */
[----:B------:R1:W-:Y:S01]  /*31280*/  @!P2 STG.E.U8 desc[UR46][R10.64], R4 ;  /* 0x000000040a00a986 */ /* 0x0003e2000c10112e */
[----:B------:R-:W-:Y:S05]  /*31290*/  @P3 BRA `(.L_x_37) ;  /* 0x00000000000c3947 */ /* 0x000fea0003800000 */
[----:B------:R-:W2:Y:S02]  /*312a0*/  LDG.E.U8 R2, desc[UR46][R224.64+0x1] ;  /* 0x0000012ee0027981 */ /* 0x000ea4000c1e1100 */
[----:B--2---:R-:W-:-:S05]  /*312b0*/  PRMT R3, R2, 0x8880, RZ ;  /* 0x0000888002037816 */ /* 0x004fca00000000ff */
[----:B------:R-:W-:-:S07]  /*312c0*/  IMAD R3, R3, R17, RZ ;  /* 0x0000001103037224 */ /* 0x000fce00078e02ff */
.L_x_37:
[----:B------:R-:W-:Y:S05]  /*312d0*/  BSYNC B1 ;  /* 0x0000000000017941 */ /* 0x000fea0003800000 */
.L_x_36:
[----:B-1----:R-:W2:Y:S01]  /*312e0*/  LDL.LU R4, [R1+0x784] ;  /* 0x0007840001047983 */ /* 0x002ea20000300800 */
[----:B------:R-:W-:Y:S01]  /*312f0*/  @!P3 IMAD.MOV.U32 R5, RZ, RZ, R11 ;  /* 0x000000ffff05b224 */ /* 0x000fe200078e000b */
[----:B------:R-:W-:Y:S01]  /*31300*/  ISETP.GE.AND P1, PT, R19, 0x9, PT ;  /* 0x000000091300780c */ /* 0x000fe20003f26270 */
[----:B------:R-:W-:Y:S03]  /*31310*/  BSSY B1, `(.L_x_38) ;  /* 0x0000011000017945 */ /* 0x000fe60003800000 */
[C---:B------:R-:W-:Y:S02]  /*31320*/  ISETP.LT.OR P6, PT, R0.reuse, 0x1, !P1 ;  /* 0x000000010000780c */ /* 0x040fe40004fc1670 */
[----:B------:R-:W-:Y:S01]  /*31330*/  ISETP.LT.OR P2, PT, R0, 0x2, !P1 ;  /* 0x000000020000780c */ /* 0x000fe20004f41670 */
[----:B--2---:R-:W-:Y:S01]  /*31340*/  @!P3 IMAD R6, R4, R16, R3 ;  /* 0x000000100406b224 */ /* 0x004fe200078e0203 */
[----:B------:R-:W-:-:S05]  /*31350*/  @!P3 MOV R4, R10 ;  /* 0x0000000a0004b202 */ /* 0x000fca0000000f00 */
[----:B------:R1:W-:Y:S02]  /*31360*/  @!P3 STG.E.U8 desc[UR46][R4.64+0x1], R6 ;  /* 0x000001060400b986 */ /* 0x0003e4000c10112e */
[C---:B-1----:R-:W-:Y:S01]  /*31370*/  SHF.L.U64.HI R5, R8.reuse, 0x3, R9 ;  /* 0x0000000308057819 */ /* 0x042fe20000010209 */
[----:B------:R-:W-:Y:S01]  /*31380*/  IMAD.SHL.U32 R4, R8, 0x8, RZ ;  /* 0x0000000808047824 */ /* 0x000fe200078e00ff */
[----:B------:R-:W-:-:S03]  /*31390*/  @!P6 IADD3 R6, P5, R10, UR44, RZ ;  /* 0x0000002c0a06ec10 */ /* 0x000fc6000ffbe0ff */
[----:B------:R-:W-:-:S04]  /*313a0*/  IMAD.WIDE.U32 R222, R20, R8, R4 ;  /* 0x0000000814de7225 */ /* 0x000fc800078e0004 */
[----:B------:R-:W-:Y:S01]  /*313b0*/  IMAD.IADD R21, R21, 0x1, R223 ;  /* 0x0000000115157824 */ /* 0x000fe200078e02df */
[----:B------:R-:W-:-:S04]  /*313c0*/  IADD3 R222, P3, P4, R22, R14, R222 ;  /* 0x0000000e16de7210 */ /* 0x000fc80007c7e0de */
[----:B------:R-:W-:Y:S01]  /*313d0*/  IADD3.X R223, R13, R15, R21, P3, P4 ;  /* 0x0000000f0ddf7210 */ /* 0x000fe20001fe8415 */
[----:B------:R-:W-:Y:S08]  /*313e0*/  @P6 BRA `(.L_x_39) ;  /* 0x00000000000c6947 */ /* 0x000ff00003800000 */
[----:B------:R-:W2:Y:S02]  /*313f0*/  LDG.E.U8 R2, desc[UR46][R222.64] ;  /* 0x0000002ede027981 */ /* 0x000ea4000c1e1100 */
[----:B--2---:R-:W-:-:S05]  /*31400*/  PRMT R3, R2, 0x8880, RZ ;  /* 0x0000888002037816 */ /* 0x004fca00000000ff */
[----:B------:R-:W-:-:S07]  /*31410*/  IMAD R3, R3, R17, RZ ;  /* 0x0000001103037224 */ /* 0x000fce00078e02ff */
.L_x_39:
[----:B------:R-:W-:Y:S05]  /*31420*/  BSYNC B1 ;  /* 0x0000000000017941 */ /* 0x000fea0003800000 */
.L_x_38:
[----:B------:R-:W2:Y:S01]  /*31430*/  LDL.LU R21, [R1+0x788] ;  /* 0x0007880001157983 */ /* 0x000ea20000300800 */
[----:B------:R-:W-:Y:S01]  /*31440*/  @!P6 IADD3.X R7, R11, UR43, RZ, P5, !PT ;  /* 0x0000002b0b07ec10 */ /* 0x000fe2000affe4ff */
[----:B------:R-:W-:Y:S01]  /*31450*/  BSSY B1, `(.L_x_40) ;  /* 0x000000b000017945 */ /* 0x000fe20003800000 */
[C---:B------:R-:W-:Y:S02]  /*31460*/  ISETP.LT.OR P4, PT, R0.reuse, 0x9, !P0 ;  /* 0x000000090000780c */ /* 0x040fe40004781670 */
[C---:B------:R-:W-:Y:S02]  /*31470*/  ISETP.LT.OR P5, PT, R0.reuse, 0xa, !P0 ;  /* 0x0000000a0000780c */ /* 0x040fe400047a1670 */
[----:B------:R-:W-:Y:S01]  /*31480*/  ISETP.LT.OR P3, PT, R0, 0x9, !P1 ;  /* 0x000000090000780c */ /* 0x000fe20004f61670 */
[----:B--2---:R-:W-:-:S05]  /*31490*/  @!P6 IMAD R21, R21, R16, R3 ;  /* 0x000000101515e224 */ /* 0x004fca00078e0203 */
[----:B------:R1:W-:Y:S02]  /*314a0*/  @!P6 STG.E.U8 desc[UR46][R6.64], R21 ;  /* 0x000000150600e986 */ /* 0x0003e4000c10112e */
[----:B-1----:R-:W-:Y:S01]  /*314b0*/  @!P2 IADD3 R6, P6, R10, UR44, RZ ;  /* 0x0000002c0a06ac10 */ /* 0x002fe2000ffde0ff */
[----:B------:R-:W-:-:S12]  /*314c0*/  @P2 BRA `(.L_x_41) ;  /* 0x00000000000c2947 */ /* 0x000fd80003800000 */
[----:B------:R-:W2:Y:S02]  /*314d0*/  LDG.E.U8 R2, desc[UR46][R222.64+0x1] ;  /* 0x0000012ede027981 */ /* 0x000ea4000c1e1100 */
[----:B--2---:R-:W-:-:S05]  /*314e0*/  PRMT R3, R2, 0x8880, RZ ;  /* 0x0000888002037816 */ /* 0x004fca00000000ff */
[----:B------:R-:W-:-:S07]  /*314f0*/  IMAD R3, R3, R17, RZ ;  /* 0x0000001103037224 */ /* 0x000fce00078e02ff */
.L_x_41:
[----:B------:R-:W-:Y:S05]  /*31500*/  BSYNC B1 ;  /* 0x0000000000017941 */ /* 0x000fea0003800000 */
.L_x_40:
[----:B------:R-:W2:Y:S01]  /*31510*/  LDL.LU R21, [R1+0x78c] ;  /* 0x00078c0001157983 */ /* 0x000ea20000300800 */
[----:B------:R-:W-:Y:S01]  /*31520*/  @!P2 IADD3.X R7, R11, UR43, RZ, P6, !PT ;  /* 0x0000002b0b07ac10 */ /* 0x000fe2000b7fe4ff */
[----:B------:R-:W-:Y:S01]  /*31530*/  BSSY B1, `(.L_x_42) ;  /* 0x0000007000017945 */ /* 0x000fe20003800000 */
[----:B--2---:R-:W-:-:S05]  /*31540*/  @!P2 IMAD R21, R21, R16, R3 ;  /* 0x000000101515a224 */ /* 0x004fca00078e0203 */
[----:B------:R1:W-:Y:S01]  /*31550*/  @!P2 STG.E.U8 desc[UR46][R6.64+0x1], R21 ;  /* 0x000001150600a986 */ /* 0x0003e2000c10112e */
[----:B------:R-:W-:Y:S05]  /*31560*/  @P4 BRA `(.L_x_43) ;  /* 0x00000000000c4947 */ /* 0x000fea0003800000 */
[----:B------:R-:W2:Y:S02]  /*31570*/  LDG.E.U8 R2, desc[UR46][R224.64+0x8] ;  /* 0x0000082ee0027981 */ /* 0x000ea4000c1e1100 */
[----:B--2---:R-:W-:-:S05]  /*31580*/  PRMT R3, R2, 0x8880, RZ ;  /* 0x0000888002037816 */ /* 0x004fca00000000ff */
[----:B------:R-:W-:-:S07]  /*31590*/  IMAD R3, R3, R17, RZ ;  /* 0x0000001103037224 */ /* 0x000fce00078e02ff */
.L_x_43:
[----:B------:R-:W-:Y:S05]  /*315a0*/  BSYNC B1 ;  /* 0x0000000000017941 */ /* 0x000fea0003800000 */
.L_x_42:
[----:B-1----:R-:W2:Y:S01]  /*315b0*/  LDL.LU R6, [R1+0x790] ;  /* 0x0007900001067983 */ /* 0x002ea20000300800 */
[----:B------:R-:W-:Y:S01]  /*315c0*/  @!P4 IMAD.MOV.U32 R7, RZ, RZ, R11 ;  /* 0x000000ffff07c224 */ /* 0x000fe200078e000b */
[----:B------:R-:W-:Y:S01]  /*315d0*/  BSSY B1, `(.L_x_44) ;  /* 0x0000008000017945 */ /* 0x000fe20003800000 */
[----:B--2---:R-:W-:Y:S01]  /*315e0*/  @!P4 IMAD R21, R6, R16, R3 ;  /* 0x000000100615c224 */ /* 0x004fe200078e0203 */
[----:B------:R-:W-:-:S05]  /*315f0*/  @!P4 MOV R6, R10 ;  /* 0x0000000a0006c202 */ /* 0x000fca0000000f00 */
[----:B------:R1:W-:Y:S01]  /*31600*/  @!P4 STG.E.U8 desc[UR46][R6.64+0x8], R21 ;  /* 0x000008150600c986 */ /* 0x0003e2000c10112e */
[----:B------:R-:W-:Y:S05]  /*31610*/  @P5 BRA `(.L_x_45) ;  /* 0x00000000000c5947 */ /* 0x000fea0003800000 */
[----:B------:R-:W2:Y:S02]  /*31620*/  LDG.E.U8 R2, desc[UR46][R224.64+0x9] ;  /* 0x0000092ee0027981 */ /* 0x000ea4000c1e1100 */
[----:B--2---:R-:W-:-:S05]  /*31630*/  PRMT R3, R2, 0x8880, RZ ;  /* 0x0000888002037816 */ /* 0x004fca00000000ff */
[----:B------:R-:W-:-:S07]  /*31640*/  IMAD R3, R3, R17, RZ ;  /* 0x0000001103037224 */ /* 0x000fce00078e02ff */
.L_x_45:
[----:B------:R-:W-:Y:S05]  /*31650*/  BSYNC B1 ;  /* 0x0000000000017941 */ /* 0x000fea0003800000 */
.L_x_44:
[----:B-1----:R-:W2:Y:S01]  /*31660*/  LDL.LU R6, [R1+0x794] ;  /* 0x0007940001067983 */ /* 0x002ea20000300800 */
[----:B------:R-:W-:Y:S01]  /*31670*/  @!P5 IMAD.MOV.U32 R7, RZ, RZ, R11 ;  /* 0x000000ffff07d224 */ /* 0x000fe200078e000b */
[----:B------:R-:W-:Y:S01]  /*31680*/  BSSY B1, `(.L_x_46) ;  /* 0x000000a000017945 */ /* 0x000fe20003800000 */
[----:B------:R-:W-:Y:S01]  /*31690*/  ISETP.LT.OR P2, PT, R0, 0xa, !P1 ;  /* 0x0000000a0000780c */ /* 0x000fe20004f41670 */
[----:B--2---:R-:W-:Y:S02]  /*316a0*/  @!P5 IMAD R21, R6, R16, R3 ;  /* 0x000000100615d224 */ /* 0x004fe400078e0203 */
[----:B------:R-:W-:-:S05]  /*316b0*/  @!P5 IMAD.MOV.U32 R6, RZ, RZ, R10 ;  /* 0x000000ffff06d224 */ /* 0x000fca00078e000a */
[----:B------:R1:W-:Y:S02]  /*316c0*/  @!P5 STG.E.U8 desc[UR46][R6.64+0x9], R21 ;  /* 0x000009150600d986 */ /* 0x0003e4000c10112e */
[----:B-1----:R-:W-:Y:S01]  /*316d0*/  @!P3 IADD3 R6, P4, R10, UR44, RZ ;  /* 0x0000002c0a06bc10 */ /* 0x002fe2000ff9e0ff */
[----:B------:R-:W-:-:S12]  /*316e0*/  @P3 BRA `(.L_x_47) ;  /* 0x00000000000c3947 */ /* 0x000fd80003800000 */
[----:B------:R-:W2:Y:S02]  /*316f0*/  LDG.E.U8 R2, desc[UR46][R222.64+0x8] ;  /* 0x0000082ede027981 */ /* 0x000ea4000c1e1100 */
[----:B--2---:R-:W-:-:S05]  /*31700*/  PRMT R3, R2, 0x8880, RZ ;  /* 0x0000888002037816 */ /* 0x004fca00000000ff */
[----:B------:R-:W-:-:S07]  /*31710*/  IMAD R3, R3, R17, RZ ;  /* 0x0000001103037224 */ /* 0x000fce00078e02ff */
.L_x_47:
[----:B------:R-:W-:Y:S05]  /*31720*/  BSYNC B1 ;  /* 0x0000000000017941 */ /* 0x000fea0003800000 */
.L_x_46:
[----:B------:R-:W2:Y:S01]  /*31730*/  LDL.LU R21, [R1+0x798] ;  /* 0x0007980001157983 */ /* 0x000ea20000300800 */
[----:B------:R-:W-:Y:S01]  /*31740*/  @!P3 IADD3.X R7, R11, UR43, RZ, P4, !PT ;  /* 0x0000002b0b07bc10 */ /* 0x000fe2000a7fe4ff */
[----:B------:R-:W-:Y:S01]  /*31750*/  BSSY B1, `(.L_x_48) ;  /* 0x000000b000017945 */ /* 0x000fe20003800000 */
[C---:B------:R-:W-:Y:S02]  /*31760*/  ISETP.LT.OR P4, PT, R0.reuse, 0x11, !P0 ;  /* 0x000000110000780c */ /* 0x040fe40004781670 */
[----:B------:R-:W-:Y:S01]  /*31770*/  ISETP.LT.OR P5, PT, R0, 0x12, !P0 ;  /* 0x000000120000780c */ /* 0x000fe200047a1670 */
[----:B--2---:R-:W-:-:S05]  /*31780*/  @!P3 IMAD R21, R21, R16, R3 ;  /* 0x000000101515b224 */ /* 0x004fca00078e0203 */
[----:B------:R1:W-:Y:S01]  /*31790*/  @!P3 STG.E.U8 desc[UR46][R6.64+0x8], R21 ;  /* 0x000008150600b986 */ /* 0x0003e2000c10112e */
[----:B------:R-:W-:Y:S02]  /*317a0*/  ISETP.LT.OR P3, PT, R0, 0x11, !P1 ;  /* 0x000000110000780c */ /* 0x000fe40004f61670 */
[----:B-1----:R-:W-:Y:S01]  /*317b0*/  @!P2 IADD3 R6, P6, R10, UR44, RZ ;  /* 0x0000002c0a06ac10 */ /* 0x002fe2000ffde0ff */
[----:B------:R-:W-:-:S12]  /*317c0*/  @P2 BRA `(.L_x_49) ;  /* 0x00000000000c2947 */ /* 0x000fd80003800000 */
[----:B------:R-:W2:Y:S02]  /*317d0*/  LDG.E.U8 R2, desc[UR46][R222.64+0x9] ;  /* 0x0000092ede027981 */ /* 0x000ea4000c1e1100 */
[----:B--2---:R-:W-:-:S05]  /*317e0*/  PRMT R3, R2, 0x8880, RZ ;  /* 0x0000888002037816 */ /* 0x004fca00000000ff */
[----:B------:R-:W-:-:S07]  /*317f0*/  IMAD R3, R3, R17, RZ ;  /* 0x0000001103037224 */ /* 0x000fce00078e02ff */
.L_x_49:
[----:B------:R-:W-:Y:S05]  /*31800*/  BSYNC B1 ;  /* 0x0000000000017941 */ /* 0x000fea0003800000 */
.L_x_48:
        /* <DEDUP_REMOVED lines=9> */
.L_x_51:
[----:B------:R-:W-:Y:S05]  /*318a0*/  BSYNC B1 ;  /* 0x0000000000017941 */ /* 0x000fea0003800000 */
.L_x_50:
        /* <DEDUP_REMOVED lines=10> */
.L_x_53:
[----:B------:R-:W-:Y:S05]  /*31950*/  BSYNC B1 ;  /* 0x0000000000017941 */ /* 0x000fea0003800000 */
.L_x_52:
        /* <DEDUP_REMOVED lines=12> */
.L_x_55:
[----:B------:R-:W-:Y:S05]  /*31a20*/  BSYNC B1 ;  /* 0x0000000000017941 */ /* 0x000fea0003800000 */
.L_x_54:
        /* <DEDUP_REMOVED lines=13> */
.L_x_57:
[----:B------:R-:W-:Y:S05]  /*31b00*/  BSYNC B1 ;  /* 0x0000000000017941 */ /* 0x000fea0003800000 */
.L_x_56:
        /* <DEDUP_REMOVED lines=9> */
.L_x_59:
[----:B------:R-:W-:Y:S05]  /*31ba0*/  BSYNC B1 ;  /* 0x0000000000017941 */ /* 0x000fea0003800000 */
.L_x_58:
        /* <DEDUP_REMOVED lines=10> */
.L_x_61:
[----:B------:R-:W-:Y:S05]  /*31c50*/  BSYNC B1 ;  /* 0x0000000000017941 */ /* 0x000fea0003800000 */
.L_x_60:
        /* <DEDUP_REMOVED lines=12> */
.L_x_63:
[----:B------:R-:W-:Y:S05]  /*31d20*/  BSYNC B1 ;  /* 0x0000000000017941 */ /* 0x000fea0003800000 */
.L_x_62:
        /* <DEDUP_REMOVED lines=13> */
.L_x_65:
[----:B------:R-:W-:Y:S05]  /*31e00*/  BSYNC B1 ;  /* 0x0000000000017941 */ /* 0x000fea0003800000 */
.L_x_64:
        /* <DEDUP_REMOVED lines=9> */
.L_x_67:
[----:B------:R-:W-:Y:S05]  /*31ea0*/  BSYNC B1 ;  /* 0x0000000000017941 */ /* 0x000fea0003800000 */
.L_x_66:
        /* <DEDUP_REMOVED lines=10> */
.L_x_69:
[----:B------:R-:W-:Y:S05]  /*31f50*/  BSYNC B1 ;  /* 0x0000000000017941 */ /* 0x000fea0003800000 */
.L_x_68:
        /* <DEDUP_REMOVED lines=12> */
.L_x_71:
[----:B------:R-:W-:Y:S05]  /*32020*/  BSYNC B1 ;  /* 0x0000000000017941 */ /* 0x000fea0003800000 */
.L_x_70:
        /* <DEDUP_REMOVED lines=13> */
.L_x_73:
[----:B------:R-:W-:Y:S05]  /*32100*/  BSYNC B1 ;  /* 0x0000000000017941 */ /* 0x000fea0003800000 */
.L_x_72:
        /* <DEDUP_REMOVED lines=9> */
.L_x_75:
[----:B------:R-:W-:Y:S05]  /*321a0*/  BSYNC B1 ;  /* 0x0000000000017941 */ /* 0x000fea0003800000 */
.L_x_74:
        /* <DEDUP_REMOVED lines=10> */
.L_x_77:
[----:B------:R-:W-:Y:S05]  /*32250*/  BSYNC B1 ;  /* 0x0000000000017941 */ /* 0x000fea0003800000 */
.L_x_76:
        /* <DEDUP_REMOVED lines=12> */
.L_x_79:
[----:B------:R-:W-:Y:S05]  /*32320*/  BSYNC B1 ;  /* 0x0000000000017941 */ /* 0x000fea0003800000 */
.L_x_78:
        /* <DEDUP_REMOVED lines=13> */
.L_x_81:
[----:B------:R-:W-:Y:S05]  /*32400*/  BSYNC B1 ;  /* 0x0000000000017941 */ /* 0x000fea0003800000 */
.L_x_80:
        /* <DEDUP_REMOVED lines=9> */
.L_x_83:
[----:B------:R-:W-:Y:S05]  /*324a0*/  BSYNC B1 ;  /* 0x0000000000017941 */ /* 0x000fea0003800000 */
.L_x_82:
        /* <DEDUP_REMOVED lines=10> */
.L_x_85:
[----:B------:R-:W-:Y:S05]  /*32550*/  BSYNC B1 ;  /* 0x0000000000017941 */ /* 0x000fea0003800000 */
.L_x_84:
        /* <DEDUP_REMOVED lines=12> */
.L_x_87:
[----:B------:R-:W-:Y:S05]  /*32620*/  BSYNC B1 ;  /* 0x0000000000017941 */ /* 0x000fea0003800000 */
.L_x_86:
        /* <DEDUP_REMOVED lines=13> */
.L_x_89:
[----:B------:R-:W-:Y:S05]  /*32700*/  BSYNC B1 ;  /* 0x0000000000017941 */ /* 0x000fea0003800000 */
.L_x_88:
        /* <DEDUP_REMOVED lines=9> */
.L_x_91:
[----:B------:R-:W-:Y:S05]  /*327a0*/  BSYNC B1 ;  /* 0x0000000000017941 */ /* 0x000fea0003800000 */
.L_x_90:
        /* <DEDUP_REMOVED lines=10> */
.L_x_93:
[----:B------:R-:W-:Y:S05]  /*32850*/  BSYNC B1 ;  /* 0x0000000000017941 */ /* 0x000fea0003800000 */
.L_x_92:
        /* <DEDUP_REMOVED lines=12> */
.L_x_95:
[----:B------:R-:W-:Y:S05]  /*32920*/  BSYNC B1 ;  /* 0x0000000000017941 */ /* 0x000fea0003800000 */
.L_x_94:
        /* <DEDUP_REMOVED lines=13> */
.L_x_97:
[----:B------:R-:W-:Y:S05]  /*32a00*/  BSYNC B1 ;  /* 0x0000000000017941 */ /* 0x000fea0003800000 */
.L_x_96:
        /* <DEDUP_REMOVED lines=9> */
.L_x_99:
[----:B------:R-:W-:Y:S05]  /*32aa0*/  BSYNC B1 ;  /* 0x0000000000017941 */ /* 0x000fea0003800000 */
.L_x_98:
        /* <DEDUP_REMOVED lines=10> */
.L_x_101:
[----:B------:R-:W-:Y:S05]  /*32b50*/  BSYNC B1 ;  /* 0x0000000000017941 */ /* 0x000fea0003800000 */
.L_x_100:
        /* <DEDUP_REMOVED lines=12> */
.L_x_103:
[----:B------:R-:W-:Y:S05]  /*32c20*/  BSYNC B1 ;  /* 0x0000000000017941 */ /* 0x000fea0003800000 */
.L_x_102:
        /* <DEDUP_REMOVED lines=13> */
.L_x_105:
[----:B------:R-:W-:Y:S05]  /*32d00*/  BSYNC B1 ;  /* 0x0000000000017941 */ /* 0x000fea0003800000 */
.L_x_104:
        /* <DEDUP_REMOVED lines=9> */
.L_x_107:
[----:B------:R-:W-:Y:S05]  /*32da0*/  BSYNC B1 ;  /* 0x0000000000017941 */ /* 0x000fea0003800000 */
.L_x_106:
        /* <DEDUP_REMOVED lines=10> */
.L_x_109:
[----:B------:R-:W-:Y:S05]  /*32e50*/  BSYNC B1 ;  /* 0x0000000000017941 */ /* 0x000fea0003800000 */
.L_x_108:
        /* <DEDUP_REMOVED lines=12> */
.L_x_111:
[----:B------:R-:W-:Y:S05]  /*32f20*/  BSYNC B1 ;  /* 0x0000000000017941 */ /* 0x000fea0003800000 */
.L_x_110:
        /* <DEDUP_REMOVED lines=13> */
.L_x_113:
[----:B------:R-:W-:Y:S05]  /*33000*/  BSYNC B1 ;  /* 0x0000000000017941 */ /* 0x000fea0003800000 */
.L_x_112:
        /* <DEDUP_REMOVED lines=9> */
.L_x_115:
[----:B------:R-:W-:Y:S05]  /*330a0*/  BSYNC B1 ;  /* 0x0000000000017941 */ /* 0x000fea0003800000 */
.L_x_114:
        /* <DEDUP_REMOVED lines=10> */
.L_x_117:
[----:B------:R-:W-:Y:S05]  /*33150*/  BSYNC B1 ;  /* 0x0000000000017941 */ /* 0x000fea0003800000 */
.L_x_116:
        /* <DEDUP_REMOVED lines=12> */
.L_x_119:
[----:B------:R-:W-:Y:S05]  /*33220*/  BSYNC B1 ;  /* 0x0000000000017941 */ /* 0x000fea0003800000 */
.L_x_118:
        /* <DEDUP_REMOVED lines=13> */
.L_x_121:
[----:B------:R-:W-:Y:S05]  /*33300*/  BSYNC B1 ;  /* 0x0000000000017941 */ /* 0x000fea0003800000 */
.L_x_120:
        /* <DEDUP_REMOVED lines=9> */
.L_x_123:
[----:B------:R-:W-:Y:S05]  /*333a0*/  BSYNC B1 ;  /* 0x0000000000017941 */ /* 0x000fea0003800000 */
.L_x_122:
        /* <DEDUP_REMOVED lines=10> */
.L_x_125:
[----:B------:R-:W-:Y:S05]  /*33450*/  BSYNC B1 ;  /* 0x0000000000017941 */ /* 0x000fea0003800000 */
.L_x_124:
        /* <DEDUP_REMOVED lines=12> */
.L_x_127:
[----:B------:R-:W-:Y:S05]  /*33520*/  BSYNC B1 ;  /* 0x0000000000017941 */ /* 0x000fea0003800000 */
.L_x_126:
        /* <DEDUP_REMOVED lines=8> */
[----:B-1----:R-:W-:-:S04]  /*335b0*/  @!P4 IADD3 R6, P2, R10, UR44, RZ ;  /* 0x0000002c0a06cc10 */ /* 0x002fc8000ff5e0ff */
[----:B------:R-:W-:Y:S02]  /*335c0*/  @!P4 IADD3.X R7, R11, UR43, RZ, P2, !PT ;  /* 0x0000002b0b07cc10 */ /* 0x000fe400097fe4ff */
[----:B------:R-:W-:Y:S01]  /*335d0*/  ISETP.LT.OR P2, PT, R0, 0x62, !P1 ;  /* 0x000000620000780c */ /* 0x000fe20004f41670 */
[----:B------:R-:W-:-:S12]  /*335e0*/  @P4 BRA `(.L_x_129) ;  /* 0x00000000000c4947 */ /* 0x000fd80003800000 */
[----:B------:R-:W2:Y:S02]  /*335f0*/  LDG.E.U8 R2, desc[UR46][R222.64+0x59] ;  /* 0x0000592ede027981 */ /* 0x000ea4000c1e1100 */
[----:B--2---:R-:W-:-:S05]  /*33600*/  PRMT R3, R2, 0x8880, RZ ;  /* 0x0000888002037816 */ /* 0x004fca00000000ff */
[----:B------:R-:W-:-:S07]  /*33610*/  IMAD R3, R3, R17, RZ ;  /* 0x0000001103037224 */ /* 0x000fce00078e02ff */
.L_x_129:
[----:B------:R-:W-:Y:S05]  /*33620*/  BSYNC B1 ;  /* 0x0000000000017941 */ /* 0x000fea0003800000 */
.L_x_128:
[----:B------:R-:W2:Y:S01]  /*33630*/  LDL.LU R21, [R1+0x83c] ;  /* 0x00083c0001157983 */ /* 0x000ea20000300800 */
[----:B------:R-:W-:Y:S01]  /*33640*/  BSSY B1, `(.L_x_130) ;  /* 0x0000007000017945 */ /* 0x000fe20003800000 */
[----:B--2---:R-:W-:-:S05]  /*33650*/  @!P4 IMAD R21, R21, R16, R3 ;  /* 0x000000101515c224 */ /* 0x004fca00078e0203 */
[----:B------:R1:W-:Y:S01]  /*33660*/  @!P4 STG.E.U8 desc[UR46][R6.64+0x59], R21 ;  /* 0x000059150600c986 */ /* 0x0003e2000c10112e */
[----:B------:R-:W-:Y:S05]  /*33670*/  @P6 BRA `(.L_x_131) ;  /* 0x00000000000c6947 */ /* 0x000fea0003800000 */
[----:B------:R-:W2:Y:S02]  /*33680*/  LDG.E.U8 R2, desc[UR46][R224.64+0x60] ;  /* 0x0000602ee0027981 */ /* 0x000ea4000c1e1100 */
[----:B--2---:R-:W-:-:S05]  /*33690*/  PRMT R3, R2, 0x8880, RZ ;  /* 0x0000888002037816 */ /* 0x004fca00000000ff */
[----:B------:R-:W-:-:S07]  /*336a0*/  IMAD R3, R3, R17, RZ ;  /* 0x0000001103037224 */ /* 0x000fce00078e02ff */
.L_x_131:
[----:B------:R-:W-:Y:S05]  /*336b0*/  BSYNC B1 ;  /* 0x0000000000017941 */ /* 0x000fea0003800000 */
.L_x_130:
        /* <DEDUP_REMOVED lines=10> */
.L_x_133:
[----:B------:R-:W-:Y:S05]  /*33760*/  BSYNC B1 ;  /* 0x0000000000017941 */ /* 0x000fea0003800000 */
.L_x_132:
[----:B-1----:R-:W2:Y:S01]  /*33770*/  LDL.LU R6, [R1+0x844] ;  /* 0x0008440001067983 */ /* 0x002ea20000300800 */
[----:B------:R-:W-:Y:S01]  /*33780*/  @!P5 IMAD.MOV.U32 R7, RZ, RZ, R11 ;  /* 0x000000ffff07d224 */ /* 0x000fe200078e000b */
[----:B------:R-:W-:Y:S01]  /*33790*/  @!P3 IADD3 R216, P4, R10, UR44, RZ ;  /* 0x0000002c0ad8bc10 */ /* 0x000fe2000ff9e0ff */
[----:B------:R-:W-:Y:S03]  /*337a0*/  BSSY B1, `(.L_x_134) ;  /* 0x0000009000017945 */ /* 0x000fe60003800000 */
[----:B------:R-:W-:Y:S01]  /*337b0*/  @!P3 IADD3.X R217, R11, UR43, RZ, P4, !PT ;  /* 0x0000002b0bd9bc10 */ /* 0x000fe2000a7fe4ff */
[----:B--2---:R-:W-:Y:S02]  /*337c0*/  @!P5 IMAD R21, R6, R16, R3 ;  /* 0x000000100615d224 */ /* 0x004fe400078e0203 */
[----:B------:R-:W-:-:S05]  /*337d0*/  @!P5 IMAD.MOV.U32 R6, RZ, RZ, R10 ;  /* 0x000000ffff06d224 */ /* 0x000fca00078e000a */
[----:B------:R1:W-:Y:S01]  /*337e0*/  @!P5 STG.E.U8 desc[UR46][R6.64+0x61], R21 ;  /* 0x000061150600d986 */ /* 0x0003e2000c10112e */
[----:B------:R-:W-:Y:S05]  /*337f0*/  @P3 BRA `(.L_x_135) ;  /* 0x00000000000c3947 */ /* 0x000fea0003800000 */
[----:B------:R-:W2:Y:S02]  /*33800*/  LDG.E.U8 R2, desc[UR46][R222.64+0x60] ;  /* 0x0000602ede027981 */ /* 0x000ea4000c1e1100 */
[----:B--2---:R-:W-:-:S05]  /*33810*/  PRMT R3, R2, 0x8880, RZ ;  /* 0x0000888002037816 */ /* 0x004fca00000000ff */
[----:B------:R-:W-:-:S07]  /*33820*/  IMAD R3, R3, R17, RZ ;  /* 0x0000001103037224 */ /* 0x000fce00078e02ff */
.L_x_135:
[----:B------:R-:W-:Y:S05]  /*33830*/  BSYNC B1 ;  /* 0x0000000000017941 */ /* 0x000fea0003800000 */
.L_x_134:
[----:B-1----:R-:W2:Y:S01]  /*33840*/  LDL.LU R6, [R1+0x848] ;  /* 0x0008480001067983 */ /* 0x002ea20000300800 */
[----:B------:R-:W-:Y:S01]  /*33850*/  BSSY B1, `(.L_x_136) ;  /* 0x000000d000017945 */ /* 0x000fe20003800000 */
[C---:B------:R-:W-:Y:S02]  /*33860*/  ISETP.LT.OR P6, PT, R0.reuse, 0x69, !P0 ;  /* 0x000000690000780c */ /* 0x040fe400047c1670 */
[----:B------:R-:W-:Y:S01]  /*33870*/  ISETP.LT.OR P4, PT, R0, 0x69, !P1 ;  /* 0x000000690000780c */ /* 0x000fe20004f81670 */
[----:B--2---:R-:W-:Y:S01]  /*33880*/  @!P3 IMAD R7, R6, R16, R3 ;  /* 0x000000100607b224 */ /* 0x004fe200078e0203 */
[----:B------:R-:W-:-:S04]  /*33890*/  @!P2 IADD3 R6, P5, R10, UR44, RZ ;  /* 0x0000002c0a06ac10 */ /* 0x000fc8000ffbe0ff */
[----:B------:R1:W-:Y:S01]  /*338a0*/  @!P3 STG.E.U8 desc[UR46][R216.64+0x60], R7 ;  /* 0x00006007d800b986 */ /* 0x0003e2000c10112e */
[C---:B------:R-:W-:Y:S02]  /*338b0*/  ISETP.LT.OR P3, PT, R0.reuse, 0x6a, !P0 ;  /* 0x0000006a0000780c */ /* 0x040fe40004761670 */
[----:B-1----:R-:W-:Y:S02]  /*338c0*/  @!P2 IADD3.X R7, R11, UR43, RZ, P5, !PT ;  /* 0x0000002b0b07ac10 */ /* 0x002fe4000affe4ff */
[----:B------:R-:W-:Y:S01]  /*338d0*/  ISETP.LT.OR P5, PT, R0, 0x6a, !P1 ;  /* 0x0000006a0000780c */ /* 0x000fe20004fa1670 */
[----:B------:R-:W-:-:S12]  /*338e0*/  @P2 BRA `(.L_x_137) ;  /* 0x00000000000c2947 */ /* 0x000fd80003800000 */
[----:B------:R-:W2:Y:S02]  /*338f0*/  LDG.E.U8 R2, desc[UR46][R222.64+0x61] ;  /* 0x0000612ede027981 */ /* 0x000ea4000c1e1100 */
[----:B--2---:R-:W-:-:S05]  /*33900*/  PRMT R3, R2, 0x8880, RZ ;  /* 0x0000888002037816 */ /* 0x004fca00000000ff */
[----:B------:R-:W-:-:S07]  /*33910*/  IMAD R3, R3, R17, RZ ;  /* 0x0000001103037224 */ /* 0x000fce00078e02ff */
.L_x_137:
[----:B------:R-:W-:Y:S05]  /*33920*/  BSYNC B1 ;  /* 0x0000000000017941 */ /* 0x000fea0003800000 */
.L_x_136:
        /* <DEDUP_REMOVED lines=8> */
.L_x_139:
[----:B------:R-:W-:Y:S05]  /*339b0*/  BSYNC B1 ;  /* 0x0000000000017941 */ /* 0x000fea0003800000 */
.L_x_138:
        /* <DEDUP_REMOVED lines=10> */
.L_x_141:
[----:B------:R-:W-:Y:S05]  /*33a60*/  BSYNC B1 ;  /* 0x0000000000017941 */ /* 0x000fea0003800000 */
.L_x_140:
[----:B-1----:R-:W2:Y:S01]  /*33a70*/  LDL.LU R6, [R1+0x854] ;  /* 0x0008540001067983 */ /* 0x002ea20000300800 */
[----:B------:R-:W-:Y:S01]  /*33a80*/  BSSY B1, `(.L_x_142) ;  /* 0x000000b000017945 */ /* 0x000fe20003800000 */
[----:B------:R-:W-:Y:S01]  /*33a90*/  ISETP.LT.OR P2, PT, R0, 0x71, !P1 ;  /* 0x000000710000780c */ /* 0x000fe20004f41670 */
[----:B--2---:R-:W-:Y:S01]  /*33aa0*/  @!P3 IMAD R7, R6, R16, R3 ;  /* 0x000000100607b224 */ /* 0x004fe200078e0203 */
[----:B------:R-:W-:-:S04]  /*33ab0*/  @!P5 IADD3 R6, P6, R10, UR44, RZ ;  /* 0x0000002c0a06dc10 */ /* 0x000fc8000ffde0ff */
[----:B------:R1:W-:Y:S01]  /*33ac0*/  @!P3 STG.E.U8 desc[UR46][R10.64+0x69], R7 ;  /* 0x000069070a00b986 */ /* 0x0003e2000c10112e */
[----:B------:R-:W-:-:S04]  /*33ad0*/  @!P4 IADD3 R216, P3, R10, UR44, RZ ;  /* 0x0000002c0ad8cc10 */ /* 0x000fc8000ff7e0ff */
[----:B------:R-:W-:Y:S01]  /*33ae0*/  @!P4 IADD3.X R217, R11, UR43, RZ, P3, !PT ;  /* 0x0000002b0bd9cc10 */ /* 0x000fe20009ffe4ff */
[----:B------:R-:W-:Y:S08]  /*33af0*/  @P4 BRA `(.L_x_143) ;  /* 0x00000000000c4947 */ /* 0x000ff00003800000 */
[----:B------:R-:W2:Y:S02]  /*33b00*/  LDG.E.U8 R2, desc[UR46][R222.64+0x68] ;  /* 0x0000682ede027981 */ /* 0x000ea4000c1e1100 */
[----:B--2---:R-:W-:-:S05]  /*33b10*/  PRMT R3, R2, 0x8880, RZ ;  /* 0x0000888002037816 */ /* 0x004fca00000000ff */
[----:B------:R-:W-:-:S07]  /*33b20*/  IMAD R3, R3, R17, RZ ;  /* 0x0000001103037224 */ /* 0x000fce00078e02ff */
.L_x_143:
[----:B------:R-:W-:Y:S05]  /*33b30*/  BSYNC B1 ;  /* 0x0000000000017941 */ /* 0x000fea0003800000 */
.L_x_142:
[----:B------:R-:W2:Y:S01]  /*33b40*/  LDL.LU R21, [R1+0x858] ;  /* 0x0008580001157983 */ /* 0x000ea20000300800 */
[----:B------:R-:W-:Y:S01]  /*33b50*/  BSSY B1, `(.L_x_144) ;  /* 0x0000008000017945 */ /* 0x000fe20003800000 */
[----:B-1----:R-:W-:Y:S01]  /*33b60*/  @!P5 IADD3.X R7, R11, UR43, RZ, P6, !PT ;  /* 0x0000002b0b07dc10 */ /* 0x002fe2000b7fe4ff */
[----:B--2---:R-:W-:-:S05]  /*33b70*/  @!P4 IMAD R21, R21, R16, R3 ;  /* 0x000000101515c224 */ /* 0x004fca00078e0203 */
[----:B------:R1:W-:Y:S01]  /*33b80*/  @!P4 STG.E.U8 desc[UR46][R216.64+0x68], R21 ;  /* 0x00006815d800c986 */ /* 0x0003e2000c10112e */
[----:B------:R-:W-:Y:S05]  /*33b90*/  @P5 BRA `(.L_x_145) ;  /* 0x00000000000c5947 */ /* 0x000fea0003800000 */
[----:B------:R-:W2:Y:S02]  /*33ba0*/  LDG.E.U8 R2, desc[UR46][R222.64+0x69] ;  /* 0x0000692ede027981 */ /* 0x000ea4000c1e1100 */
[----:B--2---:R-:W-:-:S05]  /*33bb0*/  PRMT R3, R2, 0x8880, RZ ;  /* 0x0000888002037816 */ /* 0x004fca00000000ff */
[----:B------:R-:W-:-:S07]  /*33bc0*/  IMAD R3, R3, R17, RZ ;  /* 0x0000001103037224 */ /* 0x000fce00078e02ff */
.L_x_145:
[----:B------:R-:W-:Y:S05]  /*33bd0*/  BSYNC B1 ;  /* 0x0000000000017941 */ /* 0x000fea0003800000 */
.L_x_144:
[----:B-1----:R-:W2:Y:S01]  /*33be0*/  LDL.LU R21, [R1+0x85c] ;  /* 0x00085c0001157983 */ /* 0x002ea20000300800 */
[C---:B------:R-:W-:Y:S01]  /*33bf0*/  ISETP.LT.OR P4, PT, R0.reuse, 0x71, !P0 ;  /* 0x000000710000780c */ /* 0x040fe20004781670 */
[----:B------:R-:W-:Y:S01]  /*33c00*/  BSSY B1, `(.L_x_146) ;  /* 0x000000a000017945 */ /* 0x000fe20003800000 */
[----:B------:R-:W-:Y:S02]  /*33c10*/  ISETP.LT.OR P3, PT, R0, 0x72, !P1 ;  /* 0x000000720000780c */ /* 0x000fe40004f61670 */
[----:B------:R-:W-:Y:S01]  /*33c20*/  @!P2 IADD3 R216, P6, R10, UR44, RZ ;  /* 0x0000002c0ad8ac10 */ /* 0x000fe2000ffde0ff */
[----:B--2---:R-:W-:-:S05]  /*33c30*/  @!P5 IMAD R21, R21, R16, R3 ;  /* 0x000000101515d224 */ /* 0x004fca00078e0203 */
[----:B------:R1:W-:Y:S01]  /*33c40*/  @!P5 STG.E.U8 desc[UR46][R6.64+0x69], R21 ;  /* 0x000069150600d986 */ /* 0x0003e2000c10112e */
[----:B------:R-:W-:Y:S02]  /*33c50*/  ISETP.LT.OR P5, PT, R0, 0x72, !P0 ;  /* 0x000000720000780c */ /* 0x000fe400047a1670 */
[----:B------:R-:W-:Y:S11]  /*33c60*/  @P4 BRA `(.L_x_147) ;  /* 0x00000000000c4947 */ /* 0x000ff60003800000 */
[----:B------:R-:W2:Y:S02]  /*33c70*/  LDG.E.U8 R2, desc[UR46][R224.64+0x70] ;  /* 0x0000702ee0027981 */ /* 0x000ea4000c1e1100 */
[----:B--2---:R-:W-:-:S05]  /*33c80*/  PRMT R3, R2, 0x8880, RZ ;  /* 0x0000888002037816 */ /* 0x004fca00000000ff */
[----:B------:R-:W-:-:S07]  /*33c90*/  IMAD R3, R3, R17, RZ ;  /* 0x0000001103037224 */ /* 0x000fce00078e02ff */
.L_x_147:
[----:B------:R-:W-:Y:S05]  /*33ca0*/  BSYNC B1 ;  /* 0x0000000000017941 */ /* 0x000fea0003800000 */
.L_x_146:
[----:B-1----:R-:W2:Y:S01]  /*33cb0*/  LDL.LU R6, [R1+0x860] ;  /* 0x0008600001067983 */ /* 0x002ea20000300800 */
[----:B------:R-:W-:Y:S01]  /*33cc0*/  @!P4 IMAD.MOV.U32 R7, RZ, RZ, R11 ;  /* 0x000000ffff07c224 */ /* 0x000fe200078e000b */
[----:B------:R-:W-:Y:S01]  /*33cd0*/  BSSY B1, `(.L_x_148) ;  /* 0x0000008000017945 */ /* 0x000fe20003800000 */
[----:B--2---:R-:W-:Y:S02]  /*33ce0*/  @!P4 IMAD R21, R6, R16, R3 ;  /* 0x000000100615c224 */ /* 0x004fe400078e0203 */
[----:B------:R-:W-:-:S05]  /*33cf0*/  @!P4 IMAD.MOV.U32 R6, RZ, RZ, R10 ;  /* 0x000000ffff06c224 */ /* 0x000fca00078e000a */
[----:B------:R1:W-:Y:S01]  /*33d00*/  @!P4 STG.E.U8 desc[UR46][R6.64+0x70], R21 ;  /* 0x000070150600c986 */ /* 0x0003e2000c10112e */
[----:B------:R-:W-:Y:S05]  /*33d10*/  @P5 BRA `(.L_x_149) ;  /* 0x00000000000c5947 */ /* 0x000fea0003800000 */
[----:B------:R-:W2:Y:S02]  /*33d20*/  LDG.E.U8 R2, desc[UR46][R224.64+0x71] ;  /* 0x0000712ee0027981 */ /* 0x000ea4000c1e1100 */
[----:B--2---:R-:W-:-:S05]  /*33d30*/  PRMT R3, R2, 0x8880, RZ ;  /* 0x0000888002037816 */ /* 0x004fca00000000ff */
[----:B------:R-:W-:-:S07]  /*33d40*/  IMAD R3, R3, R17, RZ ;  /* 0x0000001103037224 */ /* 0x000fce00078e02ff */
.L_x_149:
[----:B------:R-:W-:Y:S05]  /*33d50*/  BSYNC B1 ;  /* 0x0000000000017941 */ /* 0x000fea0003800000 */
.L_x_148:
[----:B-1----:R-:W2:Y:S01]  /*33d60*/  LDL.LU R6, [R1+0x864] ;  /* 0x0008640001067983 */ /* 0x002ea20000300800 */
[----:B------:R-:W-:Y:S01]  /*33d70*/  @!P5 IMAD.MOV.U32 R7, RZ, RZ, R11 ;  /* 0x000000ffff07d224 */ /* 0x000fe200078e000b */
[----:B------:R-:W-:Y:S01]  /*33d80*/  BSSY B1, `(.L_x_150) ;  /* 0x0000009000017945 */ /* 0x000fe20003800000 */
[----:B------:R-:W-:Y:S01]  /*33d90*/  @!P2 IADD3.X R217, R11, UR43, RZ, P6, !PT ;  /* 0x0000002b0bd9ac10 */ /* 0x000fe2000b7fe4ff */
[----:B--2---:R-:W-:Y:S01]  /*33da0*/  @!P5 IMAD R21, R6, R16, R3 ;  /* 0x000000100615d224 */ /* 0x004fe200078e0203 */
[----:B------:R-:W-:-:S05]  /*33db0*/  @!P5 MOV R6, R10 ;  /* 0x0000000a0006d202 */ /* 0x000fca0000000f00 */
[----:B------:R1:W-:Y:S01]  /*33dc0*/  @!P5 STG.E.U8 desc[UR46][R6.64+0x71], R21 ;  /* 0x000071150600d986 */ /* 0x0003e2000c10112e */
[----:B------:R-:W-:Y:S05]  /*33dd0*/  @P2 BRA `(.L_x_151) ;  /* 0x00000000000c2947 */ /* 0x000fea0003800000 */
[----:B------:R-:W2:Y:S02]  /*33de0*/  LDG.E.U8 R2, desc[UR46][R222.64+0x70] ;  /* 0x0000702ede027981 */ /* 0x000ea4000c1e1100 */
[----:B--2---:R-:W-:-:S05]  /*33df0*/  PRMT R3, R2, 0x8880, RZ ;  /* 0x0000888002037816 */ /* 0x004fca00000000ff */
[----:B------:R-:W-:-:S07]  /*33e00*/  IMAD R3, R3, R17, RZ ;  /* 0x0000001103037224 */ /* 0x000fce00078e02ff */
.L_x_151:
[----:B------:R-:W-:Y:S05]  /*33e10*/  BSYNC B1 ;  /* 0x0000000000017941 */ /* 0x000fea0003800000 */
.L_x_150:
        /* <DEDUP_REMOVED lines=14> */
.L_x_153:
[----:B------:R-:W-:Y:S05]  /*33f00*/  BSYNC B1 ;  /* 0x0000000000017941 */ /* 0x000fea0003800000 */
.L_x_152:
        /* <DEDUP_REMOVED lines=8> */
.L_x_155:
[----:B------:R-:W-:Y:S05]  /*33f90*/  BSYNC B1 ;  /* 0x0000000000017941 */ /* 0x000fea0003800000 */
.L_x_154:
        /* <DEDUP_REMOVED lines=10> */
.L_x_157:
[----:B------:R-:W-:Y:S05]  /*34040*/  BSYNC B1 ;  /* 0x0000000000017941 */ /* 0x000fea0003800000 */
.L_x_156:
        /* <DEDUP_REMOVED lines=12> */
.L_x_159:
[----:B------:R-:W-:Y:S05]  /*34110*/  BSYNC B1 ;  /* 0x0000000000017941 */ /* 0x000fea0003800000 */
.L_x_158:
        /* <DEDUP_REMOVED lines=9> */
.L_x_161:
[----:B------:R-:W-:Y:S05]  /*341b0*/  BSYNC B1 ;  /* 0x0000000000017941 */ /* 0x000fea0003800000 */
.L_x_160:
        /* <DEDUP_REMOVED lines=12> */
.L_x_163:
[----:B------:R-:W-:Y:S05]  /*34280*/  BSYNC B1 ;  /* 0x0000000000017941 */ /* 0x000fea0003800000 */
.L_x_162:
        /* <DEDUP_REMOVED lines=10> */
.L_x_165:
[----:B------:R-:W-:Y:S05]  /*34330*/  BSYNC B1 ;  /* 0x0000000000017941 */ /* 0x000fea0003800000 */
.L_x_164:
[----:B-1----:R-:W2:Y:S01]  /*34340*/  LDL.LU R6, [R1+0x884] ;  /* 0x0008840001067983 */ /* 0x002ea20000300800 */
[----:B------:R-:W-:Y:S01]  /*34350*/  @!P5 IMAD.MOV.U32 R7, RZ, RZ, R11 ;  /* 0x000000ffff07d224 */ /* 0x000fe200078e000b */
[----:B------:R-:W-:Y:S01]  /*34360*/  BSSY B1, `(.L_x_166) ;  /* 0x0000009000017945 */ /* 0x000fe20003800000 */
        /* <DEDUP_REMOVED lines=8> */
.L_x_167:
[----:B------:R-:W-:Y:S05]  /*343f0*/  BSYNC B1 ;  /* 0x0000000000017941 */ /* 0x000fea0003800000 */
.L_x_166:
        /* <DEDUP_REMOVED lines=14> */
.L_x_169:
[----:B------:R-:W-:Y:S05]  /*344e0*/  BSYNC B1 ;  /* 0x0000000000017941 */ /* 0x000fea0003800000 */
.L_x_168:
        /* <DEDUP_REMOVED lines=8> */
.L_x_171:
[----:B------:R-:W-:Y:S05]  /*34570*/  BSYNC B1 ;  /* 0x0000000000017941 */ /* 0x000fea0003800000 */
.L_x_170:
        /* <DEDUP_REMOVED lines=10> */
.L_x_173:
[----:B------:R-:W-:Y:S05]  /*34620*/  BSYNC B1 ;  /* 0x0000000000017941 */ /* 0x000fea0003800000 */
.L_x_172:
        /* <DEDUP_REMOVED lines=12> */
.L_x_175:
[----:B------:R-:W-:Y:S05]  /*346f0*/  BSYNC B1 ;  /* 0x0000000000017941 */ /* 0x000fea0003800000 */
.L_x_174:
        /* <DEDUP_REMOVED lines=9> */
.L_x_177:
[----:B------:R-:W-:Y:S05]  /*34790*/  BSYNC B1 ;  /* 0x0000000000017941 */ /* 0x000fea0003800000 */
.L_x_176:
        /* <DEDUP_REMOVED lines=12> */
.L_x_179:
[----:B------:R-:W-:Y:S05]  /*34860*/  BSYNC B1 ;  /* 0x0000000000017941 */ /* 0x000fea0003800000 */
.L_x_178:
        /* <DEDUP_REMOVED lines=10> */
.L_x_181:
[----:B------:R-:W-:Y:S05]  /*34910*/  BSYNC B1 ;  /* 0x0000000000017941 */ /* 0x000fea0003800000 */
.L_x_180:
        /* <DEDUP_REMOVED lines=11> */
.L_x_183:
[----:B------:R-:W-:Y:S05]  /*349d0*/  BSYNC B1 ;  /* 0x0000000000017941 */ /* 0x000fea0003800000 */
.L_x_182:
        /* <DEDUP_REMOVED lines=14> */
.L_x_185:
[----:B------:R-:W-:Y:S05]  /*34ac0*/  BSYNC B1 ;  /* 0x0000000000017941 */ /* 0x000fea0003800000 */
.L_x_184:
        /* <DEDUP_REMOVED lines=8> */
.L_x_187:
[----:B------:R-:W-:Y:S05]  /*34b50*/  BSYNC B1 ;  /* 0x0000000000017941 */ /* 0x000fea0003800000 */
.L_x_186:
        /* <DEDUP_REMOVED lines=10> */
.L_x_189:
[----:B------:R-:W-:Y:S05]  /*34c00*/  BSYNC B1 ;  /* 0x0000000000017941 */ /* 0x000fea0003800000 */
.L_x_188:
        /* <DEDUP_REMOVED lines=12> */
.L_x_191:
[----:B------:R-:W-:Y:S05]  /*34cd0*/  BSYNC B1 ;  /* 0x0000000000017941 */ /* 0x000fea0003800000 */
.L_x_190:
        /* <DEDUP_REMOVED lines=9> */
.L_x_193:
[----:B------:R-:W-:Y:S05]  /*34d70*/  BSYNC B1 ;  /* 0x0000000000017941 */ /* 0x000fea0003800000 */
.L_x_192:
        /* <DEDUP_REMOVED lines=12> */
.L_x_195:
[----:B------:R-:W-:Y:S05]  /*34e40*/  BSYNC B1 ;  /* 0x0000000000017941 */ /* 0x000fea0003800000 */
.L_x_194:
        /* <DEDUP_REMOVED lines=10> */
.L_x_197:
[----:B------:R-:W-:Y:S05]  /*34ef0*/  BSYNC B1 ;  /* 0x0000000000017941 */ /* 0x000fea0003800000 */
.L_x_196:
        /* <DEDUP_REMOVED lines=11> */
.L_x_199:
[----:B------:R-:W-:Y:S05]  /*34fb0*/  BSYNC B1 ;  /* 0x0000000000017941 */ /* 0x000fea0003800000 */
.L_x_198:
        /* <DEDUP_REMOVED lines=14> */
.L_x_201:
[----:B------:R-:W-:Y:S05]  /*350a0*/  BSYNC B1 ;  /* 0x0000000000017941 */ /* 0x000fea0003800000 */
.L_x_200:
        /* <DEDUP_REMOVED lines=8> */
.L_x_203:
[----:B------:R-:W-:Y:S05]  /*35130*/  BSYNC B1 ;  /* 0x0000000000017941 */ /* 0x000fea0003800000 */
.L_x_202:
        /* <DEDUP_REMOVED lines=10> */
.L_x_205:
[----:B------:R-:W-:Y:S05]  /*351e0*/  BSYNC B1 ;  /* 0x0000000000017941 */ /* 0x000fea0003800000 */
.L_x_204:
        /* <DEDUP_REMOVED lines=12> */
.L_x_207:
[----:B------:R-:W-:Y:S05]  /*352b0*/  BSYNC B1 ;  /* 0x0000000000017941 */ /* 0x000fea0003800000 */
.L_x_206:
        /* <DEDUP_REMOVED lines=9> */
.L_x_209:
[----:B------:R-:W-:Y:S05]  /*35350*/  BSYNC B1 ;  /* 0x0000000000017941 */ /* 0x000fea0003800000 */
.L_x_208:
        /* <DEDUP_REMOVED lines=12> */
.L_x_211:
[----:B------:R-:W-:Y:S05]  /*35420*/  BSYNC B1 ;  /* 0x0000000000017941 */ /* 0x000fea0003800000 */
.L_x_210:
        /* <DEDUP_REMOVED lines=10> */
.L_x_213:
[----:B------:R-:W-:Y:S05]  /*354d0*/  BSYNC B1 ;  /* 0x0000000000017941 */ /* 0x000fea0003800000 */
.L_x_212:
        /* <DEDUP_REMOVED lines=11> */
.L_x_215:
[----:B------:R-:W-:Y:S05]  /*35590*/  BSYNC B1 ;  /* 0x0000000000017941 */ /* 0x000fea0003800000 */
.L_x_214:
        /* <DEDUP_REMOVED lines=14> */
.L_x_217:
[----:B------:R-:W-:Y:S05]  /*35680*/  BSYNC B1 ;  /* 0x0000000000017941 */ /* 0x000fea0003800000 */
.L_x_216:
        /* <DEDUP_REMOVED lines=8> */
.L_x_219:
[----:B------:R-:W-:Y:S05]  /*35710*/  BSYNC B1 ;  /* 0x0000000000017941 */ /* 0x000fea0003800000 */
.L_x_218:
        /* <DEDUP_REMOVED lines=10> */
.L_x_221:
[----:B------:R-:W-:Y:S05]  /*357c0*/  BSYNC B1 ;  /* 0x0000000000017941 */ /* 0x000fea0003800000 */
.L_x_220:
[----:B-1----:R-:W2:Y:S01]  /*357d0*/  LDL.LU R6, [R1+0x8f4] ;  /* 0x0008f40001067983 */ /* 0x002ea20000300800 */
[----:B------:R-:W-:Y:S01]  /*357e0*/  @!P6 IMAD.MOV.U32 R7, RZ, RZ, R11 ;  /* 0x000000ffff07e224 */ /* 0x000fe200078e000b */
[----:B------:R-:W-:Y:S01]  /*357f0*/  IADD3 R21, P3, R20, 0x80, RZ ;  /* 0x0000008014157810 */ /* 0x000fe20007f7e0ff */
[----:B------:R-:W-:Y:S01]  /*35800*/  BSSY B1, `(.L_x_222) ;  /* 0x0000015000017945 */ /* 0x000fe20003800000 */
[----:B------:R-:W-:Y:S02]  /*35810*/  @!P2 IADD3 R216, P5, R10, UR44, RZ ;  /* 0x0000002c0ad8ac10 */ /* 0x000fe4000ffbe0ff */
[----:B------:R-:W-:Y:S01]  /*35820*/  LOP3.LUT R18, R18, 0xfffffff7, RZ, 0xc0, !PT ;  /* 0xfffffff712127812 */ /* 0x000fe200078ec0ff */
[----:B------:R-:W-:Y:S02]  /*35830*/  IMAD.X R221, RZ, RZ, UR7, P3 ;  /* 0x00000007ffdd7e24 */ /* 0x000fe400098e06ff */
[----:B------:R-:W-:-:S04]  /*35840*/  IMAD.WIDE.U32 R218, R21, R8, R12 ;  /* 0x0000000815da7225 */ /* 0x000fc800078e000c */
[----:B------:R-:W-:-:S04]  /*35850*/  IMAD R226, R221, R8, RZ ;  /* 0x00000008dde27224 */ /* 0x000fc800078e02ff */
[----:B------:R-:W-:Y:S02]  /*35860*/  IMAD R226, R21, R9, R226 ;  /* 0x0000000915e27224 */ /* 0x000fe400078e02e2 */
[----:B--2---:R-:W-:Y:S01]  /*35870*/  @!P6 IMAD R217, R6, R16, R3 ;  /* 0x0000001006d9e224 */ /* 0x004fe200078e0203 */
[----:B------:R-:W-:-:S05]  /*35880*/  @!P6 MOV R6, R10 ;  /* 0x0000000a0006e202 */ /* 0x000fca0000000f00 */
[----:B------:R1:W-:Y:S01]  /*35890*/  @!P6 STG.E.U8 desc[UR46][R6.64+0xb9], R217 ;  /* 0x0000b9d90600e986 */ /* 0x0003e2000c10112e */
[----:B------:R-:W-:-:S04]  /*358a0*/  ISETP.GE.AND P6, PT, R19, 0x81, PT ;  /* 0x000000811300780c */ /* 0x000fc80003fc6270 */
[----:B------:R-:W-:Y:S02]  /*358b0*/  ISETP.LT.OR P3, PT, R0, 0x1, !P6 ;  /* 0x000000010000780c */ /* 0x000fe40007761670 */
[----:B-1----:R-:W-:Y:S02]  /*358c0*/  @!P2 IADD3.X R217, R11, UR43, RZ, P5, !PT ;  /* 0x0000002b0bd9ac10 */ /* 0x002fe4000affe4ff */
[----:B------:R-:W-:-:S05]  /*358d0*/  @!P4 IADD3 R6, P5, R10, UR44, RZ ;  /* 0x0000002c0a06cc10 */ /* 0x000fca000ffbe0ff */
[----:B------:R-:W-:Y:S02]  /*358e0*/  @P6 LOP3.LUT R18, R18, 0x8, RZ, 0xfc, !PT ;  /* 0x0000000812126812 */ /* 0x000fe400078efcff */
[----:B------:R-:W-:Y:S02]  /*358f0*/  @!P4 IADD3.X R7, R11, UR43, RZ, P5, !PT ;  /* 0x0000002b0b07cc10 */ /* 0x000fe4000affe4ff */
[----:B------:R-:W-:Y:S01]  /*35900*/  IADD3 R220, P5, R218, R14, RZ ;  /* 0x0000000edadc7210 */ /* 0x000fe20007fbe0ff */
[----:B------:R-:W-:-:S12]  /*35910*/  @P2 BRA `(.L_x_223) ;  /* 0x00000000000c2947 */ /* 0x000fd80003800000 */
[----:B------:R-:W2:Y:S02]  /*35920*/  LDG.E.U8 R2, desc[UR46][R222.64+0xb8] ;  /* 0x0000b82ede027981 */ /* 0x000ea4000c1e1100 */
[----:B--2---:R-:W-:-:S05]  /*35930*/  PRMT R3, R2, 0x8880, RZ ;  /* 0x0000888002037816 */ /* 0x004fca00000000ff */
[----:B------:R-:W-:-:S07]  /*35940*/  IMAD R3, R3, R17, RZ ;  /* 0x0000001103037224 */ /* 0x000fce00078e02ff */
.L_x_223:
[----:B------:R-:W-:Y:S05]  /*35950*/  BSYNC B1 ;  /* 0x0000000000017941 */ /* 0x000fea0003800000 */
.L_x_222:
[----:B------:R-:W2:Y:S01]  /*35960*/  LDL.LU R227, [R1+0x8f8] ;  /* 0x0008f80001e37983 */ /* 0x000ea20000300800 */
[----:B------:R-:W-:Y:S01]  /*35970*/  BSSY B1, `(.L_x_224) ;  /* 0x0000008000017945 */ /* 0x000fe20003800000 */
[----:B------:R-:W-:Y:S01]  /*35980*/  IADD3.X R221, R15, R219, R226, P5, !PT ;  /* 0x000000db0fdd7210 */ /* 0x000fe20002ffe4e2 */
[----:B--2---:R-:W-:-:S05]  /*35990*/  @!P2 IMAD R218, R227, R16, R3 ;  /* 0x00000010e3daa224 */ /* 0x004fca00078e0203 */
[----:B------:R1:W-:Y:S01]  /*359a0*/  @!P2 STG.E.U8 desc[UR46][R216.64+0xb8], R218 ;  /* 0x0000b8dad800a986 */ /* 0x0003e2000c10112e */
[----:B------:R-:W-:Y:S05]  /*359b0*/  @P4 BRA `(.L_x_225) ;  /* 0x00000000000c4947 */ /* 0x000fea0003800000 */
[----:B------:R-:W2:Y:S02]  /*359c0*/  LDG.E.U8 R2, desc[UR46][R222.64+0xb9] ;  /* 0x0000b92ede027981 */ /* 0x000ea4000c1e1100 */
[----:B--2---:R-:W-:-:S05]  /*359d0*/  PRMT R3, R2, 0x8880, RZ ;  /* 0x0000888002037816 */ /* 0x004fca00000000ff */
[----:B------:R-:W-:-:S07]  /*359e0*/  IMAD R3, R3, R17, RZ ;  /* 0x0000001103037224 */ /* 0x000fce00078e02ff */
.L_x_225:
[----:B------:R-:W-:Y:S05]  /*359f0*/  BSYNC B1 ;  /* 0x0000000000017941 */ /* 0x000fea0003800000 */
.L_x_224:
[----:B-1----:R-:W2:Y:S04]  /*35a00*/  LDL.LU R216, [R1+0x8fc] ;  /* 0x0008fc0001d87983 */ /* 0x002ea80000300800 */
[----:B------:R-:W3:Y:S01]  /*35a10*/  LDL.LU R217, [R1+0x600] ;  /* 0x0006000001d97983 */ /* 0x000ee20000300800 */
[----:B--2---:R-:W-:-:S05]  /*35a20*/  @!P4 IMAD R216, R216, R16, R3 ;  /* 0x00000010d8d8c224 */ /* 0x004fca00078e0203 */
[----:B------:R1:W-:Y:S04]  /*35a30*/  @!P4 STG.E.U8 desc[UR46][R6.64+0xb9], R216 ;  /* 0x0000b9d80600c986 */ /* 0x0003e8000c10112e */
[----:B------:R-:W2:Y:S01]  /*35a40*/  @!P3 LDG.E.U8 R2, desc[UR46][R220.64] ;  /* 0x0000002edc02b981 */ /* 0x000ea2000c1e1100 */
[----:B------:R-:W-:Y:S01]  /*35a50*/  USHF.L.U64.HI UR4, UR10, 0x7, UR11 ;  /* 0x000000070a047899 */ /* 0x000fe2000801020b */
[----:B------:R-:W-:Y:S01]  /*35a60*/  IMAD.WIDE.U32 R218, R21, R8, R4 ;  /* 0x0000000815da7225 */ /* 0x000fe200078e0004 */
[----:B------:R-:W-:Y:S01]  /*35a70*/  ISETP.GE.AND P5, PT, R19, 0x89, PT ;  /* 0x000000891300780c */ /* 0x000fe20003fa6270 */
[----:B------:R-:W-:Y:S01]  /*35a80*/  BSSY B1, `(.L_x_226) ;  /* 0x0000015000017945 */ /* 0x000fe20003800000 */
[----:B------:R-:W-:Y:S01]  /*35a90*/  LOP3.LUT R18, R18, 0xfffffffb, RZ, 0xc0, !PT ;  /* 0xfffffffb12127812 */ /* 0x000fe200078ec0ff */
[----:B------:R-:W-:-:S02]  /*35aa0*/  IMAD.IADD R226, R226, 0x1, R219 ;  /* 0x00000001e2e27824 */ /* 0x000fc400078e02db */
[----:B-1----:R-:W-:-:S08]  /*35ab0*/  IMAD.U32 R216, RZ, RZ, UR10 ;  /* 0x0000000affd87e24 */ /* 0x002fd0000f8e00ff */
[----:B------:R-:W-:Y:S02]  /*35ac0*/  @P5 LOP3.LUT R18, R18, 0x4, RZ, 0xfc, !PT ;  /* 0x0000000412125812 */ /* 0x000fe400078efcff */
[----:B--2---:R-:W-:-:S04]  /*35ad0*/  @!P3 PRMT R6, R2, 0x8880, RZ ;  /* 0x000088800206b816 */ /* 0x004fc800000000ff */
[----:B------:R-:W-:Y:S02]  /*35ae0*/  @!P3 MOV R7, R6 ;  /* 0x000000060007b202 */ /* 0x000fe40000000f00 */
[----:B------:R-:W-:-:S03]  /*35af0*/  LEA R6, P2, R216, R10, 0x7 ;  /* 0x0000000ad8067211 */ /* 0x000fc600078438ff */
[----:B------:R-:W-:Y:S01]  /*35b00*/  @!P3 IMAD R3, R7, R17, RZ ;  /* 0x000000110703b224 */ /* 0x000fe200078e02ff */
[----:B------:R-:W-:Y:S02]  /*35b10*/  IADD3.X R7, R11, UR4, RZ, P2, !PT ;  /* 0x000000040b077c10 */ /* 0x000fe400097fe4ff */
[----:B------:R-:W-:Y:S01]  /*35b20*/  IADD3 R218, P2, P4, R22, R14, R218 ;  /* 0x0000000e16da7210 */ /* 0x000fe20007c5e0da */
[----:B---3--:R-:W-:-:S03]  /*35b30*/  @!P3 IMAD R21, R217, R16, R3 ;  /* 0x00000010d915b224 */ /* 0x008fc600078e0203 */
[----:B------:R-:W-:Y:S02]  /*35b40*/  IADD3.X R219, R13, R15, R226, P2, P4 ;  /* 0x0000000f0ddb7210 */ /* 0x000fe400017e84e2 */
[----:B------:R1:W-:Y:S01]  /*35b50*/  @!P3 STG.E.U8 desc[UR46][R6.64], R21 ;  /* 0x000000150600b986 */ /* 0x0003e2000c10112e */
[C---:B------:R-:W-:Y:S02]  /*35b60*/  ISETP.LT.OR P3, PT, R0.reuse, 0x2, !P6 ;  /* 0x000000020000780c */ /* 0x040fe40007761670 */
[C---:B------:R-:W-:Y:S02]  /*35b70*/  ISETP.LT.OR P4, PT, R0.reuse, 0x1, !P5 ;  /* 0x000000010000780c */ /* 0x040fe40006f81670 */
[----:B------:R-:W-:-:S09]  /*35b80*/  ISETP.LT.OR P2, PT, R0, 0x2, !P5 ;  /* 0x000000020000780c */ /* 0x000fd20006f41670 */
[----:B-1----:R-:W-:Y:S05]  /*35b90*/  @P3 BRA `(.L_x_227) ;  /* 0x00000000000c3947 */ /* 0x002fea0003800000 */
[----:B------:R-:W2:Y:S02]  /*35ba0*/  LDG.E.U8 R2, desc[UR46][R220.64+0x1] ;  /* 0x0000012edc027981 */ /* 0x000ea4000c1e1100 */
[----:B--2---:R-:W-:-:S05]  /*35bb0*/  PRMT R3, R2, 0x8880, RZ ;  /* 0x0000888002037816 */ /* 0x004fca00000000ff */
[----:B------:R-:W-:-:S07]  /*35bc0*/  IMAD R3, R3, R17, RZ ;  /* 0x0000001103037224 */ /* 0x000fce00078e02ff */
.L_x_227:
[----:B------:R-:W-:Y:S05]  /*35bd0*/  BSYNC B1 ;  /* 0x0000000000017941 */ /* 0x000fea0003800000 */
.L_x_226:
[----:B------:R-:W2:Y:S01]  /*35be0*/  LDL.LU R21, [R1+0x604] ;  /* 0x0006040001157983 */ /* 0x000ea20000300800 */
[----:B------:R-:W-:Y:S01]  /*35bf0*/  BSSY B1, `(.L_x_228) ;  /* 0x000000a000017945 */ /* 0x000fe20003800000 */
[----:B--2---:R-:W-:-:S05]  /*35c00*/  @!P3 IMAD R21, R21, R16, R3 ;  /* 0x000000101515b224 */ /* 0x004fca00078e0203 */
[----:B------:R1:W-:Y:S01]  /*35c10*/  @!P3 STG.E.U8 desc[UR46][R6.64+0x1], R21 ;  /* 0x000001150600b986 */ /* 0x0003e2000c10112e */
[----:B------:R-:W-:-:S04]  /*35c20*/  @!P4 IADD3 R226, P3, R6, UR44, RZ ;  /* 0x0000002c06e2cc10 */ /* 0x000fc8000ff7e0ff */
[----:B------:R-:W-:Y:S02]  /*35c30*/  @!P4 IADD3.X R227, R7, UR43, RZ, P3, !PT ;  /* 0x0000002b07e3cc10 */ /* 0x000fe40009ffe4ff */
[----:B------:R-:W-:Y:S01]  /*35c40*/  @!P2 IADD3 R216, P3, R6, UR44, RZ ;  /* 0x0000002c06d8ac10 */ /* 0x000fe2000ff7e0ff */
[----:B------:R-:W-:-:S12]  /*35c50*/  @P4 BRA `(.L_x_229) ;  /* 0x00000000000c4947 */ /* 0x000fd80003800000 */
[----:B------:R-:W2:Y:S02]  /*35c60*/  LDG.E.U8 R2, desc[UR46][R218.64] ;  /* 0x0000002eda027981 */ /* 0x000ea4000c1e1100 */
[----:B--2---:R-:W-:-:S05]  /*35c70*/  PRMT R3, R2, 0x8880, RZ ;  /* 0x0000888002037816 */ /* 0x004fca00000000ff */
[----:B------:R-:W-:-:S07]  /*35c80*/  IMAD R3, R3, R17, RZ ;  /* 0x0000001103037224 */ /* 0x000fce00078e02ff */
.L_x_229:
[----:B------:R-:W-:Y:S05]  /*35c90*/  BSYNC B1 ;  /* 0x0000000000017941 */ /* 0x000fea0003800000 */
.L_x_228:
[----:B-1----:R-:W2:Y:S01]  /*35ca0*/  LDL.LU R21, [R1+0x608] ;  /* 0x0006080001157983 */ /* 0x002ea20000300800 */
[----:B------:R-:W-:Y:S01]  /*35cb0*/  BSSY B1, `(.L_x_230) ;  /* 0x0000008000017945 */ /* 0x000fe20003800000 */
[----:B------:R-:W-:Y:S01]  /*35cc0*/  @!P2 IADD3.X R217, R7, UR43, RZ, P3, !PT ;  /* 0x0000002b07d9ac10 */ /* 0x000fe20009ffe4ff */
[----:B--2---:R-:W-:-:S05]  /*35cd0*/  @!P4 IMAD R21, R21, R16, R3 ;  /* 0x000000101515c224 */ /* 0x004fca00078e0203 */
[----:B------:R1:W-:Y:S01]  /*35ce0*/  @!P4 STG.E.U8 desc[UR46][R226.64], R21 ;  /* 0x00000015e200c986 */ /* 0x0003e2000c10112e */
[----:B------:R-:W-:Y:S05]  /*35cf0*/  @P2 BRA `(.L_x_231) ;  /* 0x00000000000c2947 */ /* 0x000fea0003800000 */
[----:B------:R-:W2:Y:S02]  /*35d00*/  LDG.E.U8 R2, desc[UR46][R218.64+0x1] ;  /* 0x0000012eda027981 */ /* 0x000ea4000c1e1100 */
[----:B--2---:R-:W-:-:S05]  /*35d10*/  PRMT R3, R2, 0x8880, RZ ;  /* 0x0000888002037816 */ /* 0x004fca00000000ff */
[----:B------:R-:W-:-:S07]  /*35d20*/  IMAD R3, R3, R17, RZ ;  /* 0x0000001103037224 */ /* 0x000fce00078e02ff */
.L_x_231:
[----:B------:R-:W-:Y:S05]  /*35d30*/  BSYNC B1 ;  /* 0x0000000000017941 */ /* 0x000fea0003800000 */
.L_x_230:
[----:B-1----:R-:W2:Y:S01]  /*35d40*/  LDL.LU R21, [R1+0x60c] ;  /* 0x00060c0001157983 */ /* 0x002ea20000300800 */
[C---:B------:R-:W-:Y:S01]  /*35d50*/  ISETP.LT.OR P4, PT, R0.reuse, 0x9, !P6 ;  /* 0x000000090000780c */ /* 0x040fe20007781670 */
[----:B------:R-:W-:Y:S01]  /*35d60*/  BSSY B1, `(.L_x_232) ;  /* 0x0000009000017945 */ /* 0x000fe20003800000 */
[----:B------:R-:W-:Y:S01]  /*35d70*/  ISETP.LT.OR P3, PT, R0, 0xa, !P6 ;  /* 0x0000000a0000780c */ /* 0x000fe20007761670 */
[----:B--2---:R-:W-:-:S05]  /*35d80*/  @!P2 IMAD R21, R21, R16, R3 ;  /* 0x000000101515a224 */ /* 0x004fca00078e0203 */
[----:B------:R1:W-:Y:S01]  /*35d90*/  @!P2 STG.E.U8 desc[UR46][R216.64+0x1], R21 ;  /* 0x00000115d800a986 */ /* 0x0003e2000c10112e */
[----:B------:R-:W-:-:S04]  /*35da0*/  ISETP.LT.OR P2, PT, R0, 0x9, !P5 ;  /* 0x000000090000780c */ /* 0x000fc80006f41670 */
[----:B------:R-:W-:Y:S09]  /*35db0*/  @P4 BRA `(.L_x_233) ;  /* 0x00000000000c4947 */ /* 0x000ff20003800000 */
[----:B------:R-:W2:Y:S02]  /*35dc0*/  LDG.E.U8 R2, desc[UR46][R220.64+0x8] ;  /* 0x0000082edc027981 */ /* 0x000ea4000c1e1100 */
[----:B--2---:R-:W-:-:S05]  /*35dd0*/  PRMT R3, R2, 0x8880, RZ ;  /* 0x0000888002037816 */ /* 0x004fca00000000ff */
[----:B------:R-:W-:-:S07]  /*35de0*/  IMAD R3, R3, R17, RZ ;  /* 0x0000001103037224 */ /* 0x000fce00078e02ff */
.L_x_233:
[----:B------:R-:W-:Y:S05]  /*35df0*/  BSYNC B1 ;  /* 0x0000000000017941 */ /* 0x000fea0003800000 */
.L_x_232:
[----:B-1----:R-:W2:Y:S01]  /*35e00*/  LDL.LU R21, [R1+0x610] ;  /* 0x0006100001157983 */ /* 0x002ea20000300800 */
[----:B------:R-:W-:Y:S01]  /*35e10*/  BSSY B1, `(.L_x_234) ;  /* 0x0000007000017945 */ /* 0x000fe20003800000 */
[----:B--2---:R-:W-:-:S05]  /*35e20*/  @!P4 IMAD R21, R21, R16, R3 ;  /* 0x000000101515c224 */ /* 0x004fca00078e0203 */
[----:B------:R1:W-:Y:S01]  /*35e30*/  @!P4 STG.E.U8 desc[UR46][R6.64+0x8], R21 ;  /* 0x000008150600c986 */ /* 0x0003e2000c10112e */
[----:B------:R-:W-:Y:S05]  /*35e40*/  @P3 BRA `(.L_x_235) ;  /* 0x00000000000c3947 */ /* 0x000fea0003800000 */
[----:B------:R-:W2:Y:S02]  /*35e50*/  LDG.E.U8 R2, desc[UR46][R220.64+0x9] ;  /* 0x0000092edc027981 */ /* 0x000ea4000c1e1100 */
[----:B--2---:R-:W-:-:S05]  /*35e60*/  PRMT R3, R2, 0x8880, RZ ;  /* 0x0000888002037816 */ /* 0x004fca00000000ff */
[----:B------:R-:W-:-:S07]  /*35e70*/  IMAD R3, R3, R17, RZ ;  /* 0x0000001103037224 */ /* 0x000fce00078e02ff */
.L_x_235:
[----:B------:R-:W-:Y:S05]  /*35e80*/  BSYNC B1 ;  /* 0x0000000000017941 */ /* 0x000fea0003800000 */
.L_x_234:
[----:B-1----:R-:W2:Y:S01]  /*35e90*/  LDL.LU R21, [R1+0x614] ;  /* 0x0006140001157983 */ /* 0x002ea20000300800 */
[----:B------:R-:W-:Y:S01]  /*35ea0*/  BSSY B1, `(.L_x_236) ;  /* 0x000000a000017945 */ /* 0x000fe20003800000 */
[----:B------:R-:W-:Y:S01]  /*35eb0*/  ISETP.LT.OR P4, PT, R0, 0xa, !P5 ;  /* 0x0000000a0000780c */ /* 0x000fe20006f81670 */
[----:B--2---:R-:W-:-:S05]  /*35ec0*/  @!P3 IMAD R21, R21, R16, R3 ;  /* 0x000000101515b224 */ /* 0x004fca00078e0203 */
[----:B------:R1:W-:Y:S01]  /*35ed0*/  @!P3 STG.E.U8 desc[UR46][R6.64+0x9], R21 ;  /* 0x000009150600b986 */ /* 0x0003e2000c10112e */
[----:B------:R-:W-:-:S04]  /*35ee0*/  @!P2 IADD3 R216, P3, R6, UR44, RZ ;  /* 0x0000002c06d8ac10 */ /* 0x000fc8000ff7e0ff */
[----:B------:R-:W-:Y:S01]  /*35ef0*/  @!P2 IADD3.X R217, R7, UR43, RZ, P3, !PT ;  /* 0x0000002b07d9ac10 */ /* 0x000fe20009ffe4ff */
[----:B------:R-:W-:Y:S08]  /*35f00*/  @P2 BRA `(.L_x_237) ;  /* 0x00000000000c2947 */ /* 0x000ff00003800000 */
[----:B------:R-:W2:Y:S02]  /*35f10*/  LDG.E.U8 R2, desc[UR46][R218.64+0x8] ;  /* 0x0000082eda027981 */ /* 0x000ea4000c1e1100 */
[----:B--2---:R-:W-:-:S05]  /*35f20*/  PRMT R3, R2, 0x8880, RZ ;  /* 0x0000888002037816 */ /* 0x004fca00000000ff */
[----:B------:R-:W-:-:S07]  /*35f30*/  IMAD R3, R3, R17, RZ ;  /* 0x0000001103037224 */ /* 0x000fce00078e02ff */
.L_x_237:
[----:B------:R-:W-:Y:S05]  /*35f40*/  BSYNC B1 ;  /* 0x0000000000017941 */ /* 0x000fea0003800000 */
.L_x_236:
[----:B-1----:R-:W2:Y:S01]  /*35f50*/  LDL.LU R21, [R1+0x618] ;  /* 0x0006180001157983 */ /* 0x002ea20000300800 */
[----:B------:R-:W-:Y:S01]  /*35f60*/  BSSY B1, `(.L_x_238) ;  /* 0x000000a000017945 */ /* 0x000fe20003800000 */
[----:B------:R-:W-:Y:S01]  /*35f70*/  ISETP.LT.OR P3, PT, R0, 0x11, !P6 ;  /* 0x000000110000780c */ /* 0x000fe20007761670 */
[----:B--2---:R-:W-:-:S05]  /*35f80*/  @!P2 IMAD R21, R21, R16, R3 ;  /* 0x000000101515a224 */ /* 0x004fca00078e0203 */
[----:B------:R1:W-:Y:S02]  /*35f90*/  @!P2 STG.E.U8 desc[UR46][R216.64+0x8], R21 ;  /* 0x00000815d800a986 */ /* 0x0003e4000c10112e */
[----:B-1----:R-:W-:-:S04]  /*35fa0*/  @!P4 IADD3 R216, P2, R6, UR44, RZ ;  /* 0x0000002c06d8cc10 */ /* 0x002fc8000ff5e0ff */
[----:B------:R-:W-:Y:S01]  /*35fb0*/  @!P4 IADD3.X R217, R7, UR43, RZ, P2, !PT ;  /* 0x0000002b07d9cc10 */ /* 0x000fe200097fe4ff */
[----:B------:R-:W-:Y:S08]  /*35fc0*/  @P4 BRA `(.L_x_239) ;  /* 0x00000000000c4947 */ /* 0x000ff00003800000 */
[----:B------:R-:W2:Y:S02]  /*35fd0*/  LDG.E.U8 R2, desc[UR46][R218.64+0x9] ;  /* 0x0000092eda027981 */ /* 0x000ea4000c1e1100 */
[----:B--2---:R-:W-:-:S05]  /*35fe0*/  PRMT R3, R2, 0x8880, RZ ;  /* 0x0000888002037816 */ /* 0x004fca00000000ff */
[----:B------:R-:W-:-:S07]  /*35ff0*/  IMAD R3, R3, R17, RZ ;  /* 0x0000001103037224 */ /* 0x000fce00078e02ff */
.L_x_239:
[----:B------:R-:W-:Y:S05]  /*36000*/  BSYNC B1 ;  /* 0x0000000000017941 */ /* 0x000fea0003800000 */
.L_x_238:
        /* <DEDUP_REMOVED lines=8> */
.L_x_241:
[----:B------:R-:W-:Y:S05]  /*36090*/  BSYNC B1 ;  /* 0x0000000000017941 */ /* 0x000fea0003800000 */
.L_x_240:
        /* <DEDUP_REMOVED lines=11> */
.L_x_243:
[----:B------:R-:W-:Y:S05]  /*36150*/  BSYNC B1 ;  /* 0x0000000000017941 */ /* 0x000fea0003800000 */
.L_x_242:
[----:B-1----:R-:W2:Y:S01]  /*36160*/  LDL.LU R21, [R1+0x624] ;  /* 0x0006240001157983 */ /* 0x002ea20000300800 */
        /* <DEDUP_REMOVED lines=10> */
.L_x_245:
[----:B------:R-:W-:Y:S05]  /*36210*/  BSYNC B1 ;  /* 0x0000000000017941 */ /* 0x000fea0003800000 */
.L_x_244:
        /* <DEDUP_REMOVED lines=9> */
.L_x_247:
[----:B------:R-:W-:Y:S05]  /*362b0*/  BSYNC B1 ;  /* 0x0000000000017941 */ /* 0x000fea0003800000 */
.L_x_246:
        /* <DEDUP_REMOVED lines=11> */
.L_x_249:
[----:B------:R-:W-:Y:S05]  /*36370*/  BSYNC B1 ;  /* 0x0000000000017941 */ /* 0x000fea0003800000 */
.L_x_248:
        /* <DEDUP_REMOVED lines=8> */
.L_x_251:
[----:B------:R-:W-:Y:S05]  /*36400*/  BSYNC B1 ;  /* 0x0000000000017941 */ /* 0x000fea0003800000 */
.L_x_250:
        /* <DEDUP_REMOVED lines=11> */
.L_x_253:
[----:B------:R-:W-:Y:S05]  /*364c0*/  BSYNC B1 ;  /* 0x0000000000017941 */ /* 0x000fea0003800000 */
.L_x_252:
        /* <DEDUP_REMOVED lines=11> */
.L_x_255:
[----:B------:R-:W-:Y:S05]  /*36580*/  BSYNC B1 ;  /* 0x0000000000017941 */ /* 0x000fea0003800000 */
.L_x_254:
        /* <DEDUP_REMOVED lines=8> */
.L_x_257:
[----:B------:R-:W-:Y:S05]  /*36610*/  BSYNC B1 ;  /* 0x0000000000017941 */ /* 0x000fea0003800000 */
.L_x_256:
        /* <DEDUP_REMOVED lines=11> */
.L_x_259:
[----:B------:R-:W-:Y:S05]  /*366d0*/  BSYNC B1 ;  /* 0x0000000000017941 */ /* 0x000fea0003800000 */
.L_x_258:
        /* <DEDUP_REMOVED lines=11> */
.L_x_261:
[----:B------:R-:W-:Y:S05]  /*36790*/  BSYNC B1 ;  /* 0x0000000000017941 */ /* 0x000fea0003800000 */
.L_x_260:
        /* <DEDUP_REMOVED lines=9> */
.L_x_263:
[----:B------:R-:W-:Y:S05]  /*36830*/  BSYNC B1 ;  /* 0x0000000000017941 */ /* 0x000fea0003800000 */
.L_x_262:
        /* <DEDUP_REMOVED lines=11> */
.L_x_265:
[----:B------:R-:W-:Y:S05]  /*368f0*/  BSYNC B1 ;  /* 0x0000000000017941 */ /* 0x000fea0003800000 */
.L_x_264:
        /* <DEDUP_REMOVED lines=8> */
.L_x_267:
[----:B------:R-:W-:Y:S05]  /*36980*/  BSYNC B1 ;  /* 0x0000000000017941 */ /* 0x000fea0003800000 */
.L_x_266:
        /* <DEDUP_REMOVED lines=11> */
.L_x_269:
[----:B------:R-:W-:Y:S05]  /*36a40*/  BSYNC B1 ;  /* 0x0000000000017941 */ /* 0x000fea0003800000 */
.L_x_268:
        /* <DEDUP_REMOVED lines=11> */
.L_x_271:
[----:B------:R-:W-:Y:S05]  /*36b00*/  BSYNC B1 ;  /* 0x0000000000017941 */ /* 0x000fea0003800000 */
.L_x_270:
        /* <DEDUP_REMOVED lines=8> */
.L_x_273:
[----:B------:R-:W-:Y:S05]  /*36b90*/  BSYNC B1 ;  /* 0x0000000000017941 */ /* 0x000fea0003800000 */
.L_x_272:
        /* <DEDUP_REMOVED lines=11> */
.L_x_275:
[----:B------:R-:W-:Y:S05]  /*36c50*/  BSYNC B1 ;  /* 0x0000000000017941 */ /* 0x000fea0003800000 */
.L_x_274:
        /* <DEDUP_REMOVED lines=11> */
.L_x_277:
[----:B------:R-:W-:Y:S05]  /*36d10*/  BSYNC B1 ;  /* 0x0000000000017941 */ /* 0x000fea0003800000 */
.L_x_276:
        /* <DEDUP_REMOVED lines=9> */
.L_x_279:
[----:B------:R-:W-:Y:S05]  /*36db0*/  BSYNC B1 ;  /* 0x0000000000017941 */ /* 0x000fea0003800000 */
.L_x_278:
        /* <DEDUP_REMOVED lines=11> */
.L_x_281:
[----:B------:R-:W-:Y:S05]  /*36e70*/  BSYNC B1 ;  /* 0x0000000000017941 */ /* 0x000fea0003800000 */
.L_x_280:
        /* <DEDUP_REMOVED lines=8> */
.L_x_283:
[----:B------:R-:W-:Y:S05]  /*36f00*/  BSYNC B1 ;  /* 0x0000000000017941 */ /* 0x000fea0003800000 */
.L_x_282:
        /* <DEDUP_REMOVED lines=11> */
.L_x_285:
[----:B------:R-:W-:Y:S05]  /*36fc0*/  BSYNC B1 ;  /* 0x0000000000017941 */ /* 0x000fea0003800000 */
.L_x_284:
        /* <DEDUP_REMOVED lines=11> */
.L_x_287:
[----:B------:R-:W-:Y:S05]  /*37080*/  BSYNC B1 ;  /* 0x0000000000017941 */ /* 0x000fea0003800000 */
.L_x_286:
        /* <DEDUP_REMOVED lines=8> */
.L_x_289:
[----:B------:R-:W-:Y:S05]  /*37110*/  BSYNC B1 ;  /* 0x0000000000017941 */ /* 0x000fea0003800000 */
.L_x_288:
        /* <DEDUP_REMOVED lines=11> */
.L_x_291:
[----:B------:R-:W-:Y:S05]  /*371d0*/  BSYNC B1 ;  /* 0x0000000000017941 */ /* 0x000fea0003800000 */
.L_x_290:
        /* <DEDUP_REMOVED lines=11> */
.L_x_293:
[----:B------:R-:W-:Y:S05]  /*37290*/  BSYNC B1 ;  /* 0x0000000000017941 */ /* 0x000fea0003800000 */
.L_x_292:
        /* <DEDUP_REMOVED lines=9> */
.L_x_295:
[----:B------:R-:W-:Y:S05]  /*37330*/  BSYNC B1 ;  /* 0x0000000000017941 */ /* 0x000fea0003800000 */
.L_x_294:
        /* <DEDUP_REMOVED lines=11> */
.L_x_297:
[----:B------:R-:W-:Y:S05]  /*373f0*/  BSYNC B1 ;  /* 0x0000000000017941 */ /* 0x000fea0003800000 */
.L_x_296:
        /* <DEDUP_REMOVED lines=8> */
.L_x_299:
[----:B------:R-:W-:Y:S05]  /*37480*/  BSYNC B1 ;  /* 0x0000000000017941 */ /* 0x000fea0003800000 */
.L_x_298:
        /* <DEDUP_REMOVED lines=11> */
.L_x_301:
[----:B------:R-:W-:Y:S05]  /*37540*/  BSYNC B1 ;  /* 0x0000000000017941 */ /* 0x000fea0003800000 */
.L_x_300:
        /* <DEDUP_REMOVED lines=11> */
.L_x_303:
[----:B------:R-:W-:Y:S05]  /*37600*/  BSYNC B1 ;  /* 0x0000000000017941 */ /* 0x000fea0003800000 */
.L_x_302:
        /* <DEDUP_REMOVED lines=8> */
.L_x_305:
[----:B------:R-:W-:Y:S05]  /*37690*/  BSYNC B1 ;  /* 0x0000000000017941 */ /* 0x000fea0003800000 */
.L_x_304:
        /* <DEDUP_REMOVED lines=11> */
.L_x_307:
[----:B------:R-:W-:Y:S05]  /*37750*/  BSYNC B1 ;  /* 0x0000000000017941 */ /* 0x000fea0003800000 */
.L_x_306:
        /* <DEDUP_REMOVED lines=11> */
.L_x_309:
[----:B------:R-:W-:Y:S05]  /*37810*/  BSYNC B1 ;  /* 0x0000000000017941 */ /* 0x000fea0003800000 */
.L_x_308:
        /* <DEDUP_REMOVED lines=9> */
.L_x_311:
[----:B------:R-:W-:Y:S05]  /*378b0*/  BSYNC B1 ;  /* 0x0000000000017941 */ /* 0x000fea0003800000 */
.L_x_310:
        /* <DEDUP_REMOVED lines=11> */
.L_x_313:
[----:B------:R-:W-:Y:S05]  /*37970*/  BSYNC B1 ;  /* 0x0000000000017941 */ /* 0x000fea0003800000 */
.L_x_312:
        /* <DEDUP_REMOVED lines=8> */
.L_x_315:
[----:B------:R-:W-:Y:S05]  /*37a00*/  BSYNC B1 ;  /* 0x0000000000017941 */ /* 0x000fea0003800000 */
.L_x_314:
        /* <DEDUP_REMOVED lines=11> */
.L_x_317:
[----:B------:R-:W-:Y:S05]  /*37ac0*/  BSYNC B1 ;  /* 0x0000000000017941 */ /* 0x000fea0003800000 */
.L_x_316:
        /* <DEDUP_REMOVED lines=11> */
.L_x_319:
[----:B------:R-:W-:Y:S05]  /*37b80*/  BSYNC B1 ;  /* 0x0000000000017941 */ /* 0x000fea0003800000 */
.L_x_318:
        /* <DEDUP_REMOVED lines=8> */
.L_x_321:
[----:B------:R-:W-:Y:S05]  /*37c10*/  BSYNC B1 ;  /* 0x0000000000017941 */ /* 0x000fea0003800000 */
.L_x_320:
        /* <DEDUP_REMOVED lines=11> */
.L_x_323:
[----:B------:R-:W-:Y:S05]  /*37cd0*/  BSYNC B1 ;  /* 0x0000000000017941 */ /* 0x000fea0003800000 */
.L_x_322:
        /* <DEDUP_REMOVED lines=11> */
.L_x_325:
[----:B------:R-:W-:Y:S05]  /*37d90*/  BSYNC B1 ;  /* 0x0000000000017941 */ /* 0x000fea0003800000 */
.L_x_324:
        /* <DEDUP_REMOVED lines=9> */
.L_x_327:
[----:B------:R-:W-:Y:S05]  /*37e30*/  BSYNC B1 ;  /* 0x0000000000017941 */ /* 0x000fea0003800000 */
.L_x_326:
        /* <DEDUP_REMOVED lines=11> */
.L_x_329:
[----:B------:R-:W-:Y:S05]  /*37ef0*/  BSYNC B1 ;  /* 0x0000000000017941 */ /* 0x000fea0003800000 */
.L_x_328:
        /* <DEDUP_REMOVED lines=8> */
.L_x_331:
[----:B------:R-:W-:Y:S05]  /*37f80*/  BSYNC B1 ;  /* 0x0000000000017941 */ /* 0x000fea0003800000 */
.L_x_330:
        /* <DEDUP_REMOVED lines=11> */
.L_x_333:
[----:B------:R-:W-:Y:S05]  /*38040*/  BSYNC B1 ;  /* 0x0000000000017941 */ /* 0x000fea0003800000 */
.L_x_332:
        /* <DEDUP_REMOVED lines=11> */
.L_x_335:
[----:B------:R-:W-:Y:S05]  /*38100*/  BSYNC B1 ;  /* 0x0000000000017941 */ /* 0x000fea0003800000 */
.L_x_334:
        /* <DEDUP_REMOVED lines=8> */
.L_x_337:
[----:B------:R-:W-:Y:S05]  /*38190*/  BSYNC B1 ;  /* 0x0000000000017941 */ /* 0x000fea0003800000 */
.L_x_336:
        /* <DEDUP_REMOVED lines=11> */
.L_x_339:
[----:B------:R-:W-:Y:S05]  /*38250*/  BSYNC B1 ;  /* 0x0000000000017941 */ /* 0x000fea0003800000 */
.L_x_338:
        /* <DEDUP_REMOVED lines=11> */
.L_x_341:
[----:B------:R-:W-:Y:S05]  /*38310*/  BSYNC B1 ;  /* 0x0000000000017941 */ /* 0x000fea0003800000 */
.L_x_340:
        /* <DEDUP_REMOVED lines=9> */
.L_x_343:
[----:B------:R-:W-:Y:S05]  /*383b0*/  BSYNC B1 ;  /* 0x0000000000017941 */ /* 0x000fea0003800000 */
.L_x_342:
        /* <DEDUP_REMOVED lines=11> */
.L_x_345:
[----:B------:R-:W-:Y:S05]  /*38470*/  BSYNC B1 ;  /* 0x0000000000017941 */ /* 0x000fea0003800000 */
.L_x_344:
        /* <DEDUP_REMOVED lines=8> */
.L_x_347:
[----:B------:R-:W-:Y:S05]  /*38500*/  BSYNC B1 ;  /* 0x0000000000017941 */ /* 0x000fea0003800000 */
.L_x_346:
        /* <DEDUP_REMOVED lines=11> */
.L_x_349:
[----:B------:R-:W-:Y:S05]  /*385c0*/  BSYNC B1 ;  /* 0x0000000000017941 */ /* 0x000fea0003800000 */
.L_x_348:
        /* <DEDUP_REMOVED lines=11> */
.L_x_351:
[----:B------:R-:W-:Y:S05]  /*38680*/  BSYNC B1 ;  /* 0x0000000000017941 */ /* 0x000fea0003800000 */
.L_x_350:
        /* <DEDUP_REMOVED lines=8> */
.L_x_353:
[----:B------:R-:W-:Y:S05]  /*38710*/  BSYNC B1 ;  /* 0x0000000000017941 */ /* 0x000fea0003800000 */
.L_x_352:
        /* <DEDUP_REMOVED lines=11> */
.L_x_355:
[----:B------:R-:W-:Y:S05]  /*387d0*/  BSYNC B1 ;  /* 0x0000000000017941 */ /* 0x000fea0003800000 */
.L_x_354:
        /* <DEDUP_REMOVED lines=11> */
.L_x_357:
[----:B------:R-:W-:Y:S05]  /*38890*/  BSYNC B1 ;  /* 0x0000000000017941 */ /* 0x000fea0003800000 */
.L_x_356:
        /* <DEDUP_REMOVED lines=9> */
.L_x_359:
[----:B------:R-:W-:Y:S05]  /*38930*/  BSYNC B1 ;  /* 0x0000000000017941 */ /* 0x000fea0003800000 */
.L_x_358:
        /* <DEDUP_REMOVED lines=11> */
.L_x_361:
[----:B------:R-:W-:Y:S05]  /*389f0*/  BSYNC B1 ;  /* 0x0000000000017941 */ /* 0x000fea0003800000 */
.L_x_360:
        /* <DEDUP_REMOVED lines=8> */
.L_x_363:
[----:B------:R-:W-:Y:S05]  /*38a80*/  BSYNC B1 ;  /* 0x0000000000017941 */ /* 0x000fea0003800000 */
.L_x_362:
        /* <DEDUP_REMOVED lines=11> */
.L_x_365:
[----:B------:R-:W-:Y:S05]  /*38b40*/  BSYNC B1 ;  /* 0x0000000000017941 */ /* 0x000fea0003800000 */
.L_x_364:
        /* <DEDUP_REMOVED lines=11> */
.L_x_367:
[----:B------:R-:W-:Y:S05]  /*38c00*/  BSYNC B1 ;  /* 0x0000000000017941 */ /* 0x000fea0003800000 */
.L_x_366:
        /* <DEDUP_REMOVED lines=8> */
.L_x_369:
[----:B------:R-:W-:Y:S05]  /*38c90*/  BSYNC B1 ;  /* 0x0000000000017941 */ /* 0x000fea0003800000 */
.L_x_368:
        /* <DEDUP_REMOVED lines=11> */
.L_x_371:
[----:B------:R-:W-:Y:S05]  /*38d50*/  BSYNC B1 ;  /* 0x0000000000017941 */ /* 0x000fea0003800000 */
.L_x_370:
        /* <DEDUP_REMOVED lines=11> */
.L_x_373:
[----:B------:R-:W-:Y:S05]  /*38e10*/  BSYNC B1 ;  /* 0x0000000000017941 */ /* 0x000fea0003800000 */
.L_x_372:
        /* <DEDUP_REMOVED lines=9> */
.L_x_375:
[----:B------:R-:W-:Y:S05]  /*38eb0*/  BSYNC B1 ;  /* 0x0000000000017941 */ /* 0x000fea0003800000 */
.L_x_374:
        /* <DEDUP_REMOVED lines=11> */
.L_x_377:
[----:B------:R-:W-:Y:S05]  /*38f70*/  BSYNC B1 ;  /* 0x0000000000017941 */ /* 0x000fea0003800000 */
.L_x_376:
        /* <DEDUP_REMOVED lines=8> */
.L_x_379:
[----:B------:R-:W-:Y:S05]  /*39000*/  BSYNC B1 ;  /* 0x0000000000017941 */ /* 0x000fea0003800000 */
.L_x_378:
        /* <DEDUP_REMOVED lines=11> */
.L_x_381:
[----:B------:R-:W-:Y:S05]  /*390c0*/  BSYNC B1 ;  /* 0x0000000000017941 */ /* 0x000fea0003800000 */
.L_x_380:
        /* <DEDUP_REMOVED lines=11> */
.L_x_383:
[----:B------:R-:W-:Y:S05]  /*39180*/  BSYNC B1 ;  /* 0x0000000000017941 */ /* 0x000fea0003800000 */
.L_x_382:
        /* <DEDUP_REMOVED lines=8> */
.L_x_385:
[----:B------:R-:W-:Y:S05]  /*39210*/  BSYNC B1 ;  /* 0x0000000000017941 */ /* 0x000fea0003800000 */
.L_x_384:
        /* <DEDUP_REMOVED lines=11> */
.L_x_387:
[----:B------:R-:W-:Y:S05]  /*392d0*/  BSYNC B1 ;  /* 0x0000000000017941 */ /* 0x000fea0003800000 */
.L_x_386:
        /* <DEDUP_REMOVED lines=11> */
.L_x_389:
[----:B------:R-:W-:Y:S05]  /*39390*/  BSYNC B1 ;  /* 0x0000000000017941 */ /* 0x000fea0003800000 */
.L_x_388:
        /* <DEDUP_REMOVED lines=9> */
.L_x_391:
[----:B------:R-:W-:Y:S05]  /*39430*/  BSYNC B1 ;  /* 0x0000000000017941 */ /* 0x000fea0003800000 */
.L_x_390:
        /* <DEDUP_REMOVED lines=11> */
.L_x_393:
[----:B------:R-:W-:Y:S05]  /*394f0*/  BSYNC B1 ;  /* 0x0000000000017941 */ /* 0x000fea0003800000 */
.L_x_392:
        /* <DEDUP_REMOVED lines=8> */
.L_x_395:
[----:B------:R-:W-:Y:S05]  /*39580*/  BSYNC B1 ;  /* 0x0000000000017941 */ /* 0x000fea0003800000 */
.L_x_394:
[----:B-1----:R-:W2:Y:S01]  /*39590*/  LDL.LU R21, [R1+0x754] ;  /* 0x0007540001157983 */ /* 0x002ea20000300800 */
[----:B------:R-:W-:Y:S01]  /*395a0*/  @!P3 IADD3 R216, P4, R6, UR44, RZ ;  /* 0x0000002c06d8bc10 */ /* 0x000fe2000ff9e0ff */
[----:B------:R-:W-:Y:S03]  /*395b0*/  BSSY B1, `(.L_x_396) ;  /* 0x000000b000017945 */ /* 0x000fe60003800000 */
[----:B------:R-:W-:Y:S02]  /*395c0*/  @!P3 IADD3.X R217, R7, UR43, RZ, P4, !PT ;  /* 0x0000002b07d9bc10 */ /* 0x000fe4000a7fe4ff */
[----:B------:R-:W-:-:S05]  /*395d0*/  IADD3 R230, P4, R20, 0x100, RZ ;  /* 0x0000010014e67810 */ /* 0x000fca0007f9e0ff */
[----:B------:R-:W-:Y:S02]  /*395e0*/  IMAD.X R232, RZ, RZ, UR7, P4 ;  /* 0x00000007ffe87e24 */ /* 0x000fe4000a0e06ff */
[----:B--2---:R-:W-:-:S05]  /*395f0*/  @!P2 IMAD R21, R21, R16, R3 ;  /* 0x000000101515a224 */ /* 0x004fca00078e0203 */
[----:B------:R1:W-:Y:S01]  /*39600*/  @!P2 STG.E.U8 desc[UR46][R6.64+0xa9], R21 ;  /* 0x0000a9150600a986 */ /* 0x0003e2000c10112e */
[----:B------:R-:W-:Y:S01]  /*39610*/  ISETP.LT.OR P2, PT, R0, 0xaa, !P5 ;  /* 0x000000aa0000780c */ /* 0x000fe20006f41670 */
[----:B------:R-:W-:-:S12]  /*39620*/  @P3 BRA `(.L_x_397) ;  /* 0x00000000000c3947 */ /* 0x000fd80003800000 */
[----:B------:R-:W2:Y:S02]  /*39630*/  LDG.E.U8 R2, desc[UR46][R218.64+0xa8] ;  /* 0x0000a82eda027981 */ /* 0x000ea4000c1e1100 */
[----:B--2---:R-:W-:-:S05]  /*39640*/  PRMT R3, R2, 0x8880, RZ ;  /* 0x0000888002037816 */ /* 0x004fca00000000ff */
[----:B------:R-:W-:-:S07]  /*39650*/  IMAD R3, R3, R17, RZ ;  /* 0x0000001103037224 */ /* 0x000fce00078e02ff */
.L_x_397:
[----:B------:R-:W-:Y:S05]  /*39660*/  BSYNC B1 ;  /* 0x0000000000017941 */ /* 0x000fea0003800000 */
.L_x_396:
[----:B-1----:R-:W2:Y:S01]  /*39670*/  LDL.LU R21, [R1+0x758] ;  /* 0x0007580001157983 */ /* 0x002ea20000300800 */
[-C--:B------:R-:W-:Y:S01]  /*39680*/  IMAD R232, R232, R8.reuse, RZ ;  /* 0x00000008e8e87224 */ /* 0x080fe200078e02ff */
[----:B------:R-:W-:Y:S01]  /*39690*/  @!P2 IADD3 R228, P4, R6, UR44, RZ ;  /* 0x0000002c06e4ac10 */ /* 0x000fe2000ff9e0ff */
[C---:B------:R-:W-:Y:S01]  /*396a0*/  IMAD.WIDE.U32 R226, R230.reuse, R8, R4 ;  /* 0x00000008e6e27225 */ /* 0x040fe200078e0004 */
[----:B------:R-:W-:Y:S02]  /*396b0*/  BSSY B1, `(.L_x_398) ;  /* 0x000000b000017945 */ /* 0x000fe40003800000 */
[----:B------:R-:W-:Y:S01]  /*396c0*/  @!P2 IADD3.X R229, R7, UR43, RZ, P4, !PT ;  /* 0x0000002b07e5ac10 */ /* 0x000fe2000a7fe4ff */
[----:B------:R-:W-:Y:S02]  /*396d0*/  IMAD R232, R230, R9, R232 ;  /* 0x00000009e6e87224 */ /* 0x000fe400078e02e8 */
[----:B--2---:R-:W-:-:S05]  /*396e0*/  @!P3 IMAD R21, R21, R16, R3 ;  /* 0x000000101515b224 */ /* 0x004fca00078e0203 */
[----:B------:R1:W-:Y:S02]  /*396f0*/  @!P3 STG.E.U8 desc[UR46][R216.64+0xa8], R21 ;  /* 0x0000a815d800b986 */ /* 0x0003e4000c10112e */
[----:B-1----:R-:W-:Y:S01]  /*39700*/  IADD3 R216, P3, P4, R22, R14, R226 ;  /* 0x0000000e16d87210 */ /* 0x002fe20007c7e0e2 */
[----:B------:R-:W-:Y:S01]  /*39710*/  IMAD.IADD R226, R232, 0x1, R227 ;  /* 0x00000001e8e27824 */ /* 0x000fe200078e02e3 */
[----:B------:R-:W-:Y:S11]  /*39720*/  @P2 BRA `(.L_x_399) ;  /* 0x00000000000c2947 */ /* 0x000ff60003800000 */
[----:B------:R-:W2:Y:S02]  /*39730*/  LDG.E.U8 R2, desc[UR46][R218.64+0xa9] ;  /* 0x0000a92eda027981 */ /* 0x000ea4000c1e1100 */
[----:B--2---:R-:W-:-:S05]  /*39740*/  PRMT R3, R2, 0x8880, RZ ;  /* 0x0000888002037816 */ /* 0x004fca00000000ff */
[----:B------:R-:W-:-:S07]  /*39750*/  IMAD R3, R3, R17, RZ ;  /* 0x0000001103037224 */ /* 0x000fce00078e02ff */
.L_x_399:
[----:B------:R-:W-:Y:S05]  /*39760*/  BSYNC B1 ;  /* 0x0000000000017941 */ /* 0x000fea0003800000 */
.L_x_398:
[----:B------:R-:W2:Y:S01]  /*39770*/  LDL.LU R21, [R1+0x75c] ;  /* 0x00075c0001157983 */ /* 0x000ea20000300800 */
[----:B------:R-:W-:Y:S01]  /*39780*/  IADD3.X R217, R13, R15, R226, P3, P4 ;  /* 0x0000000f0dd97210 */ /* 0x000fe20001fe84e2 */
[----:B------:R-:W-:Y:S01]  /*39790*/  BSSY B1, `(.L_x_400) ;  /* 0x000000a000017945 */ /* 0x000fe20003800000 */
[C---:B------:R-:W-:Y:S02]  /*397a0*/  ISETP.LT.OR P3, PT, R0.reuse, 0xb1, !P6 ;  /* 0x000000b10000780c */ /* 0x040fe40007761670 */
        /* <DEDUP_REMOVED lines=8> */
.L_x_401:
[----:B------:R-:W-:Y:S05]  /*39830*/  BSYNC B1 ;  /* 0x0000000000017941 */ /* 0x000fea0003800000 */
.L_x_400:
        /* <DEDUP_REMOVED lines=8> */
.L_x_403:
[----:B------:R-:W-:Y:S05]  /*398c0*/  BSYNC B1 ;  /* 0x0000000000017941 */ /* 0x000fea0003800000 */
.L_x_402:
[----:B-1----:R-:W2:Y:S01]  /*398d0*/  LDL.LU R21, [R1+0x764] ;  /* 0x0007640001157983 */ /* 0x002ea20000300800 */
[----:B------:R-:W-:Y:S01]  /*398e0*/  @!P2 IADD3 R226, P3, R6, UR44, RZ ;  /* 0x0000002c06e2ac10 */ /* 0x000fe2000ff7e0ff */
[----:B------:R-:W-:Y:S03]  /*398f0*/  BSSY B1, `(.L_x_404) ;  /* 0x000000b000017945 */ /* 0x000fe60003800000 */
[----:B------:R-:W-:Y:S02]  /*39900*/  @!P2 IADD3.X R227, R7, UR43, RZ, P3, !PT ;  /* 0x0000002b07e3ac10 */ /* 0x000fe40009ffe4ff */
[----:B------:R-:W-:-:S04]  /*39910*/  IADD3 R231, P3, R20, 0x180, RZ ;  /* 0x0000018014e77810 */ /* 0x000fc80007f7e0ff */
[----:B------:R-:W-:Y:S01]  /*39920*/  IADD3.X R228, RZ, UR7, RZ, P3, !PT ;  /* 0x00000007ffe47c10 */ /* 0x000fe20009ffe4ff */
[----:B--2---:R-:W-:-:S05]  /*39930*/  @!P4 IMAD R21, R21, R16, R3 ;  /* 0x000000101515c224 */ /* 0x004fca00078e0203 */
[----:B------:R1:W-:Y:S01]  /*39940*/  @!P4 STG.E.U8 desc[UR46][R6.64+0xb1], R21 ;  /* 0x0000b1150600c986 */ /* 0x0003e2000c10112e */
[----:B------:R-:W-:Y:S01]  /*39950*/  ISETP.LT.OR P4, PT, R0, 0xb2, !P5 ;  /* 0x000000b20000780c */ /* 0x000fe20006f81670 */
[----:B------:R-:W-:-:S12]  /*39960*/  @P2 BRA `(.L_x_405) ;  /* 0x00000000000c2947 */ /* 0x000fd80003800000 */
[----:B------:R-:W2:Y:S02]  /*39970*/  LDG.E.U8 R2, desc[UR46][R218.64+0xb0] ;  /* 0x0000b02eda027981 */ /* 0x000ea4000c1e1100 */
[----:B--2---:R-:W-:-:S05]  /*39980*/  PRMT R3, R2, 0x8880, RZ ;  /* 0x0000888002037816 */ /* 0x004fca00000000ff */
[----:B------:R-:W-:-:S07]  /*39990*/  IMAD R3, R3, R17, RZ ;  /* 0x0000001103037224 */ /* 0x000fce00078e02ff */
.L_x_405:
[----:B------:R-:W-:Y:S05]  /*399a0*/  BSYNC B1 ;  /* 0x0000000000017941 */ /* 0x000fea0003800000 */
.L_x_404:
[----:B------:R-:W1:Y:S01]  /*399b0*/  LDL.LU R20, [R1+0x768] ;  /* 0x0007680001147983 */ /* 0x000e620000300800 */
[-C--:B------:R-:W-:Y:S01]  /*399c0*/  IMAD R23, R228, R8.reuse, RZ ;  /* 0x00000008e4177224 */ /* 0x080fe200078e02ff */
[----:B------:R-:W-:Y:S01]  /*399d0*/  BSSY B1, `(.L_x_406) ;  /* 0x000000d000017945 */ /* 0x000fe20003800000 */
[----:B------:R-:W-:-:S04]  /*399e0*/  IMAD.WIDE.U32 R4, R231, R8, R4 ;  /* 0x00000008e7047225 */ /* 0x000fc800078e0004 */
[----:B------:R-:W-:-:S04]  /*399f0*/  IMAD R233, R231, R9, R23 ;  /* 0x00000009e7e97224 */ /* 0x000fc800078e0217 */
[----:B------:R-:W-:Y:S02]  /*39a00*/  IMAD.IADD R5, R233, 0x1, R5 ;  /* 0x00000001e9057824 */ /* 0x000fe400078e0205 */
[----:B-1----:R-:W-:Y:S01]  /*39a10*/  @!P2 IMAD R21, R20, R16, R3 ;  /* 0x000000101415a224 */ /* 0x002fe200078e0203 */
[----:B------:R-:W-:-:S04]  /*39a20*/  @!P4 IADD3 R20, P3, R6, UR44, RZ ;  /* 0x0000002c0614cc10 */ /* 0x000fc8000ff7e0ff */
[----:B------:R1:W-:Y:S02]  /*39a30*/  @!P2 STG.E.U8 desc[UR46][R226.64+0xb0], R21 ;  /* 0x0000b015e200a986 */ /* 0x0003e4000c10112e */
[----:B-1----:R-:W-:Y:S02]  /*39a40*/  @!P4 IADD3.X R21, R7, UR43, RZ, P3, !PT ;  /* 0x0000002b0715cc10 */ /* 0x002fe40009ffe4ff */
[----:B------:R-:W-:Y:S01]  /*39a50*/  IADD3 R22, P2, P3, R22, R14, R4 ;  /* 0x0000000e16167210 */ /* 0x000fe20007b5e004 */
[----:B------:R-:W-:-:S12]  /*39a60*/  @P4 BRA `(.L_x_407) ;  /* 0x00000000000c4947 */ /* 0x000fd80003800000 */
[----:B------:R-:W2:Y:S02]  /*39a70*/  LDG.E.U8 R2, desc[UR46][R218.64+0xb1] ;  /* 0x0000b12eda027981 */ /* 0x000ea4000c1e1100 */
[----:B--2---:R-:W-:-:S05]  /*39a80*/  PRMT R3, R2, 0x8880, RZ ;  /* 0x0000888002037816 */ /* 0x004fca00000000ff */
[----:B------:R-:W-:-:S07]  /*39a90*/  IMAD R3, R3, R17, RZ ;  /* 0x0000001103037224 */ /* 0x000fce00078e02ff */
.L_x_407:
[----:B------:R-:W-:Y:S05]  /*39aa0*/  BSYNC B1 ;  /* 0x0000000000017941 */ /* 0x000fea0003800000 */
.L_x_406:
        /* <DEDUP_REMOVED lines=12> */
.L_x_409:
[----:B------:R-:W-:Y:S05]  /*39b70*/  BSYNC B1 ;  /* 0x0000000000017941 */ /* 0x000fea0003800000 */
.L_x_408:
        /* <DEDUP_REMOVED lines=10> */
.L_x_411:
[----:B------:R-:W-:Y:S05]  /*39c20*/  BSYNC B1 ;  /* 0x0000000000017941 */ /* 0x000fea0003800000 */
.L_x_410:
[----:B-1----:R-:W2:Y:S01]  /*39c30*/  LDL.LU R4, [R1+0x774] ;  /* 0x0007740001047983 */ /* 0x002ea20000300800 */
[----:B------:R-:W-:Y:S01]  /*39c40*/  @!P2 IMAD.MOV.U32 R5, RZ, RZ, R7 ;  /* 0x000000ffff05a224 */ /* 0x000fe200078e0007 */
[----:B------:R-:W-:Y:S01]  /*39c50*/  BSSY B1, `(.L_x_412) ;  /* 0x000000b000017945 */ /* 0x000fe20003800000 */
[----:B------:R-:W-:Y:S01]  /*39c60*/  ISETP.LT.OR P3, PT, R0, 0xba, !P5 ;  /* 0x000000ba0000780c */ /* 0x000fe20006f61670 */
[----:B--2---:R-:W-:Y:S01]  /*39c70*/  @!P2 IMAD R9, R4, R16, R3 ;  /* 0x000000100409a224 */ /* 0x004fe200078e0203 */
[----:B------:R-:W-:-:S05]  /*39c80*/  @!P2 MOV R4, R6 ;  /* 0x000000060004a202 */ /* 0x000fca0000000f00 */
[----:B------:R1:W-:Y:S02]  /*39c90*/  @!P2 STG.E.U8 desc[UR46][R4.64+0xb9], R9 ;  /* 0x0000b9090400a986 */ /* 0x0003e4000c10112e */
[----:B-1----:R-:W-:-:S04]  /*39ca0*/  @!P4 IADD3 R4, P2, R6, UR44, RZ ;  /* 0x0000002c0604cc10 */ /* 0x002fc8000ff5e0ff */
[----:B------:R-:W-:Y:S01]  /*39cb0*/  @!P4 IADD3.X R5, R7, UR43, RZ, P2, !PT ;  /* 0x0000002b0705cc10 */ /* 0x000fe200097fe4ff */
[----:B------:R-:W-:Y:S08]  /*39cc0*/  @P4 BRA `(.L_x_413) ;  /* 0x00000000000c4947 */ /* 0x000ff00003800000 */
[----:B------:R-:W2:Y:S02]  /*39cd0*/  LDG.E.U8 R2, desc[UR46][R218.64+0xb8] ;  /* 0x0000b82eda027981 */ /* 0x000ea4000c1e1100 */
[----:B--2---:R-:W-:-:S05]  /*39ce0*/  PRMT R3, R2, 0x8880, RZ ;  /* 0x0000888002037816 */ /* 0x004fca00000000ff */
[----:B------:R-:W-:-:S07]  /*39cf0*/  IMAD R3, R3, R17, RZ ;  /* 0x0000001103037224 */ /* 0x000fce00078e02ff */
.L_x_413:
[----:B------:R-:W-:Y:S05]  /*39d00*/  BSYNC B1 ;  /* 0x0000000000017941 */ /* 0x000fea0003800000 */
.L_x_412:
[----:B------:R-:W2:Y:S01]  /*39d10*/  LDL.LU R9, [R1+0x778] ;  /* 0x0007780001097983 */ /* 0x000ea20000300800 */
[----:B------:R-:W-:Y:S01]  /*39d20*/  BSSY B1, `(.L_x_414) ;  /* 0x000000a000017945 */ /* 0x000fe20003800000 */
[----:B------:R-:W-:Y:S01]  /*39d30*/  ISETP.GE.AND P2, PT, R19, 0x101, PT ;  /* 0x000001011300780c */ /* 0x000fe20003f46270 */
        /* <DEDUP_REMOVED lines=8> */
.L_x_415:
[----:B------:R-:W-:Y:S05]  /*39dc0*/  BSYNC B1 ;  /* 0x0000000000017941 */ /* 0x000fea0003800000 */
.L_x_414:
[----:B-1----:R-:W2:Y:S01]  /*39dd0*/  LDL.LU R4, [R1+0x77c] ;  /* 0x00077c0001047983 */ /* 0x002ea20000300800 */
[----:B------:R-:W-:-:S03]  /*39de0*/  ISETP.LT.OR P4, PT, R0, 0x1, !P2 ;  /* 0x000000010000780c */ /* 0x000fc60005781670 */
[----:B------:R-:W3:Y:S01]  /*39df0*/  LDL.LU R226, [R1+0x480] ;  /* 0x0004800001e27983 */ /* 0x000ee20000300800 */
[----:B--2---:R-:W-:Y:S02]  /*39e00*/  @!P3 IMAD R9, R4, R16, R3 ;  /* 0x000000100409b224 */ /* 0x004fe400078e0203 */
[----:B------:R-:W-:-:S03]  /*39e10*/  IMAD.WIDE.U32 R4, R230, R8, R12 ;  /* 0x00000008e6047225 */ /* 0x000fc600078e000c */
[----:B------:R1:W-:Y:S02]  /*39e20*/  @!P3 STG.E.U8 desc[UR46][R20.64+0xb9], R9 ;  /* 0x0000b9091400b986 */ /* 0x0003e4000c10112e */
[----:B-1----:R-:W-:-:S04]  /*39e30*/  IADD3 R20, P3, R4, R14, RZ ;  /* 0x0000000e04147210 */ /* 0x002fc80007f7e0ff */
[----:B------:R-:W-:-:S05]  /*39e40*/  IADD3.X R21, R15, R5, R232, P3, !PT ;  /* 0x000000050f157210 */ /* 0x000fca0001ffe4e8 */
[----:B------:R-:W2:Y:S01]  /*39e50*/  @!P4 LDG.E.U8 R2, desc[UR46][R20.64] ;  /* 0x0000002e1402c981 */ /* 0x000ea2000c1e1100 */
[----:B------:R-:W-:Y:S01]  /*39e60*/  IMAD.U32 R9, RZ, RZ, UR10 ;  /* 0x0000000aff097e24 */ /* 0x000fe2000f8e00ff */
[----:B------:R-:W-:Y:S01]  /*39e70*/  USHF.L.U64.HI UR4, UR10, 0x8, UR11 ;  /* 0x000000080a047899 */ /* 0x000fe2000801020b */
[----:B------:R-:W-:Y:S01]  /*39e80*/  BSSY B1, `(.L_x_416) ;  /* 0x000000d000017945 */ /* 0x000fe20003800000 */
[----:B--2---:R-:W-:-:S05]  /*39e90*/  @!P4 PRMT R4, R2, 0x8880, RZ ;  /* 0x000088800204c816 */ /* 0x004fca00000000ff */
[----:B------:R-:W-:Y:S01]  /*39ea0*/  @!P4 IMAD.MOV.U32 R5, RZ, RZ, R4 ;  /* 0x000000ffff05c224 */ /* 0x000fe200078e0004 */
[----:B------:R-:W-:-:S03]  /*39eb0*/  LEA R4, P3, R9, R10, 0x8 ;  /* 0x0000000a09047211 */ /* 0x000fc600078640ff */
[----:B------:R-:W-:Y:S01]  /*39ec0*/  @!P4 IMAD R3, R5, R17, RZ ;  /* 0x000000110503c224 */ /* 0x000fe200078e02ff */
[----:B------:R-:W-:Y:S02]  /*39ed0*/  IADD3.X R5, R11, UR4, RZ, P3, !PT ;  /* 0x000000040b057c10 */ /* 0x000fe40009ffe4ff */
[----:B------:R-:W-:Y:S01]  /*39ee0*/  ISETP.LT.OR P3, PT, R0, 0x2, !P2 ;  /* 0x000000020000780c */ /* 0x000fe20005761670 */
[----:B---3--:R-:W-:-:S05]  /*39ef0*/  @!P4 IMAD R9, R226, R16, R3 ;  /* 0x00000010e209c224 */ /* 0x008fca00078e0203 */
[----:B------:R1:W-:Y:S07]  /*39f00*/  @!P4 STG.E.U8 desc[UR46][R4.64], R9 ;  /* 0x000000090400c986 */ /* 0x0003ee000c10112e */
[----:B------:R-:W-:Y:S05]  /*39f10*/  @P3 BRA `(.L_x_417) ;  /* 0x00000000000c3947 */ /* 0x000fea0003800000 */
[----:B------:R-:W2:Y:S02]  /*39f20*/  LDG.E.U8 R2, desc[UR46][R20.64+0x1] ;  /* 0x0000012e14027981 */ /* 0x000ea4000c1e1100 */
[----:B--2---:R-:W-:-:S05]  /*39f30*/  PRMT R3, R2, 0x8880, RZ ;  /* 0x0000888002037816 */ /* 0x004fca00000000ff */
[----:B------:R-:W-:-:S07]  /*39f40*/  IMAD R3, R3, R17, RZ ;  /* 0x0000001103037224 */ /* 0x000fce00078e02ff */
.L_x_417:
[----:B------:R-:W-:Y:S05]  /*39f50*/  BSYNC B1 ;  /* 0x0000000000017941 */ /* 0x000fea0003800000 */
.L_x_416:
[----:B-1----:R-:W2:Y:S01]  /*39f60*/  LDL.LU R9, [R1+0x484] ;  /* 0x0004840001097983 */ /* 0x002ea20000300800 */
[----:B------:R-:W-:Y:S01]  /*39f70*/  ISETP.GE.AND P6, PT, R19, 0x109, PT ;  /* 0x000001091300780c */ /* 0x000fe20003fc6270 */
[----:B------:R-:W-:Y:S01]  /*39f80*/  BSSY B1, `(.L_x_418) ;  /* 0x000000c000017945 */ /* 0x000fe20003800000 */
[----:B------:R-:W-:-:S11]  /*39f90*/  LOP3.LUT R18, R18, 0xfffffffd, RZ, 0xc0, !PT ;  /* 0xfffffffd12127812 */ /* 0x000fd600078ec0ff */
[----:B------:R-:W-:Y:S01]  /*39fa0*/  @P6 LOP3.LUT R18, R18, 0x2, RZ, 0xfc, !PT ;  /* 0x0000000212126812 */ /* 0x000fe200078efcff */
[----:B--2---:R-:W-:-:S05]  /*39fb0*/  @!P3 IMAD R9, R9, R16, R3 ;  /* 0x000000100909b224 */ /* 0x004fca00078e0203 */
[----:B------:R1:W-:Y:S01]  /*39fc0*/  @!P3 STG.E.U8 desc[UR46][R4.64+0x1], R9 ;  /* 0x000001090400b986 */ /* 0x0003e2000c10112e */
[----:B------:R-:W-:-:S13]  /*39fd0*/  ISETP.LT.OR P3, PT, R0, 0x1, !P6 ;  /* 0x000000010000780c */ /* 0x000fda0007761670 */
[----:B------:R-:W-:-:S04]  /*39fe0*/  @!P3 IADD3 R228, P4, R4, UR44, RZ ;  /* 0x0000002c04e4bc10 */ /* 0x000fc8000ff9e0ff */
[----:B------:R-:W-:Y:S01]  /*39ff0*/  @!P3 IADD3.X R229, R5, UR43, RZ, P4, !PT ;  /* 0x0000002b05e5bc10 */ /* 0x000fe2000a7fe4ff */
[----:B-1----:R-:W-:Y:S08]  /*3a000*/  @P3 BRA `(.L_x_419) ;  /* 0x00000000000c3947 */ /* 0x002ff00003800000 */
[----:B------:R-:W2:Y:S02]  /*3a010*/  LDG.E.U8 R2, desc[UR46][R216.64] ;  /* 0x0000002ed8027981 */ /* 0x000ea4000c1e1100 */
[----:B--2---:R-:W-:-:S05]  /*3a020*/  PRMT R3, R2, 0x8880, RZ ;  /* 0x0000888002037816 */ /* 0x004fca00000000ff */
[----:B------:R-:W-:-:S07]  /*3a030*/  IMAD R3, R3, R17, RZ ;  /* 0x0000001103037224 */ /* 0x000fce00078e02ff */
.L_x_419:
[----:B------:R-:W-:Y:S05]  /*3a040*/  BSYNC B1 ;  /* 0x0000000000017941 */ /* 0x000fea0003800000 */
.L_x_418:
[----:B------:R-:W2:Y:S01]  /*3a050*/  LDL.LU R9, [R1+0x488] ;  /* 0x0004880001097983 */ /* 0x000ea20000300800 */
[----:B------:R-:W-:Y:S01]  /*3a060*/  ISETP.LT.OR P4, PT, R0, 0x2, !P6 ;  /* 0x000000020000780c */ /* 0x000fe20007781670 */
[----:B------:R-:W-:-:S12]  /*3a070*/  BSSY B1, `(.L_x_420) ;  /* 0x0000009000017945 */ /* 0x000fd80003800000 */
[----:B------:R-:W-:-:S04]  /*3a080*/  @!P4 IADD3 R226, P5, R4, UR44, RZ ;  /* 0x0000002c04e2cc10 */ /* 0x000fc8000ffbe0ff */
[----:B------:R-:W-:Y:S01]  /*3a090*/  @!P4 IADD3.X R227, R5, UR43, RZ, P5, !PT ;  /* 0x0000002b05e3cc10 */ /* 0x000fe2000affe4ff */
[----:B--2---:R-:W-:-:S05]  /*3a0a0*/  @!P3 IMAD R9, R9, R16, R3 ;  /* 0x000000100909b224 */ /* 0x004fca00078e0203 */
[----:B------:R1:W-:Y:S01]  /*3a0b0*/  @!P3 STG.E.U8 desc[UR46][R228.64], R9 ;  /* 0x00000009e400b986 */ /* 0x0003e2000c10112e */
[----:B------:R-:W-:Y:S05]  /*3a0c0*/  @P4 BRA `(.L_x_421) ;  /* 0x00000000000c4947 */ /* 0x000fea0003800000 */
[----:B------:R-:W2:Y:S02]  /*3a0d0*/  LDG.E.U8 R2, desc[UR46][R216.64+0x1] ;  /* 0x0000012ed8027981 */ /* 0x000ea4000c1e1100 */
[----:B--2---:R-:W-:-:S05]  /*3a0e0*/  PRMT R3, R2, 0x8880, RZ ;  /* 0x0000888002037816 */ /* 0x004fca00000000ff */
[----:B------:R-:W-:-:S07]  /*3a0f0*/  IMAD R3, R3, R17, RZ ;  /* 0x0000001103037224 */ /* 0x000fce00078e02ff */
.L_x_421:
[----:B------:R-:W-:Y:S05]  /*3a100*/  BSYNC B1 ;  /* 0x0000000000017941 */ /* 0x000fea0003800000 */
.L_x_420:
[----:B-1----:R-:W2:Y:S01]  /*3a110*/  LDL.LU R9, [R1+0x48c] ;  /* 0x00048c0001097983 */ /* 0x002ea20000300800 */
[----:B------:R-:W-:Y:S01]  /*3a120*/  ISETP.LT.OR P3, PT, R0, 0x9, !P2 ;  /* 0x000000090000780c */ /* 0x000fe20005761670 */
[----:B------:R-:W-:Y:S01]  /*3a130*/  BSSY B1, `(.L_x_422) ;  /* 0x0000007000017945 */ /* 0x000fe20003800000 */
[----:B--2---:R-:W-:-:S05]  /*3a140*/  @!P4 IMAD R9, R9, R16, R3 ;  /* 0x000000100909c224 */ /* 0x004fca00078e0203 */
[----:B------:R1:W-:Y:S06]  /*3a150*/  @!P4 STG.E.U8 desc[UR46][R226.64+0x1], R9 ;  /* 0x00000109e200c986 */ /* 0x0003ec000c10112e */
[----:B------:R-:W-:Y:S05]  /*3a160*/  @P3 BRA `(.L_x_423) ;  /* 0x00000000000c3947 */ /* 0x000fea0003800000 */
[----:B------:R-:W2:Y:S02]  /*3a170*/  LDG.E.U8 R2, desc[UR46][R20.64+0x8] ;  /* 0x0000082e14027981 */ /* 0x000ea4000c1e1100 */
[----:B--2---:R-:W-:-:S05]  /*3a180*/  PRMT R3, R2, 0x8880, RZ ;  /* 0x0000888002037816 */ /* 0x004fca00000000ff */
[----:B------:R-:W-:-:S07]  /*3a190*/  IMAD R3, R3, R17, RZ ;  /* 0x0000001103037224 */ /* 0x000fce00078e02ff */
.L_x_423:
[----:B------:R-:W-:Y:S05]  /*3a1a0*/  BSYNC B1 ;  /* 0x0000000000017941 */ /* 0x000fea0003800000 */
.L_x_422:
        /* <DEDUP_REMOVED lines=9> */
.L_x_425:
[----:B------:R-:W-:Y:S05]  /*3a240*/  BSYNC B1 ;  /* 0x0000000000017941 */ /* 0x000fea0003800000 */
.L_x_424:
[----:B-1----:R-:W2:Y:S01]  /*3a250*/  LDL.LU R9, [R1+0x494] ;  /* 0x0004940001097983 */ /* 0x002ea20000300800 */
        /* <DEDUP_REMOVED lines=10> */
.L_x_427:
[----:B------:R-:W-:Y:S05]  /*3a300*/  BSYNC B1 ;  /* 0x0000000000017941 */ /* 0x000fea0003800000 */
.L_x_426:
        /* <DEDUP_REMOVED lines=11> */
.L_x_429:
[----:B------:R-:W-:Y:S05]  /*3a3c0*/  BSYNC B1 ;  /* 0x0000000000017941 */ /* 0x000fea0003800000 */
.L_x_428:
        /* <DEDUP_REMOVED lines=9> */
.L_x_431:
[----:B------:R-:W-:Y:S05]  /*3a460*/  BSYNC B1 ;  /* 0x0000000000017941 */ /* 0x000fea0003800000 */
.L_x_430:
        /* <DEDUP_REMOVED lines=9> */
.L_x_433:
[----:B------:R-:W-:Y:S05]  /*3a500*/  BSYNC B1 ;  /* 0x0000000000017941 */ /* 0x000fea0003800000 */
.L_x_432:
        /* <DEDUP_REMOVED lines=11> */
.L_x_435:
[----:B------:R-:W-:Y:S05]  /*3a5c0*/  BSYNC B1 ;  /* 0x0000000000017941 */ /* 0x000fea0003800000 */
.L_x_434:
        /* <DEDUP_REMOVED lines=11> */
.L_x_437:
[----:B------:R-:W-:Y:S05]  /*3a680*/  BSYNC B1 ;  /* 0x0000000000017941 */ /* 0x000fea0003800000 */
.L_x_436:
        /* <DEDUP_REMOVED lines=9> */
.L_x_439:
[----:B------:R-:W-:Y:S05]  /*3a720*/  BSYNC B1 ;  /* 0x0000000000017941 */ /* 0x000fea0003800000 */
.L_x_438:
        /* <DEDUP_REMOVED lines=9> */
.L_x_441:
[----:B------:R-:W-:Y:S05]  /*3a7c0*/  BSYNC B1 ;  /* 0x0000000000017941 */ /* 0x000fea0003800000 */
.L_x_440:
        /* <DEDUP_REMOVED lines=11> */
.L_x_443:
[----:B------:R-:W-:Y:S05]  /*3a880*/  BSYNC B1 ;  /* 0x0000000000017941 */ /* 0x000fea0003800000 */
.L_x_442:
        /* <DEDUP_REMOVED lines=11> */
.L_x_445:
[----:B------:R-:W-:Y:S05]  /*3a940*/  BSYNC B1 ;  /* 0x0000000000017941 */ /* 0x000fea0003800000 */
.L_x_444:
        /* <DEDUP_REMOVED lines=9> */
.L_x_447:
[----:B------:R-:W-:Y:S05]  /*3a9e0*/  BSYNC B1 ;  /* 0x0000000000017941 */ /* 0x000fea0003800000 */
.L_x_446:
        /* <DEDUP_REMOVED lines=9> */
.L_x_449:
[----:B------:R-:W-:Y:S05]  /*3aa80*/  BSYNC B1 ;  /* 0x0000000000017941 */ /* 0x000fea0003800000 */
.L_x_448:
        /* <DEDUP_REMOVED lines=11> */
.L_x_451:
[----:B------:R-:W-:Y:S05]  /*3ab40*/  BSYNC B1 ;  /* 0x0000000000017941 */ /* 0x000fea0003800000 */
.L_x_450:
        /* <DEDUP_REMOVED lines=11> */
.L_x_453:
[----:B------:R-:W-:Y:S05]  /*3ac00*/  BSYNC B1 ;  /* 0x0000000000017941 */ /* 0x000fea0003800000 */
.L_x_452:
        /* <DEDUP_REMOVED lines=9> */
.L_x_455:
[----:B------:R-:W-:Y:S05]  /*3aca0*/  BSYNC B1 ;  /* 0x0000000000017941 */ /* 0x000fea0003800000 */
.L_x_454:
        /* <DEDUP_REMOVED lines=9> */
.L_x_457:
[----:B------:R-:W-:Y:S05]  /*3ad40*/  BSYNC B1 ;  /* 0x0000000000017941 */ /* 0x000fea0003800000 */
.L_x_456:
        /* <DEDUP_REMOVED lines=11> */
.L_x_459:
[----:B------:R-:W-:Y:S05]  /*3ae00*/  BSYNC B1 ;  /* 0x0000000000017941 */ /* 0x000fea0003800000 */
.L_x_458:
        /* <DEDUP_REMOVED lines=11> */
.L_x_461:
[----:B------:R-:W-:Y:S05]  /*3aec0*/  BSYNC B1 ;  /* 0x0000000000017941 */ /* 0x000fea0003800000 */
.L_x_460:
        /* <DEDUP_REMOVED lines=9> */
.L_x_463:
[----:B------:R-:W-:Y:S05]  /*3af60*/  BSYNC B1 ;  /* 0x0000000000017941 */ /* 0x000fea0003800000 */
.L_x_462:
        /* <DEDUP_REMOVED lines=9> */
.L_x_465:
[----:B------:R-:W-:Y:S05]  /*3b000*/  BSYNC B1 ;  /* 0x0000000000017941 */ /* 0x000fea0003800000 */
.L_x_464:
        /* <DEDUP_REMOVED lines=11> */
.L_x_467:
[----:B------:R-:W-:Y:S05]  /*3b0c0*/  BSYNC B1 ;  /* 0x0000000000017941 */ /* 0x000fea0003800000 */
.L_x_466:
        /* <DEDUP_REMOVED lines=11> */
.L_x_469:
[----:B------:R-:W-:Y:S05]  /*3b180*/  BSYNC B1 ;  /* 0x0000000000017941 */ /* 0x000fea0003800000 */
.L_x_468:
        /* <DEDUP_REMOVED lines=9> */
.L_x_471:
[----:B------:R-:W-:Y:S05]  /*3b220*/  BSYNC B1 ;  /* 0x0000000000017941 */ /* 0x000fea0003800000 */
.L_x_470:
        /* <DEDUP_REMOVED lines=9> */
.L_x_473:
[----:B------:R-:W-:Y:S05]  /*3b2c0*/  BSYNC B1 ;  /* 0x0000000000017941 */ /* 0x000fea0003800000 */
.L_x_472:
        /* <DEDUP_REMOVED lines=11> */
.L_x_475:
[----:B------:R-:W-:Y:S05]  /*3b380*/  BSYNC B1 ;  /* 0x0000000000017941 */ /* 0x000fea0003800000 */
.L_x_474:
        /* <DEDUP_REMOVED lines=11> */
.L_x_477:
[----:B------:R-:W-:Y:S05]  /*3b440*/  BSYNC B1 ;  /* 0x0000000000017941 */ /* 0x000fea0003800000 */
.L_x_476:
        /* <DEDUP_REMOVED lines=9> */
.L_x_479:
[----:B------:R-:W-:Y:S05]  /*3b4e0*/  BSYNC B1 ;  /* 0x0000000000017941 */ /* 0x000fea0003800000 */
.L_x_478:
        /* <DEDUP_REMOVED lines=9> */
.L_x_481:
[----:B------:R-:W-:Y:S05]  /*3b580*/  BSYNC B1 ;  /* 0x0000000000017941 */ /* 0x000fea0003800000 */
.L_x_480:
        /* <DEDUP_REMOVED lines=11> */
.L_x_483:
[----:B------:R-:W-:Y:S05]  /*3b640*/  BSYNC B1 ;  /* 0x0000000000017941 */ /* 0x000fea0003800000 */
.L_x_482:
        /* <DEDUP_REMOVED lines=11> */
.L_x_485:
[----:B------:R-:W-:Y:S05]  /*3b700*/  BSYNC B1 ;  /* 0x0000000000017941 */ /* 0x000fea0003800000 */
.L_x_484:
        /* <DEDUP_REMOVED lines=9> */
.L_x_487:
[----:B------:R-:W-:Y:S05]  /*3b7a0*/  BSYNC B1 ;  /* 0x0000000000017941 */ /* 0x000fea0003800000 */
.L_x_486:
        /* <DEDUP_REMOVED lines=9> */
.L_x_489:
[----:B------:R-:W-:Y:S05]  /*3b840*/  BSYNC B1 ;  /* 0x0000000000017941 */ /* 0x000fea0003800000 */
.L_x_488:
        /* <DEDUP_REMOVED lines=11> */
.L_x_491:
[----:B------:R-:W-:Y:S05]  /*3b900*/  BSYNC B1 ;  /* 0x0000000000017941 */ /* 0x000fea0003800000 */
.L_x_490:
        /* <DEDUP_REMOVED lines=11> */
.L_x_493:
[----:B------:R-:W-:Y:S05]  /*3b9c0*/  BSYNC B1 ;  /* 0x0000000000017941 */ /* 0x000fea0003800000 */
.L_x_492:
        /* <DEDUP_REMOVED lines=9> */
.L_x_495:
[----:B------:R-:W-:Y:S05]  /*3ba60*/  BSYNC B1 ;  /* 0x0000000000017941 */ /* 0x000fea0003800000 */
.L_x_494:
        /* <DEDUP_REMOVED lines=9> */
.L_x_497:
[----:B------:R-:W-:Y:S05]  /*3bb00*/  BSYNC B1 ;  /* 0x0000000000017941 */ /* 0x000fea0003800000 */
.L_x_496:
        /* <DEDUP_REMOVED lines=11> */
.L_x_499:
[----:B------:R-:W-:Y:S05]  /*3bbc0*/  BSYNC B1 ;  /* 0x0000000000017941 */ /* 0x000fea0003800000 */
.L_x_498:
        /* <DEDUP_REMOVED lines=11> */
.L_x_501:
[----:B------:R-:W-:Y:S05]  /*3bc80*/  BSYNC B1 ;  /* 0x0000000000017941 */ /* 0x000fea0003800000 */
.L_x_500:
        /* <DEDUP_REMOVED lines=9> */
.L_x_503:
[----:B------:R-:W-:Y:S05]  /*3bd20*/  BSYNC B1 ;  /* 0x0000000000017941 */ /* 0x000fea0003800000 */
.L_x_502:
        /* <DEDUP_REMOVED lines=9> */
.L_x_505:
[----:B------:R-:W-:Y:S05]  /*3bdc0*/  BSYNC B1 ;  /* 0x0000000000017941 */ /* 0x000fea0003800000 */
.L_x_504:
        /* <DEDUP_REMOVED lines=11> */
.L_x_507:
[----:B------:R-:W-:Y:S05]  /*3be80*/  BSYNC B1 ;  /* 0x0000000000017941 */ /* 0x000fea0003800000 */
.L_x_506:
        /* <DEDUP_REMOVED lines=11> */
.L_x_509:
[----:B------:R-:W-:Y:S05]  /*3bf40*/  BSYNC B1 ;  /* 0x0000000000017941 */ /* 0x000fea0003800000 */
.L_x_508:
        /* <DEDUP_REMOVED lines=9> */
.L_x_511:
[----:B------:R-:W-:Y:S05]  /*3bfe0*/  BSYNC B1 ;  /* 0x0000000000017941 */ /* 0x000fea0003800000 */
.L_x_510:
        /* <DEDUP_REMOVED lines=9> */
.L_x_513:
[----:B------:R-:W-:Y:S05]  /*3c080*/  BSYNC B1 ;  /* 0x0000000000017941 */ /* 0x000fea0003800000 */
.L_x_512:
        /* <DEDUP_REMOVED lines=11> */
.L_x_515:
[----:B------:R-:W-:Y:S05]  /*3c140*/  BSYNC B1 ;  /* 0x0000000000017941 */ /* 0x000fea0003800000 */
.L_x_514:
        /* <DEDUP_REMOVED lines=11> */
.L_x_517:
[----:B------:R-:W-:Y:S05]  /*3c200*/  BSYNC B1 ;  /* 0x0000000000017941 */ /* 0x000fea0003800000 */
.L_x_516:
        /* <DEDUP_REMOVED lines=9> */
.L_x_519:
[----:B------:R-:W-:Y:S05]  /*3c2a0*/  BSYNC B1 ;  /* 0x0000000000017941 */ /* 0x000fea0003800000 */
.L_x_518:
        /* <DEDUP_REMOVED lines=9> */
.L_x_521:
[----:B------:R-:W-:Y:S05]  /*3c340*/  BSYNC B1 ;  /* 0x0000000000017941 */ /* 0x000fea0003800000 */
.L_x_520:
        /* <DEDUP_REMOVED lines=11> */
.L_x_523:
[----:B------:R-:W-:Y:S05]  /*3c400*/  BSYNC B1 ;  /* 0x0000000000017941 */ /* 0x000fea0003800000 */
.L_x_522:
        /* <DEDUP_REMOVED lines=11> */
.L_x_525:
[----:B------:R-:W-:Y:S05]  /*3c4c0*/  BSYNC B1 ;  /* 0x0000000000017941 */ /* 0x000fea0003800000 */
.L_x_524:
        /* <DEDUP_REMOVED lines=9> */
.L_x_527:
[----:B------:R-:W-:Y:S05]  /*3c560*/  BSYNC B1 ;  /* 0x0000000000017941 */ /* 0x000fea0003800000 */
.L_x_526:
        /* <DEDUP_REMOVED lines=9> */
.L_x_529:
[----:B------:R-:W-:Y:S05]  /*3c600*/  BSYNC B1 ;  /* 0x0000000000017941 */ /* 0x000fea0003800000 */
.L_x_528:
        /* <DEDUP_REMOVED lines=11> */
.L_x_531:
[----:B------:R-:W-:Y:S05]  /*3c6c0*/  BSYNC B1 ;  /* 0x0000000000017941 */ /* 0x000fea0003800000 */
.L_x_530:
        /* <DEDUP_REMOVED lines=11> */
.L_x_533:
[----:B------:R-:W-:Y:S05]  /*3c780*/  BSYNC B1 ;  /* 0x0000000000017941 */ /* 0x000fea0003800000 */
.L_x_532:
        /* <DEDUP_REMOVED lines=9> */
.L_x_535:
[----:B------:R-:W-:Y:S05]  /*3c820*/  BSYNC B1 ;  /* 0x0000000000017941 */ /* 0x000fea0003800000 */
.L_x_534:
        /* <DEDUP_REMOVED lines=9> */
.L_x_537:
[----:B------:R-:W-:Y:S05]  /*3c8c0*/  BSYNC B1 ;  /* 0x0000000000017941 */ /* 0x000fea0003800000 */
.L_x_536:
        /* <DEDUP_REMOVED lines=11> */
.L_x_539:
[----:B------:R-:W-:Y:S05]  /*3c980*/  BSYNC B1 ;  /* 0x0000000000017941 */ /* 0x000fea0003800000 */
.L_x_538:
        /* <DEDUP_REMOVED lines=11> */
.L_x_541:
[----:B------:R-:W-:Y:S05]  /*3ca40*/  BSYNC B1 ;  /* 0x0000000000017941 */ /* 0x000fea0003800000 */
.L_x_540:
        /* <DEDUP_REMOVED lines=9> */
.L_x_543:
[----:B------:R-:W-:Y:S05]  /*3cae0*/  BSYNC B1 ;  /* 0x0000000000017941 */ /* 0x000fea0003800000 */
.L_x_542:
        /* <DEDUP_REMOVED lines=9> */
.L_x_545:
[----:B------:R-:W-:Y:S05]  /*3cb80*/  BSYNC B1 ;  /* 0x0000000000017941 */ /* 0x000fea0003800000 */
.L_x_544:
        /* <DEDUP_REMOVED lines=11> */
.L_x_547:
[----:B------:R-:W-:Y:S05]  /*3cc40*/  BSYNC B1 ;  /* 0x0000000000017941 */ /* 0x000fea0003800000 */
.L_x_546:
        /* <DEDUP_REMOVED lines=11> */
.L_x_549:
[----:B------:R-:W-:Y:S05]  /*3cd00*/  BSYNC B1 ;  /* 0x0000000000017941 */ /* 0x000fea0003800000 */
.L_x_548:
        /* <DEDUP_REMOVED lines=9> */
.L_x_551:
[----:B------:R-:W-:Y:S05]  /*3cda0*/  BSYNC B1 ;  /* 0x0000000000017941 */ /* 0x000fea0003800000 */
.L_x_550:
        /* <DEDUP_REMOVED lines=9> */
.L_x_553:
[----:B------:R-:W-:Y:S05]  /*3ce40*/  BSYNC B1 ;  /* 0x0000000000017941 */ /* 0x000fea0003800000 */
.L_x_552:
        /* <DEDUP_REMOVED lines=11> */
.L_x_555:
[----:B------:R-:W-:Y:S05]  /*3cf00*/  BSYNC B1 ;  /* 0x0000000000017941 */ /* 0x000fea0003800000 */
.L_x_554:
        /* <DEDUP_REMOVED lines=11> */
.L_x_557:
[----:B------:R-:W-:Y:S05]  /*3cfc0*/  BSYNC B1 ;  /* 0x0000000000017941 */ /* 0x000fea0003800000 */
.L_x_556:
        /* <DEDUP_REMOVED lines=9> */
.L_x_559:
[----:B------:R-:W-:Y:S05]  /*3d060*/  BSYNC B1 ;  /* 0x0000000000017941 */ /* 0x000fea0003800000 */
.L_x_558:
        /* <DEDUP_REMOVED lines=9> */
.L_x_561:
[----:B------:R-:W-:Y:S05]  /*3d100*/  BSYNC B1 ;  /* 0x0000000000017941 */ /* 0x000fea0003800000 */
.L_x_560:
        /* <DEDUP_REMOVED lines=11> */
.L_x_563:
[----:B------:R-:W-:Y:S05]  /*3d1c0*/  BSYNC B1 ;  /* 0x0000000000017941 */ /* 0x000fea0003800000 */
.L_x_562:
        /* <DEDUP_REMOVED lines=11> */
.L_x_565:
[----:B------:R-:W-:Y:S05]  /*3d280*/  BSYNC B1 ;  /* 0x0000000000017941 */ /* 0x000fea0003800000 */
.L_x_564:
        /* <DEDUP_REMOVED lines=9> */
.L_x_567:
[----:B------:R-:W-:Y:S05]  /*3d320*/  BSYNC B1 ;  /* 0x0000000000017941 */ /* 0x000fea0003800000 */
.L_x_566:
        /* <DEDUP_REMOVED lines=9> */
.L_x_569:
[----:B------:R-:W-:Y:S05]  /*3d3c0*/  BSYNC B1 ;  /* 0x0000000000017941 */ /* 0x000fea0003800000 */
.L_x_568:
        /* <DEDUP_REMOVED lines=11> */
.L_x_571:
[----:B------:R-:W-:Y:S05]  /*3d480*/  BSYNC B1 ;  /* 0x0000000000017941 */ /* 0x000fea0003800000 */
.L_x_570:
        /* <DEDUP_REMOVED lines=11> */
.L_x_573:
[----:B------:R-:W-:Y:S05]  /*3d540*/  BSYNC B1 ;  /* 0x0000000000017941 */ /* 0x000fea0003800000 */
.L_x_572:
        /* <DEDUP_REMOVED lines=9> */
.L_x_575:
[----:B------:R-:W-:Y:S05]  /*3d5e0*/  BSYNC B1 ;  /* 0x0000000000017941 */ /* 0x000fea0003800000 */
.L_x_574:
        /* <DEDUP_REMOVED lines=9> */
.L_x_577:
[----:B------:R-:W-:Y:S05]  /*3d680*/  BSYNC B1 ;  /* 0x0000000000017941 */ /* 0x000fea0003800000 */
.L_x_576:
        /* <DEDUP_REMOVED lines=11> */
.L_x_579:
[----:B------:R-:W-:Y:S05]  /*3d740*/  BSYNC B1 ;  /* 0x0000000000017941 */ /* 0x000fea0003800000 */
.L_x_578:
        /* <DEDUP_REMOVED lines=11> */
.L_x_581:
[----:B------:R-:W-:Y:S05]  /*3d800*/  BSYNC B1 ;  /* 0x0000000000017941 */ /* 0x000fea0003800000 */
.L_x_580:
        /* <DEDUP_REMOVED lines=9> */
.L_x_583:
[----:B------:R-:W-:Y:S05]  /*3d8a0*/  BSYNC B1 ;  /* 0x0000000000017941 */ /* 0x000fea0003800000 */
.L_x_582:
        /* <DEDUP_REMOVED lines=9> */
.L_x_585:
[----:B------:R-:W-:Y:S05]  /*3d940*/  BSYNC B1 ;  /* 0x0000000000017941 */ /* 0x000fea0003800000 */
.L_x_584:
        /* <DEDUP_REMOVED lines=11> */
.L_x_587:
[----:B------:R-:W-:Y:S05]  /*3da00*/  BSYNC B1 ;  /* 0x0000000000017941 */ /* 0x000fea0003800000 */
.L_x_586:
        /* <DEDUP_REMOVED lines=11> */
.L_x_589:
[----:B------:R-:W-:Y:S05]  /*3dac0*/  BSYNC B1 ;  /* 0x0000000000017941 */ /* 0x000fea0003800000 */
.L_x_588:
        /* <DEDUP_REMOVED lines=9> */
.L_x_591:
[----:B------:R-:W-:Y:S05]  /*3db60*/  BSYNC B1 ;  /* 0x0000000000017941 */ /* 0x000fea0003800000 */
.L_x_590:
        /* <DEDUP_REMOVED lines=9> */
.L_x_593:
[----:B------:R-:W-:Y:S05]  /*3dc00*/  BSYNC B1 ;  /* 0x0000000000017941 */ /* 0x000fea0003800000 */
.L_x_592:
        /* <DEDUP_REMOVED lines=11> */
.L_x_595:
[----:B------:R-:W-:Y:S05]  /*3dcc0*/  BSYNC B1 ;  /* 0x0000000000017941 */ /* 0x000fea0003800000 */
.L_x_594:
        /* <DEDUP_REMOVED lines=11> */
.L_x_597:
[----:B------:R-:W-:Y:S05]  /*3dd80*/  BSYNC B1 ;  /* 0x0000000000017941 */ /* 0x000fea0003800000 */
.L_x_596:
        /* <DEDUP_REMOVED lines=9> */
.L_x_599:
[----:B------:R-:W-:Y:S05]  /*3de20*/  BSYNC B1 ;  /* 0x0000000000017941 */ /* 0x000fea0003800000 */
.L_x_598:
        /* <DEDUP_REMOVED lines=9> */
.L_x_601:
[----:B------:R-:W-:Y:S05]  /*3dec0*/  BSYNC B1 ;  /* 0x0000000000017941 */ /* 0x000fea0003800000 */
.L_x_600:
        /* <DEDUP_REMOVED lines=11> */
.L_x_603:
[----:B------:R-:W-:Y:S05]  /*3df80*/  BSYNC B1 ;  /* 0x0000000000017941 */ /* 0x000fea0003800000 */
.L_x_602:
        /* <DEDUP_REMOVED lines=11> */
.L_x_605:
[----:B------:R-:W-:Y:S05]  /*3e040*/  BSYNC B1 ;  /* 0x0000000000017941 */ /* 0x000fea0003800000 */
.L_x_604:
[----:B-1----:R-:W2:Y:S04]  /*3e050*/  LDL.LU R9, [R1+0x5fc] ;  /* 0x0005fc0001097983 */ /* 0x002ea80000300800 */
[----:B------:R-:W3:Y:S01]  /*3e060*/  LDL.LU R229, [R1+0x300] ;  /* 0x0003000001e57983 */ /* 0x000ee20000300800 */
[----:B--2---:R-:W-:Y:S02]  /*3e070*/  @!P4 IMAD R228, R9, R16, R3 ;  /* 0x0000001009e4c224 */ /* 0x004fe400078e0203 */
[----:B------:R-:W-:-:S03]  /*3e080*/  IMAD.WIDE.U32 R8, R231, R8, R12 ;  /* 0x00000008e7087225 */ /* 0x000fc600078e000c */
[----:B------:R3:W-:Y:S01]  /*3e090*/  @!P4 STG.E.U8 desc[UR46][R226.64+0xb9], R228 ;  /* 0x0000b9e4e200c986 */ /* 0x0007e2000c10112e */
[----:B------:R-:W-:-:S04]  /*3e0a0*/  IADD3 R14, P3, R8, R14, RZ ;  /* 0x0000000e080e7210 */ /* 0x000fc80007f7e0ff */
[----:B------:R-:W-:Y:S02]  /*3e0b0*/  IADD3.X R15, R15, R9, R233, P3, !PT ;  /* 0x000000090f0f7210 */ /* 0x000fe40001ffe4e9 */
[----:B------:R-:W-:-:S04]  /*3e0c0*/  ISETP.GE.AND P3, PT, R19, 0x181, PT ;  /* 0x000001811300780c */ /* 0x000fc80003f66270 */
[----:B------:R-:W-:-:S13]  /*3e0d0*/  ISETP.LT.OR P4, PT, R0, 0x1, !P3 ;  /* 0x000000010000780c */ /* 0x000fda0005f81670 */
[----:B------:R-:W2:Y:S01]  /*3e0e0*/  @!P4 LDG.E.U8 R2, desc[UR46][R14.64] ;  /* 0x0000002e0e02c981 */ /* 0x000ea2000c1e1100 */
[----:B------:R-:W-:Y:S01]  /*3e0f0*/  MOV R9, UR11 ;  /* 0x0000000b00097c02 */ /* 0x000fe20008000f00 */
[----:B------:R-:W-:Y:S01]  /*3e100*/  IMAD.U32 R13, RZ, RZ, UR10 ;  /* 0x0000000aff0d7e24 */ /* 0x000fe2000f8e00ff */
[----:B------:R-:W-:Y:S01]  /*3e110*/  ISETP.LT.OR P5, PT, R0, 0x2, !P3 ;  /* 0x000000020000780c */ /* 0x000fe20005fa1670 */
[----:B------:R-:W-:Y:S02]  /*3e120*/  BSSY B1, `(.L_x_606) ;  /* 0x000000e000017945 */ /* 0x000fe40003800000 */
[----:B------:R-:W-:Y:S01]  /*3e130*/  IMAD R230, R9, 0x180, RZ ;  /* 0x0000018009e67824 */ /* 0x000fe200078e02ff */
[----:B--2---:R-:W-:-:S05]  /*3e140*/  @!P4 PRMT R8, R2, 0x8880, RZ ;  /* 0x000088800208c816 */ /* 0x004fca00000000ff */
[----:B------:R-:W-:Y:S02]  /*3e150*/  @!P4 IMAD.MOV.U32 R12, RZ, RZ, R8 ;  /* 0x000000ffff0cc224 */ /* 0x000fe400078e0008 */
[----:B------:R-:W-:-:S04]  /*3e160*/  IMAD.WIDE.U32 R8, R13, 0x180, R10 ;  /* 0x000001800d087825 */ /* 0x000fc800078e000a */
[----:B------:R-:W-:Y:S01]  /*3e170*/  @!P4 IMAD R3, R12, R17, RZ ;  /* 0x000000110c03c224 */ /* 0x000fe200078e02ff */
[----:B------:R-:W-:Y:S01]  /*3e180*/  @!P4 MOV R12, R8 ;  /* 0x00000008000cc202 */ /* 0x000fe20000000f00 */
[----:B------:R-:W-:Y:S02]  /*3e190*/  IMAD.IADD R13, R9, 0x1, R230 ;  /* 0x00000001090d7824 */ /* 0x000fe400078e02e6 */
[----:B---3--:R-:W-:-:S05]  /*3e1a0*/  @!P4 IMAD R226, R229, R16, R3 ;  /* 0x00000010e5e2c224 */ /* 0x008fca00078e0203 */
[----:B------:R1:W-:Y:S01]  /*3e1b0*/  @!P4 STG.E.U8 desc[UR46][R12.64], R226 ;  /* 0x000000e20c00c986 */ /* 0x0003e2000c10112e */
[----:B------:R-:W-:Y:S05]  /*3e1c0*/  @P5 BRA `(.L_x_607) ;  /* 0x00000000000c5947 */ /* 0x000fea0003800000 */
[----:B------:R-:W2:Y:S02]  /*3e1d0*/  LDG.E.U8 R2, desc[UR46][R14.64+0x1] ;  /* 0x0000012e0e027981 */ /* 0x000ea4000c1e1100 */
[----:B--2---:R-:W-:-:S05]  /*3e1e0*/  PRMT R3, R2, 0x8880, RZ ;  /* 0x0000888002037816 */ /* 0x004fca00000000ff */
[----:B------:R-:W-:-:S07]  /*3e1f0*/  IMAD R3, R3, R17, RZ ;  /* 0x0000001103037224 */ /* 0x000fce00078e02ff */
.L_x_607:
[----:B------:R-:W-:Y:S05]  /*3e200*/  BSYNC B1 ;  /* 0x0000000000017941 */ /* 0x000fea0003800000 */
.L_x_606:
[----:B-1----:R-:W2:Y:S01]  /*3e210*/  LDL.LU R226, [R1+0x304] ;  /* 0x0003040001e27983 */ /* 0x002ea20000300800 */
[----:B------:R-:W-:Y:S01]  /*3e220*/  ISETP.GE.AND P4, PT, R19, 0x189, PT ;  /* 0x000001891300780c */ /* 0x000fe20003f86270 */
[----:B------:R-:W-:Y:S01]  /*3e230*/  @!P5 IMAD.MOV.U32 R227, RZ, RZ, R13 ;  /* 0x000000ffffe3d224 */ /* 0x000fe200078e000d */
[----:B------:R-:W-:Y:S01]  /*3e240*/  LOP3.LUT R18, R18, 0xffffffdf, RZ, 0xc0, !PT ;  /* 0xffffffdf12127812 */ /* 0x000fe200078ec0ff */
[----:B------:R-:W-:Y:S01]  /*3e250*/  BSSY B1, `(.L_x_608) ;  /* 0x000000d000017945 */ /* 0x000fe20003800000 */
[----:B------:R-:W-:Y:S02]  /*3e260*/  ISETP.LT.OR P6, PT, R0, 0x1, !P4 ;  /* 0x000000010000780c */ /* 0x000fe400067c1670 */
[----:B------:R-:W-:-:S11]  /*3e270*/  @P0 LOP3.LUT R18, R18, 0x20, RZ, 0xfc, !PT ;  /* 0x0000002012120812 */ /* 0x000fd600078efcff */
[----:B------:R-:W-:-:S04]  /*3e280*/  @!P6 IADD3 R228, P0, R8, UR44, RZ ;  /* 0x0000002c08e4ec10 */ /* 0x000fc8000ff1e0ff */
[----:B------:R-:W-:Y:S02]  /*3e290*/  @!P6 IADD3.X R229, R13, UR43, RZ, P0, !PT ;  /* 0x0000002b0de5ec10 */ /* 0x000fe400087fe4ff */
[----:B------:R-:W-:Y:S01]  /*3e2a0*/  LOP3.LUT P0, RZ, R18, 0x20, RZ, 0xc0, !PT ;  /* 0x0000002012ff7812 */ /* 0x000fe2000780c0ff */
[----:B--2---:R-:W-:Y:S02]  /*3e2b0*/  @!P5 IMAD R19, R226, R16, R3 ;  /* 0x00000010e213d224 */ /* 0x004fe400078e0203 */
[----:B------:R-:W-:-:S05]  /*3e2c0*/  @!P5 IMAD.MOV.U32 R226, RZ, RZ, R8 ;  /* 0x000000ffffe2d224 */ /* 0x000fca00078e0008 */
[----:B------:R1:W-:Y:S01]  /*3e2d0*/  @!P5 STG.E.U8 desc[UR46][R226.64+0x1], R19 ;  /* 0x00000113e200d986 */ /* 0x0003e2000c10112e */
[----:B------:R-:W-:Y:S05]  /*3e2e0*/  @P6 BRA `(.L_x_609) ;  /* 0x00000000000c6947 */ /* 0x000fea0003800000 */
[----:B------:R-:W2:Y:S02]  /*3e2f0*/  LDG.E.U8 R2, desc[UR46][R22.64] ;  /* 0x0000002e16027981 */ /* 0x000ea4000c1e1100 */
[----:B--2---:R-:W-:-:S05]  /*3e300*/  PRMT R3, R2, 0x8880, RZ ;  /* 0x0000888002037816 */ /* 0x004fca00000000ff */
[----:B------:R-:W-:-:S07]  /*3e310*/  IMAD R3, R3, R17, RZ ;  /* 0x0000001103037224 */ /* 0x000fce00078e02ff */
.L_x_609:
[----:B------:R-:W-:Y:S05]  /*3e320*/  BSYNC B1 ;  /* 0x0000000000017941 */ /* 0x000fea0003800000 */
.L_x_608:
[----:B-1----:R-:W2:Y:S01]  /*3e330*/  LDL.LU R19, [R1+0x308] ;  /* 0x0003080001137983 */ /* 0x002ea20000300800 */
[----:B------:R-:W-:Y:S01]  /*3e340*/  ISETP.LT.OR P5, PT, R0, 0x2, !P4 ;  /* 0x000000020000780c */ /* 0x000fe200067a1670 */
[----:B------:R-:W-:Y:S01]  /*3e350*/  BSSY B1, `(.L_x_610) ;  /* 0x000000c000017945 */ /* 0x000fe20003800000 */
[----:B------:R-:W-:-:S04]  /*3e360*/  LOP3.LUT R18, R18, 0xffffffdf, RZ, 0xc0, !PT ;  /* 0xffffffdf12127812 */ /* 0x000fc800078ec0ff */
[----:B------:R-:W-:-:S07]  /*3e370*/  @P0 LOP3.LUT R18, R18, 0x20, RZ, 0xfc, !PT ;  /* 0x0000002012120812 */ /* 0x000fce00078efcff */
[----:B------:R-:W-:-:S04]  /*3e380*/  @!P5 IADD3 R226, P0, R8, UR44, RZ ;  /* 0x0000002c08e2dc10 */ /* 0x000fc8000ff1e0ff */
[----:B------:R-:W-:Y:S02]  /*3e390*/  @!P5 IADD3.X R227, R13, UR43, RZ, P0, !PT ;  /* 0x0000002b0de3dc10 */ /* 0x000fe400087fe4ff */
[----:B------:R-:W-:Y:S01]  /*3e3a0*/  LOP3.LUT P0, RZ, R18, 0x20, RZ, 0xc0, !PT ;  /* 0x0000002012ff7812 */ /* 0x000fe2000780c0ff */
[----:B--2---:R-:W-:-:S05]  /*3e3b0*/  @!P6 IMAD R19, R19, R16, R3 ;  /* 0x000000101313e224 */ /* 0x004fca00078e0203 */
[----:B------:R1:W-:Y:S01]  /*3e3c0*/  @!P6 STG.E.U8 desc[UR46][R228.64], R19 ;  /* 0x00000013e400e986 */ /* 0x0003e2000c10112e */
[----:B------:R-:W-:Y:S06]  /*3e3d0*/  @P5 BRA `(.L_x_611) ;  /* 0x00000000000c5947 */ /* 0x000fec0003800000 */
[----:B------:R-:W2:Y:S02]  /*3e3e0*/  LDG.E.U8 R2, desc[UR46][R22.64+0x1] ;  /* 0x0000012e16027981 */ /* 0x000ea4000c1e1100 */
[----:B--2---:R-:W-:-:S05]  /*3e3f0*/  PRMT R3, R2, 0x8880, RZ ;  /* 0x0000888002037816 */ /* 0x004fca00000000ff */
[----:B------:R-:W-:-:S07]  /*3e400*/  IMAD R3, R3, R17, RZ ;  /* 0x0000001103037224 */ /* 0x000fce00078e02ff */
.L_x_611:
[----:B------:R-:W-:Y:S05]  /*3e410*/  BSYNC B1 ;  /* 0x0000000000017941 */ /* 0x000fea0003800000 */
.L_x_610:
[----:B-1----:R-:W2:Y:S01]  /*3e420*/  LDL.LU R19, [R1+0x30c] ;  /* 0x00030c0001137983 */ /* 0x002ea20000300800 */
[----:B------:R-:W-:Y:S01]  /*3e430*/  BSSY B1, `(.L_x_612) ;  /* 0x0000008000017945 */ /* 0x000fe20003800000 */
[----:B--2---:R-:W-:-:S05]  /*3e440*/  @!P5 IMAD R19, R19, R16, R3 ;  /* 0x000000101313d224 */ /* 0x004fca00078e0203 */
[----:B------:R1:W-:Y:S01]  /*3e450*/  @!P5 STG.E.U8 desc[UR46][R226.64+0x1], R19 ;  /* 0x00000113e200d986 */ /* 0x0003e2000c10112e */
[----:B------:R-:W-:-:S13]  /*3e460*/  ISETP.LT.OR P5, PT, R0, 0x9, !P3 ;  /* 0x000000090000780c */ /* 0x000fda0005fa1670 */
[----:B-1----:R-:W-:Y:S05]  /*3e470*/  @P5 BRA `(.L_x_613) ;  /* 0x00000000000c5947 */ /* 0x002fea0003800000 */
[----:B------:R-:W2:Y:S02]  /*3e480*/  LDG.E.U8 R2, desc[UR46][R14.64+0x8] ;  /* 0x0000082e0e027981 */ /* 0x000ea4000c1e1100 */
[----:B--2---:R-:W-:-:S05]  /*3e490*/  PRMT R3, R2, 0x8880, RZ ;  /* 0x0000888002037816 */ /* 0x004fca00000000ff */
[----:B------:R-:W-:-:S07]  /*3e4a0*/  IMAD R3, R3, R17, RZ ;  /* 0x0000001103037224 */ /* 0x000fce00078e02ff */
.L_x_613:
[----:B------:R-:W-:Y:S05]  /*3e4b0*/  BSYNC B1 ;  /* 0x0000000000017941 */ /* 0x000fea0003800000 */
.L_x_612:
[----:B------:R-:W2:Y:S01]  /*3e4c0*/  LDL.LU R19, [R1+0x310] ;  /* 0x0003100001137983 */ /* 0x000ea20000300800 */
[----:B------:R-:W-:Y:S01]  /*3e4d0*/  @!P5 IMAD.MOV.U32 R226, RZ, RZ, R8 ;  /* 0x000000ffffe2d224 */ /* 0x000fe200078e0008 */
[----:B------:R-:W-:Y:S01]  /*3e4e0*/  @!P5 MOV R227, R13 ;  /* 0x0000000d00e3d202 */ /* 0x000fe20000000f00 */
        /* <DEDUP_REMOVED lines=8> */
.L_x_615:
[----:B------:R-:W-:Y:S05]  /*3e570*/  BSYNC B1 ;  /* 0x0000000000017941 */ /* 0x000fea0003800000 */
.L_x_614:
[----:B------:R-:W2:Y:S01]  /*3e580*/  LDL.LU R19, [R1+0x314] ;  /* 0x0003140001137983 */ /* 0x000ea20000300800 */
[----:B------:R-:W-:Y:S01]  /*3e590*/  @!P5 IMAD.MOV.U32 R226, RZ, RZ, R8 ;  /* 0x000000ffffe2d224 */ /* 0x000fe200078e0008 */
[----:B------:R-:W-:Y:S01]  /*3e5a0*/  ISETP.LT.OR P6, PT, R0, 0x9, !P4 ;  /* 0x000000090000780c */ /* 0x000fe200067c1670 */
[----:B------:R-:W-:Y:S01]  /*3e5b0*/  @!P5 IMAD.MOV.U32 R227, RZ, RZ, R13 ;  /* 0x000000ffffe3d224 */ /* 0x000fe200078e000d */
[----:B------:R-:W-:Y:S01]  /*3e5c0*/  LOP3.LUT R18, R18, 0xffffffdf, RZ, 0xc0, !PT ;  /* 0xffffffdf12127812 */ /* 0x000fe200078ec0ff */
[----:B------:R-:W-:Y:S03]  /*3e5d0*/  BSSY B1, `(.L_x_616) ;  /* 0x000000b000017945 */ /* 0x000fe60003800000 */
        /* <DEDUP_REMOVED lines=10> */
.L_x_617:
[----:B------:R-:W-:Y:S05]  /*3e680*/  BSYNC B1 ;  /* 0x0000000000017941 */ /* 0x000fea0003800000 */
.L_x_616:
        /* <DEDUP_REMOVED lines=14> */
.L_x_619:
[----:B------:R-:W-:Y:S05]  /*3e770*/  BSYNC B1 ;  /* 0x0000000000017941 */ /* 0x000fea0003800000 */
.L_x_618:
        /* <DEDUP_REMOVED lines=9> */
.L_x_621:
[----:B------:R-:W-:Y:S05]  /*3e810*/  BSYNC B1 ;  /* 0x0000000000017941 */ /* 0x000fea0003800000 */
.L_x_620:
        /* <DEDUP_REMOVED lines=11> */
.L_x_623:
[----:B------:R-:W-:Y:S05]  /*3e8d0*/  BSYNC B1 ;  /* 0x0000000000017941 */ /* 0x000fea0003800000 */
.L_x_622:
        /* <DEDUP_REMOVED lines=16> */
.L_x_625:
[----:B------:R-:W-:Y:S05]  /*3e9e0*/  BSYNC B1 ;  /* 0x0000000000017941 */ /* 0x000fea0003800000 */
.L_x_624:
        /* <DEDUP_REMOVED lines=14> */
.L_x_627:
[----:B------:R-:W-:Y:S05]  /*3ead0*/  BSYNC B1 ;  /* 0x0000000000017941 */ /* 0x000fea0003800000 */
.L_x_626:
        /* <DEDUP_REMOVED lines=9> */
.L_x_629:
[----:B------:R-:W-:Y:S05]  /*3eb70*/  BSYNC B1 ;  /* 0x0000000000017941 */ /* 0x000fea0003800000 */
.L_x_628:
        /* <DEDUP_REMOVED lines=11> */
.L_x_631:
[----:B------:R-:W-:Y:S05]  /*3ec30*/  BSYNC B1 ;  /* 0x0000000000017941 */ /* 0x000fea0003800000 */
.L_x_630:
        /* <DEDUP_REMOVED lines=16> */
.L_x_633:
[----:B------:R-:W-:Y:S05]  /*3ed40*/  BSYNC B1 ;  /* 0x0000000000017941 */ /* 0x000fea0003800000 */
.L_x_632:
        /* <DEDUP_REMOVED lines=14> */
.L_x_635:
[----:B------:R-:W-:Y:S05]  /*3ee30*/  BSYNC B1 ;  /* 0x0000000000017941 */ /* 0x000fea0003800000 */
.L_x_634:
        /* <DEDUP_REMOVED lines=9> */
.L_x_637:
[----:B------:R-:W-:Y:S05]  /*3eed0*/  BSYNC B1 ;  /* 0x0000000000017941 */ /* 0x000fea0003800000 */
.L_x_636:
        /* <DEDUP_REMOVED lines=11> */
.L_x_639:
[----:B------:R-:W-:Y:S05]  /*3ef90*/  BSYNC B1 ;  /* 0x0000000000017941 */ /* 0x000fea0003800000 */
.L_x_638:
        /* <DEDUP_REMOVED lines=16> */
.L_x_641:
[----:B------:R-:W-:Y:S05]  /*3f0a0*/  BSYNC B1 ;  /* 0x0000000000017941 */ /* 0x000fea0003800000 */
.L_x_640:
        /* <DEDUP_REMOVED lines=14> */
.L_x_643:
[----:B------:R-:W-:Y:S05]  /*3f190*/  BSYNC B1 ;  /* 0x0000000000017941 */ /* 0x000fea0003800000 */
.L_x_642:
        /* <DEDUP_REMOVED lines=9> */
.L_x_645:
[----:B------:R-:W-:Y:S05]  /*3f230*/  BSYNC B1 ;  /* 0x0000000000017941 */ /* 0x000fea0003800000 */
.L_x_644:
        /* <DEDUP_REMOVED lines=11> */
.L_x_647:
[----:B------:R-:W-:Y:S05]  /*3f2f0*/  BSYNC B1 ;  /* 0x0000000000017941 */ /* 0x000fea0003800000 */
.L_x_646:
        /* <DEDUP_REMOVED lines=16> */
.L_x_649:
[----:B------:R-:W-:Y:S05]  /*3f400*/  BSYNC B1 ;  /* 0x0000000000017941 */ /* 0x000fea0003800000 */
.L_x_648:
        /* <DEDUP_REMOVED lines=14> */
.L_x_651:
[----:B------:R-:W-:Y:S05]  /*3f4f0*/  BSYNC B1 ;  /* 0x0000000000017941 */ /* 0x000fea0003800000 */
.L_x_650:
        /* <DEDUP_REMOVED lines=9> */
.L_x_653:
[----:B------:R-:W-:Y:S05]  /*3f590*/  BSYNC B1 ;  /* 0x0000000000017941 */ /* 0x000fea0003800000 */
.L_x_652:
        /* <DEDUP_REMOVED lines=11> */
.L_x_655:
[----:B------:R-:W-:Y:S05]  /*3f650*/  BSYNC B1 ;  /* 0x0000000000017941 */ /* 0x000fea0003800000 */
.L_x_654:
        /* <DEDUP_REMOVED lines=16> */
.L_x_657:
[----:B------:R-:W-:Y:S05]  /*3f760*/  BSYNC B1 ;  /* 0x0000000000017941 */ /* 0x000fea0003800000 */
.L_x_656:
        /* <DEDUP_REMOVED lines=14> */
.L_x_659:
[----:B------:R-:W-:Y:S05]  /*3f850*/  BSYNC B1 ;  /* 0x0000000000017941 */ /* 0x000fea0003800000 */
.L_x_658:
        /* <DEDUP_REMOVED lines=9> */
.L_x_661:
[----:B------:R-:W-:Y:S05]  /*3f8f0*/  BSYNC B1 ;  /* 0x0000000000017941 */ /* 0x000fea0003800000 */
.L_x_660:
        /* <DEDUP_REMOVED lines=11> */
.L_x_663:
[----:B------:R-:W-:Y:S05]  /*3f9b0*/  BSYNC B1 ;  /* 0x0000000000017941 */ /* 0x000fea0003800000 */
.L_x_662:
        /* <DEDUP_REMOVED lines=16> */
.L_x_665:
[----:B------:R-:W-:Y:S05]  /*3fac0*/  BSYNC B1 ;  /* 0x0000000000017941 */ /* 0x000fea0003800000 */
.L_x_664:
        /* <DEDUP_REMOVED lines=14> */
.L_x_667:
[----:B------:R-:W-:Y:S05]  /*3fbb0*/  BSYNC B1 ;  /* 0x0000000000017941 */ /* 0x000fea0003800000 */
.L_x_666:
        /* <DEDUP_REMOVED lines=9> */
.L_x_669:
[----:B------:R-:W-:Y:S05]  /*3fc50*/  BSYNC B1 ;  /* 0x0000000000017941 */ /* 0x000fea0003800000 */
.L_x_668:
        /* <DEDUP_REMOVED lines=11> */
.L_x_671:
[----:B------:R-:W-:Y:S05]  /*3fd10*/  BSYNC B1 ;  /* 0x0000000000017941 */ /* 0x000fea0003800000 */
.L_x_670:
        /* <DEDUP_REMOVED lines=16> */
.L_x_673:
[----:B------:R-:W-:Y:S05]  /*3fe20*/  BSYNC B1 ;  /* 0x0000000000017941 */ /* 0x000fea0003800000 */
.L_x_672:
        /* <DEDUP_REMOVED lines=14> */
.L_x_675:
[----:B------:R-:W-:Y:S05]  /*3ff10*/  BSYNC B1 ;  /* 0x0000000000017941 */ /* 0x000fea0003800000 */
.L_x_674:
        /* <DEDUP_REMOVED lines=9> */
.L_x_677:
[----:B------:R-:W-:Y:S05]  /*3ffb0*/  BSYNC B1 ;  /* 0x0000000000017941 */ /* 0x000fea0003800000 */
.L_x_676:
        /* <DEDUP_REMOVED lines=11> */
.L_x_679:
[----:B------:R-:W-:Y:S05]  /*40070*/  BSYNC B1 ;  /* 0x0000000000017941 */ /* 0x000fea0003800000 */
.L_x_678:
        /* <DEDUP_REMOVED lines=16> */
.L_x_681:
[----:B------:R-:W-:Y:S05]  /*40180*/  BSYNC B1 ;  /* 0x0000000000017941 */ /* 0x000fea0003800000 */
.L_x_680:
        /* <DEDUP_REMOVED lines=14> */
.L_x_683:
[----:B------:R-:W-:Y:S05]  /*40270*/  BSYNC B1 ;  /* 0x0000000000017941 */ /* 0x000fea0003800000 */
.L_x_682:
        /* <DEDUP_REMOVED lines=9> */
.L_x_685:
[----:B------:R-:W-:Y:S05]  /*40310*/  BSYNC B1 ;  /* 0x0000000000017941 */ /* 0x000fea0003800000 */
.L_x_684:
        /* <DEDUP_REMOVED lines=11> */
.L_x_687:
[----:B------:R-:W-:Y:S05]  /*403d0*/  BSYNC B1 ;  /* 0x0000000000017941 */ /* 0x000fea0003800000 */
.L_x_686:
        /* <DEDUP_REMOVED lines=16> */
.L_x_689:
[----:B------:R-:W-:Y:S05]  /*404e0*/  BSYNC B1 ;  /* 0x0000000000017941 */ /* 0x000fea0003800000 */
.L_x_688:
        /* <DEDUP_REMOVED lines=14> */
.L_x_691:
[----:B------:R-:W-:Y:S05]  /*405d0*/  BSYNC B1 ;  /* 0x0000000000017941 */ /* 0x000fea0003800000 */
.L_x_690:
        /* <DEDUP_REMOVED lines=9> */
.L_x_693:
[----:B------:R-:W-:Y:S05]  /*40670*/  BSYNC B1 ;  /* 0x0000000000017941 */ /* 0x000fea0003800000 */
.L_x_692:
        /* <DEDUP_REMOVED lines=11> */
.L_x_695:
[----:B------:R-:W-:Y:S05]  /*40730*/  BSYNC B1 ;  /* 0x0000000000017941 */ /* 0x000fea0003800000 */
.L_x_694:
        /* <DEDUP_REMOVED lines=16> */
.L_x_697:
[----:B------:R-:W-:Y:S05]  /*40840*/  BSYNC B1 ;  /* 0x0000000000017941 */ /* 0x000fea0003800000 */
.L_x_696:
        /* <DEDUP_REMOVED lines=14> */
.L_x_699:
[----:B------:R-:W-:Y:S05]  /*40930*/  BSYNC B1 ;  /* 0x0000000000017941 */ /* 0x000fea0003800000 */
.L_x_698:
        /* <DEDUP_REMOVED lines=9> */
.L_x_701:
[----:B------:R-:W-:Y:S05]  /*409d0*/  BSYNC B1 ;  /* 0x0000000000017941 */ /* 0x000fea0003800000 */
.L_x_700:
        /* <DEDUP_REMOVED lines=11> */
.L_x_703:
[----:B------:R-:W-:Y:S05]  /*40a90*/  BSYNC B1 ;  /* 0x0000000000017941 */ /* 0x000fea0003800000 */
.L_x_702:
        /* <DEDUP_REMOVED lines=16> */
.L_x_705:
[----:B------:R-:W-:Y:S05]  /*40ba0*/  BSYNC B1 ;  /* 0x0000000000017941 */ /* 0x000fea0003800000 */
.L_x_704:
        /* <DEDUP_REMOVED lines=14> */
.L_x_707:
[----:B------:R-:W-:Y:S05]  /*40c90*/  BSYNC B1 ;  /* 0x0000000000017941 */ /* 0x000fea0003800000 */
.L_x_706:
        /* <DEDUP_REMOVED lines=9> */
.L_x_709:
[----:B------:R-:W-:Y:S05]  /*40d30*/  BSYNC B1 ;  /* 0x0000000000017941 */ /* 0x000fea0003800000 */
.L_x_708:
        /* <DEDUP_REMOVED lines=11> */
.L_x_711:
[----:B------:R-:W-:Y:S05]  /*40df0*/  BSYNC B1 ;  /* 0x0000000000017941 */ /* 0x000fea0003800000 */
.L_x_710:
        /* <DEDUP_REMOVED lines=16> */
.L_x_713:
[----:B------:R-:W-:Y:S05]  /*40f00*/  BSYNC B1 ;  /* 0x0000000000017941 */ /* 0x000fea0003800000 */
.L_x_712:
        /* <DEDUP_REMOVED lines=14> */
.L_x_715:
[----:B------:R-:W-:Y:S05]  /*40ff0*/  BSYNC B1 ;  /* 0x0000000000017941 */ /* 0x000fea0003800000 */
.L_x_714:
        /* <DEDUP_REMOVED lines=9> */
.L_x_717:
[----:B------:R-:W-:Y:S05]  /*41090*/  BSYNC B1 ;  /* 0x0000000000017941 */ /* 0x000fea0003800000 */
.L_x_716:
        /* <DEDUP_REMOVED lines=11> */
.L_x_719:
[----:B------:R-:W-:Y:S05]  /*41150*/  BSYNC B1 ;  /* 0x0000000000017941 */ /* 0x000fea0003800000 */
.L_x_718:
        /* <DEDUP_REMOVED lines=16> */
.L_x_721:
[----:B------:R-:W-:Y:S05]  /*41260*/  BSYNC B1 ;  /* 0x0000000000017941 */ /* 0x000fea0003800000 */
.L_x_720:
        /* <DEDUP_REMOVED lines=14> */
.L_x_723:
[----:B------:R-:W-:Y:S05]  /*41350*/  BSYNC B1 ;  /* 0x0000000000017941 */ /* 0x000fea0003800000 */
.L_x_722:
        /* <DEDUP_REMOVED lines=9> */
.L_x_725:
[----:B------:R-:W-:Y:S05]  /*413f0*/  BSYNC B1 ;  /* 0x0000000000017941 */ /* 0x000fea0003800000 */
.L_x_724:
        /* <DEDUP_REMOVED lines=11> */
.L_x_727:
[----:B------:R-:W-:Y:S05]  /*414b0*/  BSYNC B1 ;  /* 0x0000000000017941 */ /* 0x000fea0003800000 */
.L_x_726:
        /* <DEDUP_REMOVED lines=16> */
.L_x_729:
[----:B------:R-:W-:Y:S05]  /*415c0*/  BSYNC B1 ;  /* 0x0000000000017941 */ /* 0x000fea0003800000 */
.L_x_728:
        /* <DEDUP_REMOVED lines=14> */
.L_x_731:
[----:B------:R-:W-:Y:S05]  /*416b0*/  BSYNC B1 ;  /* 0x0000000000017941 */ /* 0x000fea0003800000 */
.L_x_730:
        /* <DEDUP_REMOVED lines=9> */
.L_x_733:
[----:B------:R-:W-:Y:S05]  /*41750*/  BSYNC B1 ;  /* 0x0000000000017941 */ /* 0x000fea0003800000 */
.L_x_732:
        /* <DEDUP_REMOVED lines=11> */
.L_x_735:
[----:B------:R-:W-:Y:S05]  /*41810*/  BSYNC B1 ;  /* 0x0000000000017941 */ /* 0x000fea0003800000 */
.L_x_734:
        /* <DEDUP_REMOVED lines=16> */
.L_x_737:
[----:B------:R-:W-:Y:S05]  /*41920*/  BSYNC B1 ;  /* 0x0000000000017941 */ /* 0x000fea0003800000 */
.L_x_736:
        /* <DEDUP_REMOVED lines=14> */
.L_x_739:
[----:B------:R-:W-:Y:S05]  /*41a10*/  BSYNC B1 ;  /* 0x0000000000017941 */ /* 0x000fea0003800000 */
.L_x_738:
        /* <DEDUP_REMOVED lines=9> */
.L_x_741:
[----:B------:R-:W-:Y:S05]  /*41ab0*/  BSYNC B1 ;  /* 0x0000000000017941 */ /* 0x000fea0003800000 */
.L_x_740:
        /* <DEDUP_REMOVED lines=11> */
.L_x_743:
[----:B------:R-:W-:Y:S05]  /*41b70*/  BSYNC B1 ;  /* 0x0000000000017941 */ /* 0x000fea0003800000 */
.L_x_742:
        /* <DEDUP_REMOVED lines=16> */
.L_x_745:
[----:B------:R-:W-:Y:S05]  /*41c80*/  BSYNC B1 ;  /* 0x0000000000017941 */ /* 0x000fea0003800000 */
.L_x_744:
        /* <DEDUP_REMOVED lines=14> */
.L_x_747:
[----:B------:R-:W-:Y:S05]  /*41d70*/  BSYNC B1 ;  /* 0x0000000000017941 */ /* 0x000fea0003800000 */
.L_x_746:
        /* <DEDUP_REMOVED lines=9> */
.L_x_749:
[----:B------:R-:W-:Y:S05]  /*41e10*/  BSYNC B1 ;  /* 0x0000000000017941 */ /* 0x000fea0003800000 */
.L_x_748:
        /* <DEDUP_REMOVED lines=11> */
.L_x_751:
[----:B------:R-:W-:Y:S05]  /*41ed0*/  BSYNC B1 ;  /* 0x0000000000017941 */ /* 0x000fea0003800000 */
.L_x_750:
        /* <DEDUP_REMOVED lines=16> */
.L_x_753:
[----:B------:R-:W-:Y:S05]  /*41fe0*/  BSYNC B1 ;  /* 0x0000000000017941 */ /* 0x000fea0003800000 */
.L_x_752:
        /* <DEDUP_REMOVED lines=14> */
.L_x_755:
[----:B------:R-:W-:Y:S05]  /*420d0*/  BSYNC B1 ;  /* 0x0000000000017941 */ /* 0x000fea0003800000 */
.L_x_754:
        /* <DEDUP_REMOVED lines=9> */
.L_x_757:
[----:B------:R-:W-:Y:S05]  /*42170*/  BSYNC B1 ;  /* 0x0000000000017941 */ /* 0x000fea0003800000 */
.L_x_756:
        /* <DEDUP_REMOVED lines=11> */
.L_x_759:
[----:B------:R-:W-:Y:S05]  /*42230*/  BSYNC B1 ;  /* 0x0000000000017941 */ /* 0x000fea0003800000 */
.L_x_758:
        /* <DEDUP_REMOVED lines=16> */
.L_x_761:
[----:B------:R-:W-:Y:S05]  /*42340*/  BSYNC B1 ;  /* 0x0000000000017941 */ /* 0x000fea0003800000 */
.L_x_760:
        /* <DEDUP_REMOVED lines=14> */
.L_x_763:
[----:B------:R-:W-:Y:S05]  /*42430*/  BSYNC B1 ;  /* 0x0000000000017941 */ /* 0x000fea0003800000 */
.L_x_762:
        /* <DEDUP_REMOVED lines=9> */
.L_x_765:
[----:B------:R-:W-:Y:S05]  /*424d0*/  BSYNC B1 ;  /* 0x0000000000017941 */ /* 0x000fea0003800000 */
.L_x_764:
        /* <DEDUP_REMOVED lines=11> */
.L_x_767:
[----:B------:R-:W-:Y:S05]  /*42590*/  BSYNC B1 ;  /* 0x0000000000017941 */ /* 0x000fea0003800000 */
.L_x_766:
        /* <DEDUP_REMOVED lines=16> */
.L_x_769:
[----:B------:R-:W-:Y:S05]  /*426a0*/  BSYNC B1 ;  /* 0x0000000000017941 */ /* 0x000fea0003800000 */
.L_x_768:
        /* <DEDUP_REMOVED lines=14> */
.L_x_771:
[----:B------:R-:W-:Y:S05]  /*42790*/  BSYNC B1 ;  /* 0x0000000000017941 */ /* 0x000fea0003800000 */
.L_x_770:
        /* <DEDUP_REMOVED lines=9> */
.L_x_773:
[----:B------:R-:W-:Y:S05]  /*42830*/  BSYNC B1 ;  /* 0x0000000000017941 */ /* 0x000fea0003800000 */
.L_x_772:
        /* <DEDUP_REMOVED lines=11> */
.L_x_775:
[----:B------:R-:W-:Y:S05]  /*428f0*/  BSYNC B1 ;  /* 0x0000000000017941 */ /* 0x000fea0003800000 */
.L_x_774:
        /* <DEDUP_REMOVED lines=16> */
.L_x_777:
[----:B------:R-:W-:Y:S05]  /*42a00*/  BSYNC B1 ;  /* 0x0000000000017941 */ /* 0x000fea0003800000 */
.L_x_776:
        /* <DEDUP_REMOVED lines=14> */
.L_x_779:
[----:B------:R-:W-:Y:S05]  /*42af0*/  BSYNC B1 ;  /* 0x0000000000017941 */ /* 0x000fea0003800000 */
.L_x_778:
        /* <DEDUP_REMOVED lines=9> */
.L_x_781:
[----:B------:R-:W-:Y:S05]  /*42b90*/  BSYNC B1 ;  /* 0x0000000000017941 */ /* 0x000fea0003800000 */
.L_x_780:
        /* <DEDUP_REMOVED lines=11> */
.L_x_783:
[----:B------:R-:W-:Y:S05]  /*42c50*/  BSYNC B1 ;  /* 0x0000000000017941 */ /* 0x000fea0003800000 */
.L_x_782:
        /* <DEDUP_REMOVED lines=16> */
.L_x_785:
[----:B------:R-:W-:Y:S05]  /*42d60*/  BSYNC B1 ;  /* 0x0000000000017941 */ /* 0x000fea0003800000 */
.L_x_784:
        /* <DEDUP_REMOVED lines=14> */
.L_x_787:
[----:B------:R-:W-:Y:S05]  /*42e50*/  BSYNC B1 ;  /* 0x0000000000017941 */ /* 0x000fea0003800000 */
.L_x_786:
        /* <DEDUP_REMOVED lines=9> */
.L_x_789:
[----:B------:R-:W-:Y:S05]  /*42ef0*/  BSYNC B1 ;  /* 0x0000000000017941 */ /* 0x000fea0003800000 */
.L_x_788:
        /* <DEDUP_REMOVED lines=11> */
.L_x_791:
[----:B------:R-:W-:Y:S05]  /*42fb0*/  BSYNC B1 ;  /* 0x0000000000017941 */ /* 0x000fea0003800000 */
.L_x_790:
        /* <DEDUP_REMOVED lines=16> */
.L_x_793:
[----:B------:R-:W-:Y:S05]  /*430c0*/  BSYNC B1 ;  /* 0x0000000000017941 */ /* 0x000fea0003800000 */
.L_x_792:
        /* <DEDUP_REMOVED lines=14> */
.L_x_795:
[----:B------:R-:W-:Y:S05]  /*431b0*/  BSYNC B1 ;  /* 0x0000000000017941 */ /* 0x000fea0003800000 */
.L_x_794:
        /* <DEDUP_REMOVED lines=9> */
.L_x_797:
[----:B------:R-:W-:Y:S05]  /*43250*/  BSYNC B1 ;  /* 0x0000000000017941 */ /* 0x000fea0003800000 */
.L_x_796:
[----:B------:R-:W2:Y:S01]  /*43260*/  LDL.LU R12, [R1+0x180] ;  /* 0x00018000010c7983 */ /* 0x000ea20000300800 */
        /* <DEDUP_REMOVED lines=8> */
.L_x_799:
[----:B------:R-:W-:Y:S05]  /*432f0*/  BSYNC B1 ;  /* 0x0000000000017941 */ /* 0x000fea0003800000 */
.L_x_798:
[----:B------:R-:W2:Y:S01]  /*43300*/  LDL.LU R12, [R1+0x184] ;  /* 0x00018400010c7983 */ /* 0x000ea20000300800 */
        /* <DEDUP_REMOVED lines=13> */
.L_x_801:
[----:B------:R-:W-:Y:S05]  /*433e0*/  BSYNC B1 ;  /* 0x0000000000017941 */ /* 0x000fea0003800000 */
.L_x_800:
[----:B------:R-:W2:Y:S01]  /*433f0*/  LDL.LU R19, [R1+0x188] ;  /* 0x0001880001137983 */ /* 0x000ea20000300800 */
[----:B------:R-:W-:Y:S01]  /*43400*/  ISETP.LT.OR P5, PT, R0, 0xc2, !P1 ;  /* 0x000000c20000780c */ /* 0x000fe20004fa1670 */
[----:B------:R-:W-:Y:S01]  /*43410*/  BSSY B1, `(.L_x_802) ;  /* 0x000000c000017945 */ /* 0x000fe20003800000 */
[----:B------:R-:W-:-:S04]  /*43420*/  LOP3.LUT R18, R18, 0xffffffdf, RZ, 0xc0, !PT ;  /* 0xffffffdf12127812 */ /* 0x000fc800078ec0ff */
[----:B------:R-:W-:-:S07]  /*43430*/  @P0 LOP3.LUT R18, R18, 0x20, RZ, 0xfc, !PT ;  /* 0x0000002012120812 */ /* 0x000fce00078efcff */
[----:B-1----:R-:W-:-:S04]  /*43440*/  @!P5 IADD3 R12, P0, R10, UR44, RZ ;  /* 0x0000002c0a0cdc10 */ /* 0x002fc8000ff1e0ff */
        /* <DEDUP_REMOVED lines=8> */
.L_x_803:
[----:B------:R-:W-:Y:S05]  /*434d0*/  BSYNC B1 ;  /* 0x0000000000017941 */ /* 0x000fea0003800000 */
.L_x_802:
        /* <DEDUP_REMOVED lines=9> */
.L_x_805:
[----:B------:R-:W-:Y:S05]  /*43570*/  BSYNC B1 ;  /* 0x0000000000017941 */ /* 0x000fea0003800000 */
.L_x_804:
        /* <DEDUP_REMOVED lines=9> */
.L_x_807:
[----:B------:R-:W-:Y:S05]  /*43610*/  BSYNC B1 ;  /* 0x0000000000017941 */ /* 0x000fea0003800000 */
.L_x_806:
        /* <DEDUP_REMOVED lines=14> */
.L_x_809:
[----:B------:R-:W-:Y:S05]  /*43700*/  BSYNC B1 ;  /* 0x0000000000017941 */ /* 0x000fea0003800000 */
.L_x_808:
        /* <DEDUP_REMOVED lines=14> */
.L_x_811:
[----:B------:R-:W-:Y:S05]  /*437f0*/  BSYNC B1 ;  /* 0x0000000000017941 */ /* 0x000fea0003800000 */
.L_x_810:
        /* <DEDUP_REMOVED lines=9> */
.L_x_813:
[----:B------:R-:W-:Y:S05]  /*43890*/  BSYNC B1 ;  /* 0x0000000000017941 */ /* 0x000fea0003800000 */
.L_x_812:
        /* <DEDUP_REMOVED lines=9> */
.L_x_815:
[----:B------:R-:W-:Y:S05]  /*43930*/  BSYNC B1 ;  /* 0x0000000000017941 */ /* 0x000fea0003800000 */
.L_x_814:
        /* <DEDUP_REMOVED lines=14> */
.L_x_817:
[----:B------:R-:W-:Y:S05]  /*43a20*/  BSYNC B1 ;  /* 0x0000000000017941 */ /* 0x000fea0003800000 */
.L_x_816:
        /* <DEDUP_REMOVED lines=14> */
.L_x_819:
[----:B------:R-:W-:Y:S05]  /*43b10*/  BSYNC B1 ;  /* 0x0000000000017941 */ /* 0x000fea0003800000 */
.L_x_818:
        /* <DEDUP_REMOVED lines=9> */
.L_x_821:
[----:B------:R-:W-:Y:S05]  /*43bb0*/  BSYNC B1 ;  /* 0x0000000000017941 */ /* 0x000fea0003800000 */
.L_x_820:
        /* <DEDUP_REMOVED lines=9> */
.L_x_823:
[----:B------:R-:W-:Y:S05]  /*43c50*/  BSYNC B1 ;  /* 0x0000000000017941 */ /* 0x000fea0003800000 */
.L_x_822:
        /* <DEDUP_REMOVED lines=14> */
.L_x_825:
[----:B------:R-:W-:Y:S05]  /*43d40*/  BSYNC B1 ;  /* 0x0000000000017941 */ /* 0x000fea0003800000 */
.L_x_824:
        /* <DEDUP_REMOVED lines=14> */
.L_x_827:
[----:B------:R-:W-:Y:S05]  /*43e30*/  BSYNC B1 ;  /* 0x0000000000017941 */ /* 0x000fea0003800000 */
.L_x_826:
        /* <DEDUP_REMOVED lines=9> */
.L_x_829:
[----:B------:R-:W-:Y:S05]  /*43ed0*/  BSYNC B1 ;  /* 0x0000000000017941 */ /* 0x000fea0003800000 */
.L_x_828:
        /* <DEDUP_REMOVED lines=9> */
.L_x_831:
[----:B------:R-:W-:Y:S05]  /*43f70*/  BSYNC B1 ;  /* 0x0000000000017941 */ /* 0x000fea0003800000 */
.L_x_830:
        /* <DEDUP_REMOVED lines=14> */
.L_x_833:
[----:B------:R-:W-:Y:S05]  /*44060*/  BSYNC B1 ;  /* 0x0000000000017941 */ /* 0x000fea0003800000 */
.L_x_832:
        /* <DEDUP_REMOVED lines=14> */
.L_x_835:
[----:B------:R-:W-:Y:S05]  /*44150*/  BSYNC B1 ;  /* 0x0000000000017941 */ /* 0x000fea0003800000 */
.L_x_834:
        /* <DEDUP_REMOVED lines=9> */
.L_x_837:
[----:B------:R-:W-:Y:S05]  /*441f0*/  BSYNC B1 ;  /* 0x0000000000017941 */ /* 0x000fea0003800000 */
.L_x_836:
        /* <DEDUP_REMOVED lines=9> */
.L_x_839:
[----:B------:R-:W-:Y:S05]  /*44290*/  BSYNC B1 ;  /* 0x0000000000017941 */ /* 0x000fea0003800000 */
.L_x_838:
        /* <DEDUP_REMOVED lines=14> */
.L_x_841:
[----:B------:R-:W-:Y:S05]  /*44380*/  BSYNC B1 ;  /* 0x0000000000017941 */ /* 0x000fea0003800000 */
.L_x_840:
        /* <DEDUP_REMOVED lines=14> */
.L_x_843:
[----:B------:R-:W-:Y:S05]  /*44470*/  BSYNC B1 ;  /* 0x0000000000017941 */ /* 0x000fea0003800000 */
.L_x_842:
        /* <DEDUP_REMOVED lines=9> */
.L_x_845:
[----:B------:R-:W-:Y:S05]  /*44510*/  BSYNC B1 ;  /* 0x0000000000017941 */ /* 0x000fea0003800000 */
.L_x_844:
        /* <DEDUP_REMOVED lines=9> */
.L_x_847:
[----:B------:R-:W-:Y:S05]  /*445b0*/  BSYNC B1 ;  /* 0x0000000000017941 */ /* 0x000fea0003800000 */
.L_x_846:
        /* <DEDUP_REMOVED lines=14> */
.L_x_849:
[----:B------:R-:W-:Y:S05]  /*446a0*/  BSYNC B1 ;  /* 0x0000000000017941 */ /* 0x000fea0003800000 */
.L_x_848:
        /* <DEDUP_REMOVED lines=14> */
.L_x_851:
[----:B------:R-:W-:Y:S05]  /*44790*/  BSYNC B1 ;  /* 0x0000000000017941 */ /* 0x000fea0003800000 */
.L_x_850:
        /* <DEDUP_REMOVED lines=9> */
.L_x_853:
[----:B------:R-:W-:Y:S05]  /*44830*/  BSYNC B1 ;  /* 0x0000000000017941 */ /* 0x000fea0003800000 */
.L_x_852:
        /* <DEDUP_REMOVED lines=9> */
.L_x_855:
[----:B------:R-:W-:Y:S05]  /*448d0*/  BSYNC B1 ;  /* 0x0000000000017941 */ /* 0x000fea0003800000 */
.L_x_854:
        /* <DEDUP_REMOVED lines=14> */
.L_x_857:
[----:B------:R-:W-:Y:S05]  /*449c0*/  BSYNC B1 ;  /* 0x0000000000017941 */ /* 0x000fea0003800000 */
.L_x_856:
        /* <DEDUP_REMOVED lines=14> */
.L_x_859:
[----:B------:R-:W-:Y:S05]  /*44ab0*/  BSYNC B1 ;  /* 0x0000000000017941 */ /* 0x000fea0003800000 */
.L_x_858:
        /* <DEDUP_REMOVED lines=9> */
.L_x_861:
[----:B------:R-:W-:Y:S05]  /*44b50*/  BSYNC B1 ;  /* 0x0000000000017941 */ /* 0x000fea0003800000 */
.L_x_860:
        /* <DEDUP_REMOVED lines=9> */
.L_x_863:
[----:B------:R-:W-:Y:S05]  /*44bf0*/  BSYNC B1 ;  /* 0x0000000000017941 */ /* 0x000fea0003800000 */
.L_x_862:
        /* <DEDUP_REMOVED lines=14> */
.L_x_865:
[----:B------:R-:W-:Y:S05]  /*44ce0*/  BSYNC B1 ;  /* 0x0000000000017941 */ /* 0x000fea0003800000 */
.L_x_864:
        /* <DEDUP_REMOVED lines=14> */
.L_x_867:
[----:B------:R-:W-:Y:S05]  /*44dd0*/  BSYNC B1 ;  /* 0x0000000000017941 */ /* 0x000fea0003800000 */
.L_x_866:
        /* <DEDUP_REMOVED lines=9> */
.L_x_869:
[----:B------:R-:W-:Y:S05]  /*44e70*/  BSYNC B1 ;  /* 0x0000000000017941 */ /* 0x000fea0003800000 */
.L_x_868:
        /* <DEDUP_REMOVED lines=9> */
.L_x_871:
[----:B------:R-:W-:Y:S05]  /*44f10*/  BSYNC B1 ;  /* 0x0000000000017941 */ /* 0x000fea0003800000 */
.L_x_870:
        /* <DEDUP_REMOVED lines=14> */
.L_x_873:
[----:B------:R-:W-:Y:S05]  /*45000*/  BSYNC B1 ;  /* 0x0000000000017941 */ /* 0x000fea0003800000 */
.L_x_872:
        /* <DEDUP_REMOVED lines=14> */
.L_x_875:
[----:B------:R-:W-:Y:S05]  /*450f0*/  BSYNC B1 ;  /* 0x0000000000017941 */ /* 0x000fea0003800000 */
.L_x_874:
        /* <DEDUP_REMOVED lines=9> */
.L_x_877:
[----:B------:R-:W-:Y:S05]  /*45190*/  BSYNC B1 ;  /* 0x0000000000017941 */ /* 0x000fea0003800000 */
.L_x_876:
        /* <DEDUP_REMOVED lines=9> */
.L_x_879:
[----:B------:R-:W-:Y:S05]  /*45230*/  BSYNC B1 ;  /* 0x0000000000017941 */ /* 0x000fea0003800000 */
.L_x_878:
        /* <DEDUP_REMOVED lines=14> */
.L_x_881:
[----:B------:R-:W-:Y:S05]  /*45320*/  BSYNC B1 ;  /* 0x0000000000017941 */ /* 0x000fea0003800000 */
.L_x_880:
        /* <DEDUP_REMOVED lines=14> */
.L_x_883:
[----:B------:R-:W-:Y:S05]  /*45410*/  BSYNC B1 ;  /* 0x0000000000017941 */ /* 0x000fea0003800000 */
.L_x_882:
        /* <DEDUP_REMOVED lines=9> */
.L_x_885:
[----:B------:R-:W-:Y:S05]  /*454b0*/  BSYNC B1 ;  /* 0x0000000000017941 */ /* 0x000fea0003800000 */
.L_x_884:
        /* <DEDUP_REMOVED lines=9> */
.L_x_887:
[----:B------:R-:W-:Y:S05]  /*45550*/  BSYNC B1 ;  /* 0x0000000000017941 */ /* 0x000fea0003800000 */
.L_x_886:
        /* <DEDUP_REMOVED lines=14> */
.L_x_889:
[----:B------:R-:W-:Y:S05]  /*45640*/  BSYNC B1 ;  /* 0x0000000000017941 */ /* 0x000fea0003800000 */
.L_x_888:
        /* <DEDUP_REMOVED lines=14> */
.L_x_891:
[----:B------:R-:W-:Y:S05]  /*45730*/  BSYNC B1 ;  /* 0x0000000000017941 */ /* 0x000fea0003800000 */
.L_x_890:
        /* <DEDUP_REMOVED lines=9> */
.L_x_893:
[----:B------:R-:W-:Y:S05]  /*457d0*/  BSYNC B1 ;  /* 0x0000000000017941 */ /* 0x000fea0003800000 */
.L_x_892:
        /* <DEDUP_REMOVED lines=9> */
.L_x_895:
[----:B------:R-:W-:Y:S05]  /*45870*/  BSYNC B1 ;  /* 0x0000000000017941 */ /* 0x000fea0003800000 */
.L_x_894:
        /* <DEDUP_REMOVED lines=14> */
.L_x_897:
[----:B------:R-:W-:Y:S05]  /*45960*/  BSYNC B1 ;  /* 0x0000000000017941 */ /* 0x000fea0003800000 */
.L_x_896:
        /* <DEDUP_REMOVED lines=14> */
.L_x_899:
[----:B------:R-:W-:Y:S05]  /*45a50*/  BSYNC B1 ;  /* 0x0000000000017941 */ /* 0x000fea0003800000 */
.L_x_898:
        /* <DEDUP_REMOVED lines=9> */
.L_x_901:
[----:B------:R-:W-:Y:S05]  /*45af0*/  BSYNC B1 ;  /* 0x0000000000017941 */ /* 0x000fea0003800000 */
.L_x_900:
        /* <DEDUP_REMOVED lines=9> */
.L_x_903:
[----:B------:R-:W-:Y:S05]  /*45b90*/  BSYNC B1 ;  /* 0x0000000000017941 */ /* 0x000fea0003800000 */
.L_x_902:
        /* <DEDUP_REMOVED lines=14> */
.L_x_905:
[----:B------:R-:W-:Y:S05]  /*45c80*/  BSYNC B1 ;  /* 0x0000000000017941 */ /* 0x000fea0003800000 */
.L_x_904:
        /* <DEDUP_REMOVED lines=14> */
.L_x_907:
[----:B------:R-:W-:Y:S05]  /*45d70*/  BSYNC B1 ;  /* 0x0000000000017941 */ /* 0x000fea0003800000 */
.L_x_906:
        /* <DEDUP_REMOVED lines=9> */
.L_x_909:
[----:B------:R-:W-:Y:S05]  /*45e10*/  BSYNC B1 ;  /* 0x0000000000017941 */ /* 0x000fea0003800000 */
.L_x_908:
        /* <DEDUP_REMOVED lines=9> */
.L_x_911:
[----:B------:R-:W-:Y:S05]  /*45eb0*/  BSYNC B1 ;  /* 0x0000000000017941 */ /* 0x000fea0003800000 */
.L_x_910:
        /* <DEDUP_REMOVED lines=14> */
.L_x_913:
[----:B------:R-:W-:Y:S05]  /*45fa0*/  BSYNC B1 ;  /* 0x0000000000017941 */ /* 0x000fea0003800000 */
.L_x_912:
        /* <DEDUP_REMOVED lines=14> */
.L_x_915:
[----:B------:R-:W-:Y:S05]  /*46090*/  BSYNC B1 ;  /* 0x0000000000017941 */ /* 0x000fea0003800000 */
.L_x_914:
        /* <DEDUP_REMOVED lines=9> */
.L_x_917:
[----:B------:R-:W-:Y:S05]  /*46130*/  BSYNC B1 ;  /* 0x0000000000017941 */ /* 0x000fea0003800000 */
.L_x_916:
        /* <DEDUP_REMOVED lines=9> */
.L_x_919:
[----:B------:R-:W-:Y:S05]  /*461d0*/  BSYNC B1 ;  /* 0x0000000000017941 */ /* 0x000fea0003800000 */
.L_x_918:
        /* <DEDUP_REMOVED lines=14> */
.L_x_921:
[----:B------:R-:W-:Y:S05]  /*462c0*/  BSYNC B1 ;  /* 0x0000000000017941 */ /* 0x000fea0003800000 */
.L_x_920:
        /* <DEDUP_REMOVED lines=14> */
.L_x_923:
[----:B------:R-:W-:Y:S05]  /*463b0*/  BSYNC B1 ;  /* 0x0000000000017941 */ /* 0x000fea0003800000 */
.L_x_922:
        /* <DEDUP_REMOVED lines=9> */
.L_x_925:
[----:B------:R-:W-:Y:S05]  /*46450*/  BSYNC B1 ;  /* 0x0000000000017941 */ /* 0x000fea0003800000 */
.L_x_924:
        /* <DEDUP_REMOVED lines=9> */
.L_x_927:
[----:B------:R-:W-:Y:S05]  /*464f0*/  BSYNC B1 ;  /* 0x0000000000017941 */ /* 0x000fea0003800000 */
.L_x_926:
        /* <DEDUP_REMOVED lines=14> */
.L_x_929:
[----:B------:R-:W-:Y:S05]  /*465e0*/  BSYNC B1 ;  /* 0x0000000000017941 */ /* 0x000fea0003800000 */
.L_x_928:
        /* <DEDUP_REMOVED lines=14> */
.L_x_931:
[----:B------:R-:W-:Y:S05]  /*466d0*/  BSYNC B1 ;  /* 0x0000000000017941 */ /* 0x000fea0003800000 */
.L_x_930:
        /* <DEDUP_REMOVED lines=9> */
.L_x_933:
[----:B------:R-:W-:Y:S05]  /*46770*/  BSYNC B1 ;  /* 0x0000000000017941 */ /* 0x000fea0003800000 */
.L_x_932:
        /* <DEDUP_REMOVED lines=9> */
.L_x_935:
[----:B------:R-:W-:Y:S05]  /*46810*/  BSYNC B1 ;  /* 0x0000000000017941 */ /* 0x000fea0003800000 */
.L_x_934:
        /* <DEDUP_REMOVED lines=14> */
.L_x_937:
[----:B------:R-:W-:Y:S05]  /*46900*/  BSYNC B1 ;  /* 0x0000000000017941 */ /* 0x000fea0003800000 */
.L_x_936:
        /* <DEDUP_REMOVED lines=14> */
.L_x_939:
[----:B------:R-:W-:Y:S05]  /*469f0*/  BSYNC B1 ;  /* 0x0000000000017941 */ /* 0x000fea0003800000 */
.L_x_938:
        /* <DEDUP_REMOVED lines=9> */
.L_x_941:
[----:B------:R-:W-:Y:S05]  /*46a90*/  BSYNC B1 ;  /* 0x0000000000017941 */ /* 0x000fea0003800000 */
.L_x_940:
        /* <DEDUP_REMOVED lines=9> */
.L_x_943:
[----:B------:R-:W-:Y:S05]  /*46b30*/  BSYNC B1 ;  /* 0x0000000000017941 */ /* 0x000fea0003800000 */
.L_x_942:
        /* <DEDUP_REMOVED lines=14> */
.L_x_945:
[----:B------:R-:W-:Y:S05]  /*46c20*/  BSYNC B1 ;  /* 0x0000000000017941 */ /* 0x000fea0003800000 */
.L_x_944:
        /* <DEDUP_REMOVED lines=14> */
.L_x_947:
[----:B------:R-:W-:Y:S05]  /*46d10*/  BSYNC B1 ;  /* 0x0000000000017941 */ /* 0x000fea0003800000 */
.L_x_946:
        /* <DEDUP_REMOVED lines=9> */
.L_x_949:
[----:B------:R-:W-:Y:S05]  /*46db0*/  BSYNC B1 ;  /* 0x0000000000017941 */ /* 0x000fea0003800000 */
.L_x_948:
        /* <DEDUP_REMOVED lines=9> */
.L_x_951:
[----:B------:R-:W-:Y:S05]  /*46e50*/  BSYNC B1 ;  /* 0x0000000000017941 */ /* 0x000fea0003800000 */
.L_x_950:
        /* <DEDUP_REMOVED lines=14> */
.L_x_953:
[----:B------:R-:W-:Y:S05]  /*46f40*/  BSYNC B1 ;  /* 0x0000000000017941 */ /* 0x000fea0003800000 */
.L_x_952:
        /* <DEDUP_REMOVED lines=14> */
.L_x_955:
[----:B------:R-:W-:Y:S05]  /*47030*/  BSYNC B1 ;  /* 0x0000000000017941 */ /* 0x000fea0003800000 */
.L_x_954:
        /* <DEDUP_REMOVED lines=9> */
.L_x_957:
[----:B------:R-:W-:Y:S05]  /*470d0*/  BSYNC B1 ;  /* 0x0000000000017941 */ /* 0x000fea0003800000 */
.L_x_956:
        /* <DEDUP_REMOVED lines=9> */
.L_x_959:
[----:B------:R-:W-:Y:S05]  /*47170*/  BSYNC B1 ;  /* 0x0000000000017941 */ /* 0x000fea0003800000 */
.L_x_958:
        /* <DEDUP_REMOVED lines=14> */
.L_x_961:
[----:B------:R-:W-:Y:S05]  /*47260*/  BSYNC B1 ;  /* 0x0000000000017941 */ /* 0x000fea0003800000 */
.L_x_960:
        /* <DEDUP_REMOVED lines=14> */
.L_x_963:
[----:B------:R-:W-:Y:S05]  /*47350*/  BSYNC B1 ;  /* 0x0000000000017941 */ /* 0x000fea0003800000 */
.L_x_962:
        /* <DEDUP_REMOVED lines=9> */
.L_x_965:
[----:B------:R-:W-:Y:S05]  /*473f0*/  BSYNC B1 ;  /* 0x0000000000017941 */ /* 0x000fea0003800000 */
.L_x_964:
        /* <DEDUP_REMOVED lines=9> */
.L_x_967:
[----:B------:R-:W-:Y:S05]  /*47490*/  BSYNC B1 ;  /* 0x0000000000017941 */ /* 0x000fea0003800000 */
.L_x_966:
        /* <DEDUP_REMOVED lines=14> */
.L_x_969:
[----:B------:R-:W-:Y:S05]  /*47580*/  BSYNC B1 ;  /* 0x0000000000017941 */ /* 0x000fea0003800000 */
.L_x_968:
        /* <DEDUP_REMOVED lines=14> */
.L_x_971:
[----:B------:R-:W-:Y:S05]  /*47670*/  BSYNC B1 ;  /* 0x0000000000017941 */ /* 0x000fea0003800000 */
.L_x_970:
        /* <DEDUP_REMOVED lines=9> */
.L_x_973:
[----:B------:R-:W-:Y:S05]  /*47710*/  BSYNC B1 ;  /* 0x0000000000017941 */ /* 0x000fea0003800000 */
.L_x_972:
        /* <DEDUP_REMOVED lines=9> */
.L_x_975:
[----:B------:R-:W-:Y:S05]  /*477b0*/  BSYNC B1 ;  /* 0x0000000000017941 */ /* 0x000fea0003800000 */
.L_x_974:
        /* <DEDUP_REMOVED lines=14> */
.L_x_977:
[----:B------:R-:W-:Y:S05]  /*478a0*/  BSYNC B1 ;  /* 0x0000000000017941 */ /* 0x000fea0003800000 */
.L_x_976:
        /* <DEDUP_REMOVED lines=14> */
.L_x_979:
[----:B------:R-:W-:Y:S05]  /*47990*/  BSYNC B1 ;  /* 0x0000000000017941 */ /* 0x000fea0003800000 */
.L_x_978:
        /* <DEDUP_REMOVED lines=9> */
.L_x_981:
[----:B------:R-:W-:Y:S05]  /*47a30*/  BSYNC B1 ;  /* 0x0000000000017941 */ /* 0x000fea0003800000 */
.L_x_980:
        /* <DEDUP_REMOVED lines=9> */
.L_x_983:
[----:B------:R-:W-:Y:S05]  /*47ad0*/  BSYNC B1 ;  /* 0x0000000000017941 */ /* 0x000fea0003800000 */
.L_x_982:
[----:B------:R-:W2:Y:S01]  /*47ae0*/  LDL.LU R19, [R1+0x2f4] ;  /* 0x0002f40001137983 */ /* 0x000ea20000300800 */
[C---:B------:R-:W-:Y:S01]  /*47af0*/  ISETP.LT.OR P0, PT, R0.reuse, 0x179, !P1 ;  /* 0x000001790000780c */ /* 0x040fe20004f01670 */
[----:B------:R-:W-:Y:S01]  /*47b00*/  BSSY B1, `(.L_x_984) ;  /* 0x000000c000017945 */ /* 0x000fe20003800000 */
[----:B------:R-:W-:-:S11]  /*47b10*/  ISETP.LT.OR P1, PT, R0, 0x17a, !P1 ;  /* 0x0000017a0000780c */ /* 0x000fd60004f21670 */
[----:B0-----:R-:W-:-:S04]  /*47b20*/  @!P0 IADD3 R224, P6, R10, UR44, RZ ;  /* 0x0000002c0ae08c10 */ /* 0x001fc8000ffde0ff */
[----:B------:R-:W-:Y:S02]  /*47b30*/  @!P0 IADD3.X R225, R11, UR43, RZ, P6, !PT ;  /* 0x0000002b0be18c10 */ /* 0x000fe4000b7fe4ff */
        /* <DEDUP_REMOVED lines=8> */
.L_x_985:
[----:B------:R-:W-:Y:S05]  /*47bc0*/  BSYNC B1 ;  /* 0x0000000000017941 */ /* 0x000fea0003800000 */
.L_x_984:
[----:B0-----:R-:W2:Y:S01]  /*47bd0*/  LDL.LU R10, [R1+0x2f8] ;  /* 0x0002f800010a7983 */ /* 0x001ea20000300800 */
[----:B------:R-:W-:Y:S01]  /*47be0*/  BSSY B1, `(.L_x_986) ;  /* 0x0000007000017945 */ /* 0x000fe20003800000 */
[----:B--2---:R-:W-:-:S05]  /*47bf0*/  @!P0 IMAD R10, R10, R16, R3 ;  /* 0x000000100a0a8224 */ /* 0x004fca00078e0203 */
[----:B------:R0:W-:Y:S01]  /*47c00*/  @!P0 STG.E.U8 desc[UR46][R224.64+0x178], R10 ;  /* 0x0001780ae0008986 */ /* 0x0001e2000c10112e */
[----:B------:R-:W-:Y:S05]  /*47c10*/  @P1 BRA `(.L_x_987) ;  /* 0x00000000000c1947 */ /* 0x000fea0003800000 */
[----:B------:R-:W2:Y:S02]  /*47c20*/  LDG.E.U8 R2, desc[UR46][R222.64+0x179] ;  /* 0x0001792ede027981 */ /* 0x000ea4000c1e1100 */
[----:B--2---:R-:W-:-:S05]  /*47c30*/  PRMT R3, R2, 0x8880, RZ ;  /* 0x0000888002037816 */ /* 0x004fca00000000ff */
[----:B------:R-:W-:-:S07]  /*47c40*/  IMAD R3, R3, R17, RZ ;  /* 0x0000001103037224 */ /* 0x000fce00078e02ff */
.L_x_987:
[----:B------:R-:W-:Y:S05]  /*47c50*/  BSYNC B1 ;  /* 0x0000000000017941 */ /* 0x000fea0003800000 */
.L_x_986:
[----:B0-----:R-:W2:Y:S01]  /*47c60*/  LDL.LU R10, [R1+0x2fc] ;  /* 0x0002fc00010a7983 */ /* 0x001ea20000300800 */
[----:B------:R-:W-:Y:S01]  /*47c70*/  LOP3.LUT P5, RZ, R18, 0x8, RZ, 0xc0, !PT ;  /* 0x0000000812ff7812 */ /* 0x000fe200078ac0ff */
[----:B------:R-:W-:Y:S03]  /*47c80*/  BSSY B1, `(.L_x_988) ;  /* 0x0000008000017945 */ /* 0x000fe60003800000 */
[----:B------:R-:W-:Y:S01]  /*47c90*/  ISETP.LT.OR P0, PT, R0, 0xc1, !P5 ;  /* 0x000000c10000780c */ /* 0x000fe20006f01670 */
[----:B--2---:R-:W-:-:S05]  /*47ca0*/  @!P1 IMAD R10, R10, R16, R3 ;  /* 0x000000100a0a9224 */ /* 0x004fca00078e0203 */
[----:B------:R0:W-:Y:S07]  /*47cb0*/  @!P1 STG.E.U8 desc[UR46][R12.64+0x179], R10 ;  /* 0x0001790a0c009986 */ /* 0x0001ee000c10112e */
[----:B------:R-:W-:Y:S05]  /*47cc0*/  @P0 BRA `(.L_x_989) ;  /* 0x00000000000c0947 */ /* 0x000fea0003800000 */
[----:B------:R-:W2:Y:S02]  /*47cd0*/  LDG.E.U8 R2, desc[UR46][R220.64+0xc0] ;  /* 0x0000c02edc027981 */ /* 0x000ea4000c1e1100 */
[----:B--2---:R-:W-:-:S05]  /*47ce0*/  PRMT R3, R2, 0x8880, RZ ;  /* 0x0000888002037816 */ /* 0x004fca00000000ff */
[----:B------:R-:W-:-:S07]  /*47cf0*/  IMAD R3, R3, R17, RZ ;  /* 0x0000001103037224 */ /* 0x000fce00078e02ff */
.L_x_989:
[----:B------:R-:W-:Y:S05]  /*47d00*/  BSYNC B1 ;  /* 0x0000000000017941 */ /* 0x000fea0003800000 */
.L_x_988:
[----:B0-----:R-:W2:Y:S01]  /*47d10*/  LDL.LU R10, [R1] ;  /* 0x00000000010a7983 */ /* 0x001ea20000300800 */
        /* <DEDUP_REMOVED lines=8> */
.L_x_991:
[----:B------:R-:W-:Y:S05]  /*47da0*/  BSYNC B1 ;  /* 0x0000000000017941 */ /* 0x000fea0003800000 */
.L_x_990:
[----:B0-----:R-:W2:Y:S01]  /*47db0*/  LDL.LU R10, [R1+0x4] ;  /* 0x00000400010a7983 */ /* 0x001ea20000300800 */
[----:B------:R-:W-:Y:S01]  /*47dc0*/  LOP3.LUT P6, RZ, R18, 0x4, RZ, 0xc0, !PT ;  /* 0x0000000412ff7812 */ /* 0x000fe200078cc0ff */
[----:B------:R-:W-:Y:S03]  /*47dd0*/  BSSY B1, `(.L_x_992) ;  /* 0x000000a000017945 */ /* 0x000fe60003800000 */
[----:B------:R-:W-:-:S13]  /*47de0*/  ISETP.LT.OR P0, PT, R0, 0xc1, !P6 ;  /* 0x000000c10000780c */ /* 0x000fda0007701670 */
        /* <DEDUP_REMOVED lines=8> */
.L_x_993:
[----:B------:R-:W-:Y:S05]  /*47e70*/  BSYNC B1 ;  /* 0x0000000000017941 */ /* 0x000fea0003800000 */
.L_x_992:
[----:B------:R-:W2:Y:S01]  /*47e80*/  LDL.LU R19, [R1+0x8] ;  /* 0x0000080001137983 */ /* 0x000ea20000300800 */
[----:B------:R-:W-:Y:S01]  /*47e90*/  ISETP.LT.OR P1, PT, R0, 0xc2, !P6 ;  /* 0x000000c20000780c */ /* 0x000fe20007721670 */
[----:B------:R-:W-:-:S12]  /*47ea0*/  BSSY B1, `(.L_x_994) ;  /* 0x0000009000017945 */ /* 0x000fd80003800000 */
[----:B0-----:R-:W-:-:S04]  /*47eb0*/  @!P1 IADD3 R10, P5, R6, UR44, RZ ;  /* 0x0000002c060a9c10 */ /* 0x001fc8000ffbe0ff */
[----:B------:R-:W-:Y:S01]  /*47ec0*/  @!P1 IADD3.X R11, R7, UR43, RZ, P5, !PT ;  /* 0x0000002b070b9c10 */ /* 0x000fe2000affe4ff */
[----:B--2---:R-:W-:-:S05]  /*47ed0*/  @!P0 IMAD R19, R19, R16, R3 ;  /* 0x0000001013138224 */ /* 0x004fca00078e0203 */
[----:B------:R0:W-:Y:S01]  /*47ee0*/  @!P0 STG.E.U8 desc[UR46][R12.64+0xc0], R19 ;  /* 0x0000c0130c008986 */ /* 0x0001e2000c10112e */
[----:B------:R-:W-:Y:S05]  /*47ef0*/  @P1 BRA `(.L_x_995) ;  /* 0x00000000000c1947 */ /* 0x000fea0003800000 */
[----:B------:R-:W2:Y:S02]  /*47f00*/  LDG.E.U8 R2, desc[UR46][R218.64+0xc1] ;  /* 0x0000c12eda027981 */ /* 0x000ea4000c1e1100 */
[----:B--2---:R-:W-:-:S05]  /*47f10*/  PRMT R3, R2, 0x8880, RZ ;  /* 0x0000888002037816 */ /* 0x004fca00000000ff */
[----:B------:R-:W-:-:S07]  /*47f20*/  IMAD R3, R3, R17, RZ ;  /* 0x0000001103037224 */ /* 0x000fce00078e02ff */
.L_x_995:
[----:B------:R-:W-:Y:S05]  /*47f30*/  BSYNC B1 ;  /* 0x0000000000017941 */ /* 0x000fea0003800000 */
.L_x_994:
        /* <DEDUP_REMOVED lines=10> */
.L_x_997:
[----:B------:R-:W-:Y:S05]  /*47fe0*/  BSYNC B1 ;  /* 0x0000000000017941 */ /* 0x000fea0003800000 */
.L_x_996:
[----:B0-----:R-:W2:Y:S01]  /*47ff0*/  LDL.LU R10, [R1+0x10] ;  /* 0x00001000010a7983 */ /* 0x001ea20000300800 */
        /* <DEDUP_REMOVED lines=8> */
.L_x_999:
[----:B------:R-:W-:Y:S05]  /*48080*/  BSYNC B1 ;  /* 0x0000000000017941 */ /* 0x000fea0003800000 */
.L_x_998:
[----:B0-----:R-:W2:Y:S01]  /*48090*/  LDL.LU R10, [R1+0x14] ;  /* 0x00001400010a7983 */ /* 0x001ea20000300800 */
        /* <DEDUP_REMOVED lines=10> */
.L_x_1001:
[----:B------:R-:W-:Y:S05]  /*48140*/  BSYNC B1 ;  /* 0x0000000000017941 */ /* 0x000fea0003800000 */
.L_x_1000:
        /* <DEDUP_REMOVED lines=11> */
.L_x_1003:
[----:B------:R-:W-:Y:S05]  /*48200*/  BSYNC B1 ;  /* 0x0000000000017941 */ /* 0x000fea0003800000 */
.L_x_1002:
        /* <DEDUP_REMOVED lines=10> */
.L_x_1005:
[----:B------:R-:W-:Y:S05]  /*482b0*/  BSYNC B1 ;  /* 0x0000000000017941 */ /* 0x000fea0003800000 */
.L_x_1004:
        /* <DEDUP_REMOVED lines=9> */
.L_x_1007:
[----:B------:R-:W-:Y:S05]  /*48350*/  BSYNC B1 ;  /* 0x0000000000017941 */ /* 0x000fea0003800000 */
.L_x_1006:
        /* <DEDUP_REMOVED lines=11> */
.L_x_1009:
[----:B------:R-:W-:Y:S05]  /*48410*/  BSYNC B1 ;  /* 0x0000000000017941 */ /* 0x000fea0003800000 */
.L_x_1008:
        /* <DEDUP_REMOVED lines=11> */
.L_x_1011:
[----:B------:R-:W-:Y:S05]  /*484d0*/  BSYNC B1 ;  /* 0x0000000000017941 */ /* 0x000fea0003800000 */
.L_x_1010:
        /* <DEDUP_REMOVED lines=10> */
.L_x_1013:
[----:B------:R-:W-:Y:S05]  /*48580*/  BSYNC B1 ;  /* 0x0000000000017941 */ /* 0x000fea0003800000 */
.L_x_1012:
        /* <DEDUP_REMOVED lines=9> */
.L_x_1015:
[----:B------:R-:W-:Y:S05]  /*48620*/  BSYNC B1 ;  /* 0x0000000000017941 */ /* 0x000fea0003800000 */
.L_x_1014:
        /* <DEDUP_REMOVED lines=11> */
.L_x_1017:
[----:B------:R-:W-:Y:S05]  /*486e0*/  BSYNC B1 ;  /* 0x0000000000017941 */ /* 0x000fea0003800000 */
.L_x_1016:
        /* <DEDUP_REMOVED lines=11> */
.L_x_1019:
[----:B------:R-:W-:Y:S05]  /*487a0*/  BSYNC B1 ;  /* 0x0000000000017941 */ /* 0x000fea0003800000 */
.L_x_1018:
        /* <DEDUP_REMOVED lines=10> */
.L_x_1021:
[----:B------:R-:W-:Y:S05]  /*48850*/  BSYNC B1 ;  /* 0x0000000000017941 */ /* 0x000fea0003800000 */
.L_x_1020:
        /* <DEDUP_REMOVED lines=9> */
.L_x_1023:
[----:B------:R-:W-:Y:S05]  /*488f0*/  BSYNC B1 ;  /* 0x0000000000017941 */ /* 0x000fea0003800000 */
.L_x_1022:
        /* <DEDUP_REMOVED lines=11> */
.L_x_1025:
[----:B------:R-:W-:Y:S05]  /*489b0*/  BSYNC B1 ;  /* 0x0000000000017941 */ /* 0x000fea0003800000 */
.L_x_1024:
        /* <DEDUP_REMOVED lines=11> */
.L_x_1027:
[----:B------:R-:W-:Y:S05]  /*48a70*/  BSYNC B1 ;  /* 0x0000000000017941 */ /* 0x000fea0003800000 */
.L_x_1026:
        /* <DEDUP_REMOVED lines=10> */
.L_x_1029:
[----:B------:R-:W-:Y:S05]  /*48b20*/  BSYNC B1 ;  /* 0x0000000000017941 */ /* 0x000fea0003800000 */
.L_x_1028:
        /* <DEDUP_REMOVED lines=9> */
.L_x_1031:
[----:B------:R-:W-:Y:S05]  /*48bc0*/  BSYNC B1 ;  /* 0x0000000000017941 */ /* 0x000fea0003800000 */
.L_x_1030:
        /* <DEDUP_REMOVED lines=11> */
.L_x_1033:
[----:B------:R-:W-:Y:S05]  /*48c80*/  BSYNC B1 ;  /* 0x0000000000017941 */ /* 0x000fea0003800000 */
.L_x_1032:
        /* <DEDUP_REMOVED lines=11> */
.L_x_1035:
[----:B------:R-:W-:Y:S05]  /*48d40*/  BSYNC B1 ;  /* 0x0000000000017941 */ /* 0x000fea0003800000 */
.L_x_1034:
        /* <DEDUP_REMOVED lines=10> */
.L_x_1037:
[----:B------:R-:W-:Y:S05]  /*48df0*/  BSYNC B1 ;  /* 0x0000000000017941 */ /* 0x000fea0003800000 */
.L_x_1036:
        /* <DEDUP_REMOVED lines=9> */
.L_x_1039:
[----:B------:R-:W-:Y:S05]  /*48e90*/  BSYNC B1 ;  /* 0x0000000000017941 */ /* 0x000fea0003800000 */
.L_x_1038:
        /* <DEDUP_REMOVED lines=11> */
.L_x_1041:
[----:B------:R-:W-:Y:S05]  /*48f50*/  BSYNC B1 ;  /* 0x0000000000017941 */ /* 0x000fea0003800000 */
.L_x_1040:
        /* <DEDUP_REMOVED lines=11> */
.L_x_1043:
[----:B------:R-:W-:Y:S05]  /*49010*/  BSYNC B1 ;  /* 0x0000000000017941 */ /* 0x000fea0003800000 */
.L_x_1042:
        /* <DEDUP_REMOVED lines=10> */
.L_x_1045:
[----:B------:R-:W-:Y:S05]  /*490c0*/  BSYNC B1 ;  /* 0x0000000000017941 */ /* 0x000fea0003800000 */
.L_x_1044:
        /* <DEDUP_REMOVED lines=9> */
.L_x_1047:
[----:B------:R-:W-:Y:S05]  /*49160*/  BSYNC B1 ;  /* 0x0000000000017941 */ /* 0x000fea0003800000 */
.L_x_1046:
        /* <DEDUP_REMOVED lines=11> */
.L_x_1049:
[----:B------:R-:W-:Y:S05]  /*49220*/  BSYNC B1 ;  /* 0x0000000000017941 */ /* 0x000fea0003800000 */
.L_x_1048:
        /* <DEDUP_REMOVED lines=11> */
.L_x_1051:
[----:B------:R-:W-:Y:S05]  /*492e0*/  BSYNC B1 ;  /* 0x0000000000017941 */ /* 0x000fea0003800000 */
.L_x_1050:
        /* <DEDUP_REMOVED lines=10> */
.L_x_1053:
[----:B------:R-:W-:Y:S05]  /*49390*/  BSYNC B1 ;  /* 0x0000000000017941 */ /* 0x000fea0003800000 */
.L_x_1052:
        /* <DEDUP_REMOVED lines=9> */
.L_x_1055:
[----:B------:R-:W-:Y:S05]  /*49430*/  BSYNC B1 ;  /* 0x0000000000017941 */ /* 0x000fea0003800000 */
.L_x_1054:
        /* <DEDUP_REMOVED lines=11> */
.L_x_1057:
[----:B------:R-:W-:Y:S05]  /*494f0*/  BSYNC B1 ;  /* 0x0000000000017941 */ /* 0x000fea0003800000 */
.L_x_1056:
        /* <DEDUP_REMOVED lines=11> */
.L_x_1059:
[----:B------:R-:W-:Y:S05]  /*495b0*/  BSYNC B1 ;  /* 0x0000000000017941 */ /* 0x000fea0003800000 */
.L_x_1058:
        /* <DEDUP_REMOVED lines=10> */
.L_x_1061:
[----:B------:R-:W-:Y:S05]  /*49660*/  BSYNC B1 ;  /* 0x0000000000017941 */ /* 0x000fea0003800000 */
.L_x_1060:
        /* <DEDUP_REMOVED lines=9> */
.L_x_1063:
[----:B------:R-:W-:Y:S05]  /*49700*/  BSYNC B1 ;  /* 0x0000000000017941 */ /* 0x000fea0003800000 */
.L_x_1062:
        /* <DEDUP_REMOVED lines=11> */
.L_x_1065:
[----:B------:R-:W-:Y:S05]  /*497c0*/  BSYNC B1 ;  /* 0x0000000000017941 */ /* 0x000fea0003800000 */
.L_x_1064:
        /* <DEDUP_REMOVED lines=11> */
.L_x_1067:
[----:B------:R-:W-:Y:S05]  /*49880*/  BSYNC B1 ;  /* 0x0000000000017941 */ /* 0x000fea0003800000 */
.L_x_1066:
        /* <DEDUP_REMOVED lines=10> */
.L_x_1069:
[----:B------:R-:W-:Y:S05]  /*49930*/  BSYNC B1 ;  /* 0x0000000000017941 */ /* 0x000fea0003800000 */
.L_x_1068:
        /* <DEDUP_REMOVED lines=9> */
.L_x_1071:
[----:B------:R-:W-:Y:S05]  /*499d0*/  BSYNC B1 ;  /* 0x0000000000017941 */ /* 0x000fea0003800000 */
.L_x_1070:
        /* <DEDUP_REMOVED lines=11> */
.L_x_1073:
[----:B------:R-:W-:Y:S05]  /*49a90*/  BSYNC B1 ;  /* 0x0000000000017941 */ /* 0x000fea0003800000 */
.L_x_1072:
        /* <DEDUP_REMOVED lines=11> */
.L_x_1075:
[----:B------:R-:W-:Y:S05]  /*49b50*/  BSYNC B1 ;  /* 0x0000000000017941 */ /* 0x000fea0003800000 */
.L_x_1074:
        /* <DEDUP_REMOVED lines=10> */
.L_x_1077:
[----:B------:R-:W-:Y:S05]  /*49c00*/  BSYNC B1 ;  /* 0x0000000000017941 */ /* 0x000fea0003800000 */
.L_x_1076:
        /* <DEDUP_REMOVED lines=9> */
.L_x_1079:
[----:B------:R-:W-:Y:S05]  /*49ca0*/  BSYNC B1 ;  /* 0x0000000000017941 */ /* 0x000fea0003800000 */
.L_x_1078:
        /* <DEDUP_REMOVED lines=11> */
.L_x_1081:
[----:B------:R-:W-:Y:S05]  /*49d60*/  BSYNC B1 ;  /* 0x0000000000017941 */ /* 0x000fea0003800000 */
.L_x_1080:
        /* <DEDUP_REMOVED lines=11> */
.L_x_1083:
[----:B------:R-:W-:Y:S05]  /*49e20*/  BSYNC B1 ;  /* 0x0000000000017941 */ /* 0x000fea0003800000 */
.L_x_1082:
        /* <DEDUP_REMOVED lines=10> */
.L_x_1085:
[----:B------:R-:W-:Y:S05]  /*49ed0*/  BSYNC B1 ;  /* 0x0000000000017941 */ /* 0x000fea0003800000 */
.L_x_1084:
        /* <DEDUP_REMOVED lines=9> */
.L_x_1087:
[----:B------:R-:W-:Y:S05]  /*49f70*/  BSYNC B1 ;  /* 0x0000000000017941 */ /* 0x000fea0003800000 */
.L_x_1086:
        /* <DEDUP_REMOVED lines=11> */
.L_x_1089:
[----:B------:R-:W-:Y:S05]  /*4a030*/  BSYNC B1 ;  /* 0x0000000000017941 */ /* 0x000fea0003800000 */
.L_x_1088:
        /* <DEDUP_REMOVED lines=11> */
.L_x_1091:
[----:B------:R-:W-:Y:S05]  /*4a0f0*/  BSYNC B1 ;  /* 0x0000000000017941 */ /* 0x000fea0003800000 */
.L_x_1090:
        /* <DEDUP_REMOVED lines=10> */
.L_x_1093:
[----:B------:R-:W-:Y:S05]  /*4a1a0*/  BSYNC B1 ;  /* 0x0000000000017941 */ /* 0x000fea0003800000 */
.L_x_1092:
        /* <DEDUP_REMOVED lines=9> */
.L_x_1095:
[----:B------:R-:W-:Y:S05]  /*4a240*/  BSYNC B1 ;  /* 0x0000000000017941 */ /* 0x000fea0003800000 */
.L_x_1094:
        /* <DEDUP_REMOVED lines=11> */
.L_x_1097:
[----:B------:R-:W-:Y:S05]  /*4a300*/  BSYNC B1 ;  /* 0x0000000000017941 */ /* 0x000fea0003800000 */
.L_x_1096:
        /* <DEDUP_REMOVED lines=11> */
.L_x_1099:
[----:B------:R-:W-:Y:S05]  /*4a3c0*/  BSYNC B1 ;  /* 0x0000000000017941 */ /* 0x000fea0003800000 */
.L_x_1098:
        /* <DEDUP_REMOVED lines=10> */
.L_x_1101:
[----:B------:R-:W-:Y:S05]  /*4a470*/  BSYNC B1 ;  /* 0x0000000000017941 */ /* 0x000fea0003800000 */
.L_x_1100:
        /* <DEDUP_REMOVED lines=9> */
.L_x_1103:
[----:B------:R-:W-:Y:S05]  /*4a510*/  BSYNC B1 ;  /* 0x0000000000017941 */ /* 0x000fea0003800000 */
.L_x_1102:
        /* <DEDUP_REMOVED lines=11> */
.L_x_1105:
[----:B------:R-:W-:Y:S05]  /*4a5d0*/  BSYNC B1 ;  /* 0x0000000000017941 */ /* 0x000fea0003800000 */
.L_x_1104:
        /* <DEDUP_REMOVED lines=11> */
.L_x_1107:
[----:B------:R-:W-:Y:S05]  /*4a690*/  BSYNC B1 ;  /* 0x0000000000017941 */ /* 0x000fea0003800000 */
.L_x_1106:
        /* <DEDUP_REMOVED lines=10> */
.L_x_1109:
[----:B------:R-:W-:Y:S05]  /*4a740*/  BSYNC B1 ;  /* 0x0000000000017941 */ /* 0x000fea0003800000 */
.L_x_1108:
        /* <DEDUP_REMOVED lines=9> */
.L_x_1111:
[----:B------:R-:W-:Y:S05]  /*4a7e0*/  BSYNC B1 ;  /* 0x0000000000017941 */ /* 0x000fea0003800000 */
.L_x_1110:
        /* <DEDUP_REMOVED lines=11> */
.L_x_1113:
[----:B------:R-:W-:Y:S05]  /*4a8a0*/  BSYNC B1 ;  /* 0x0000000000017941 */ /* 0x000fea0003800000 */
.L_x_1112:
        /* <DEDUP_REMOVED lines=11> */
.L_x_1115:
[----:B------:R-:W-:Y:S05]  /*4a960*/  BSYNC B1 ;  /* 0x0000000000017941 */ /* 0x000fea0003800000 */
.L_x_1114:
        /* <DEDUP_REMOVED lines=10> */
.L_x_1117:
[----:B------:R-:W-:Y:S05]  /*4aa10*/  BSYNC B1 ;  /* 0x0000000000017941 */ /* 0x000fea0003800000 */
.L_x_1116:
        /* <DEDUP_REMOVED lines=9> */
.L_x_1119:
[----:B------:R-:W-:Y:S05]  /*4aab0*/  BSYNC B1 ;  /* 0x0000000000017941 */ /* 0x000fea0003800000 */
.L_x_1118:
        /* <DEDUP_REMOVED lines=11> */
.L_x_1121:
[----:B------:R-:W-:Y:S05]  /*4ab70*/  BSYNC B1 ;  /* 0x0000000000017941 */ /* 0x000fea0003800000 */
.L_x_1120:
        /* <DEDUP_REMOVED lines=11> */
.L_x_1123:
[----:B------:R-:W-:Y:S05]  /*4ac30*/  BSYNC B1 ;  /* 0x0000000000017941 */ /* 0x000fea0003800000 */
.L_x_1122:
        /* <DEDUP_REMOVED lines=10> */
.L_x_1125:
[----:B------:R-:W-:Y:S05]  /*4ace0*/  BSYNC B1 ;  /* 0x0000000000017941 */ /* 0x000fea0003800000 */
.L_x_1124:
        /* <DEDUP_REMOVED lines=9> */
.L_x_1127:
[----:B------:R-:W-:Y:S05]  /*4ad80*/  BSYNC B1 ;  /* 0x0000000000017941 */ /* 0x000fea0003800000 */
.L_x_1126:
        /* <DEDUP_REMOVED lines=11> */
.L_x_1129:
[----:B------:R-:W-:Y:S05]  /*4ae40*/  BSYNC B1 ;  /* 0x0000000000017941 */ /* 0x000fea0003800000 */
.L_x_1128:
        /* <DEDUP_REMOVED lines=11> */
.L_x_1131:
[----:B------:R-:W-:Y:S05]  /*4af00*/  BSYNC B1 ;  /* 0x0000000000017941 */ /* 0x000fea0003800000 */
.L_x_1130:
        /* <DEDUP_REMOVED lines=10> */
.L_x_1133:
[----:B------:R-:W-:Y:S05]  /*4afb0*/  BSYNC B1 ;  /* 0x0000000000017941 */ /* 0x000fea0003800000 */
.L_x_1132:
        /* <DEDUP_REMOVED lines=9> */
.L_x_1135:
[----:B------:R-:W-:Y:S05]  /*4b050*/  BSYNC B1 ;  /* 0x0000000000017941 */ /* 0x000fea0003800000 */
.L_x_1134:
        /* <DEDUP_REMOVED lines=11> */
.L_x_1137:
[----:B------:R-:W-:Y:S05]  /*4b110*/  BSYNC B1 ;  /* 0x0000000000017941 */ /* 0x000fea0003800000 */
.L_x_1136:
        /* <DEDUP_REMOVED lines=11> */
.L_x_1139:
[----:B------:R-:W-:Y:S05]  /*4b1d0*/  BSYNC B1 ;  /* 0x0000000000017941 */ /* 0x000fea0003800000 */
.L_x_1138:
        /* <DEDUP_REMOVED lines=10> */
.L_x_1141:
[----:B------:R-:W-:Y:S05]  /*4b280*/  BSYNC B1 ;  /* 0x0000000000017941 */ /* 0x000fea0003800000 */
.L_x_1140:
        /* <DEDUP_REMOVED lines=9> */
.L_x_1143:
[----:B------:R-:W-:Y:S05]  /*4b320*/  BSYNC B1 ;  /* 0x0000000000017941 */ /* 0x000fea0003800000 */
.L_x_1142:
        /* <DEDUP_REMOVED lines=11> */
.L_x_1145:
[----:B------:R-:W-:Y:S05]  /*4b3e0*/  BSYNC B1 ;  /* 0x0000000000017941 */ /* 0x000fea0003800000 */
.L_x_1144:
        /* <DEDUP_REMOVED lines=11> */
.L_x_1147:
[----:B------:R-:W-:Y:S05]  /*4b4a0*/  BSYNC B1 ;  /* 0x0000000000017941 */ /* 0x000fea0003800000 */
.L_x_1146:
        /* <DEDUP_REMOVED lines=10> */
.L_x_1149:
[----:B------:R-:W-:Y:S05]  /*4b550*/  BSYNC B1 ;  /* 0x0000000000017941 */ /* 0x000fea0003800000 */
.L_x_1148:
[----:B0-----:R-:W2:Y:S01]  /*4b560*/  LDL.LU R10, [R1+0x140] ;  /* 0x00014000010a7983 */ /* 0x001ea20000300800 */
[----:B------:R-:W-:Y:S01]  /*4b570*/  ISETP.LT.OR P1, PT, R0, 0x162, !P5 ;  /* 0x000001620000780c */ /* 0x000fe20006f21670 */
[----:B------:R-:W-:Y:S01]  /*4b580*/  BSSY B1, `(.L_x_1150) ;  /* 0x0000007000017945 */ /* 0x000fe20003800000 */
[----:B--2---:R-:W-:-:S05]  /*4b590*/  @!P0 IMAD R10, R10, R16, R3 ;  /* 0x000000100a0a8224 */ /* 0x004fca00078e0203 */
[----:B------:R0:W-:Y:S06]  /*4b5a0*/  @!P0 STG.E.U8 desc[UR46][R6.64+0x160], R10 ;  /* 0x0001600a06008986 */ /* 0x0001ec000c10112e */
[----:B------:R-:W-:Y:S05]  /*4b5b0*/  @P1 BRA `(.L_x_1151) ;  /* 0x00000000000c1947 */ /* 0x000fea0003800000 */
[----:B------:R-:W0:Y:S02]  /*4b5c0*/  LDG.E.U8 R2, desc[UR46][R220.64+0x161] ;  /* 0x0001612edc027981 */ /* 0x000e24000c1e1100 */
[----:B0-----:R-:W-:-:S05]  /*4b5d0*/  PRMT R10, R2, 0x8880, RZ ;  /* 0x00008880020a7816 */ /* 0x001fca00000000ff */
[----:B------:R-:W-:-:S07]  /*4b5e0*/  IMAD R3, R10, R17, RZ ;  /* 0x000000110a037224 */ /* 0x000fce00078e02ff */
.L_x_1151:
[----:B------:R-:W-:Y:S05]  /*4b5f0*/  BSYNC B1 ;  /* 0x0000000000017941 */ /* 0x000fea0003800000 */
.L_x_1150:
        /* <DEDUP_REMOVED lines=11> */
.L_x_1153:
[----:B------:R-:W-:Y:S05]  /*4b6b0*/  BSYNC B1 ;  /* 0x0000000000017941 */ /* 0x000fea0003800000 */
.L_x_1152:
        /* <DEDUP_REMOVED lines=8> */
[----:B------:R-:W0:Y:S02]  /*4b740*/  LDG.E.U8 R2, desc[UR46][R218.64+0x161] ;  /* 0x0001612eda027981 */ /* 0x000e24000c1e1100 */
[----:B0-----:R-:W-:-:S05]  /*4b750*/  PRMT R12, R2, 0x8880, RZ ;  /* 0x00008880020c7816 */ /* 0x001fca00000000ff */
[----:B------:R-:W-:-:S07]  /*4b760*/  IMAD R3, R12, R17, RZ ;  /* 0x000000110c037224 */ /* 0x000fce00078e02ff */
.L_x_1155:
[----:B------:R-:W-:Y:S05]  /*4b770*/  BSYNC B1 ;  /* 0x0000000000017941 */ /* 0x000fea0003800000 */
.L_x_1154:
[----:B0-----:R-:W2:Y:S01]  /*4b780*/  LDL.LU R12, [R1+0x14c] ;  /* 0x00014c00010c7983 */ /* 0x001ea20000300800 */
[----:B------:R-:W-:Y:S01]  /*4b790*/  LOP3.LUT P5, RZ, R18, 0x8, RZ, 0xc0, !PT ;  /* 0x0000000812ff7812 */ /* 0x000fe200078ac0ff */
[----:B------:R-:W-:Y:S03]  /*4b7a0*/  BSSY B1, `(.L_x_1156) ;  /* 0x0000008000017945 */ /* 0x000fe60003800000 */
[----:B------:R-:W-:Y:S01]  /*4b7b0*/  ISETP.LT.OR P0, PT, R0, 0x169, !P5 ;  /* 0x000001690000780c */ /* 0x000fe20006f01670 */
[----:B--2---:R-:W-:-:S05]  /*4b7c0*/  @!P1 IMAD R13, R12, R16, R3 ;  /* 0x000000100c0d9224 */ /* 0x004fca00078e0203 */
[----:B------:R0:W-:Y:S07]  /*4b7d0*/  @!P1 STG.E.U8 desc[UR46][R10.64+0x161], R13 ;  /* 0x0001610d0a009986 */ /* 0x0001ee000c10112e */
[----:B------:R-:W-:Y:S05]  /*4b7e0*/  @P0 BRA `(.L_x_1157) ;  /* 0x00000000000c0947 */ /* 0x000fea0003800000 */
[----:B------:R-:W0:Y:S02]  /*4b7f0*/  LDG.E.U8 R2, desc[UR46][R220.64+0x168] ;  /* 0x0001682edc027981 */ /* 0x000e24000c1e1100 */
[----:B0-----:R-:W-:-:S05]  /*4b800*/  PRMT R10, R2, 0x8880, RZ ;  /* 0x00008880020a7816 */ /* 0x001fca00000000ff */
[----:B------:R-:W-:-:S07]  /*4b810*/  IMAD R3, R10, R17, RZ ;  /* 0x000000110a037224 */ /* 0x000fce00078e02ff */
.L_x_1157:
[----:B------:R-:W-:Y:S05]  /*4b820*/  BSYNC B1 ;  /* 0x0000000000017941 */ /* 0x000fea0003800000 */
.L_x_1156:
        /* <DEDUP_REMOVED lines=9> */
.L_x_1159:
[----:B------:R-:W-:Y:S05]  /*4b8c0*/  BSYNC B1 ;  /* 0x0000000000017941 */ /* 0x000fea0003800000 */
.L_x_1158:
[----:B------:R-:W2:Y:S01]  /*4b8d0*/  LDL.LU R12, [R1+0x154] ;  /* 0x00015400010c7983 */ /* 0x000ea20000300800 */
[----:B------:R-:W-:Y:S01]  /*4b8e0*/  ISETP.LT.OR P0, PT, R0, 0x169, !P6 ;  /* 0x000001690000780c */ /* 0x000fe20007701670 */
[----:B------:R-:W-:-:S12]  /*4b8f0*/  BSSY B1, `(.L_x_1160) ;  /* 0x0000009000017945 */ /* 0x000fd80003800000 */
[----:B------:R-:W-:-:S04]  /*4b900*/  @!P0 IADD3 R10, P5, R6, UR44, RZ ;  /* 0x0000002c060a8c10 */ /* 0x000fc8000ffbe0ff */
[----:B0-----:R-:W-:Y:S01]  /*4b910*/  @!P0 IADD3.X R11, R7, UR43, RZ, P5, !PT ;  /* 0x0000002b070b8c10 */ /* 0x001fe2000affe4ff */
[----:B--2---:R-:W-:-:S05]  /*4b920*/  @!P1 IMAD R13, R12, R16, R3 ;  /* 0x000000100c0d9224 */ /* 0x004fca00078e0203 */
[----:B------:R0:W-:Y:S01]  /*4b930*/  @!P1 STG.E.U8 desc[UR46][R6.64+0x169], R13 ;  /* 0x0001690d06009986 */ /* 0x0001e2000c10112e */
[----:B------:R-:W-:Y:S05]  /*4b940*/  @P0 BRA `(.L_x_1161) ;  /* 0x00000000000c0947 */ /* 0x000fea0003800000 */
[----:B------:R-:W2:Y:S02]  /*4b950*/  LDG.E.U8 R2, desc[UR46][R218.64+0x168] ;  /* 0x0001682eda027981 */ /* 0x000ea4000c1e1100 */
[----:B--2---:R-:W-:-:S05]  /*4b960*/  PRMT R12, R2, 0x8880, RZ ;  /* 0x00008880020c7816 */ /* 0x004fca00000000ff */
[----:B------:R-:W-:-:S07]  /*4b970*/  IMAD R3, R12, R17, RZ ;  /* 0x000000110c037224 */ /* 0x000fce00078e02ff */
.L_x_1161:
[----:B------:R-:W-:Y:S05]  /*4b980*/  BSYNC B1 ;  /* 0x0000000000017941 */ /* 0x000fea0003800000 */
.L_x_1160:
        /* <DEDUP_REMOVED lines=8> */
[----:B------:R-:W0:Y:S02]  /*4ba10*/  LDG.E.U8 R2, desc[UR46][R218.64+0x169] ;  /* 0x0001692eda027981 */ /* 0x000e24000c1e1100 */
[----:B0-----:R-:W-:-:S05]  /*4ba20*/  PRMT R10, R2, 0x8880, RZ ;  /* 0x00008880020a7816 */ /* 0x001fca00000000ff */
[----:B------:R-:W-:-:S07]  /*4ba30*/  IMAD R3, R10, R17, RZ ;  /* 0x000000110a037224 */ /* 0x000fce00078e02ff */
.L_x_1163:
[----:B------:R-:W-:Y:S05]  /*4ba40*/  BSYNC B1 ;  /* 0x0000000000017941 */ /* 0x000fea0003800000 */
.L_x_1162:
        /* <DEDUP_REMOVED lines=10> */
.L_x_1165:
[----:B------:R-:W-:Y:S05]  /*4baf0*/  BSYNC B1 ;  /* 0x0000000000017941 */ /* 0x000fea0003800000 */
.L_x_1164:
[----:B------:R-:W0:Y:S01]  /*4bb00*/  LDL.LU R10, [R1+0x160] ;  /* 0x00016000010a7983 */ /* 0x000e220000300800 */
[----:B------:R-:W-:Y:S01]  /*4bb10*/  ISETP.LT.OR P1, PT, R0, 0x172, !P5 ;  /* 0x000001720000780c */ /* 0x000fe20006f21670 */
[----:B------:R-:W-:Y:S01]  /*4bb20*/  BSSY B1, `(.L_x_1166) ;  /* 0x0000007000017945 */ /* 0x000fe20003800000 */
[----:B0-----:R-:W-:-:S05]  /*4bb30*/  @!P0 IMAD R11, R10, R16, R3 ;  /* 0x000000100a0b8224 */ /* 0x001fca00078e0203 */
[----:B------:R0:W-:Y:S06]  /*4bb40*/  @!P0 STG.E.U8 desc[UR46][R6.64+0x170], R11 ;  /* 0x0001700b06008986 */ /* 0x0001ec000c10112e */
[----:B------:R-:W-:Y:S05]  /*4bb50*/  @P1 BRA `(.L_x_1167) ;  /* 0x00000000000c1947 */ /* 0x000fea0003800000 */
[----:B------:R-:W2:Y:S02]  /*4bb60*/  LDG.E.U8 R2, desc[UR46][R220.64+0x171] ;  /* 0x0001712edc027981 */ /* 0x000ea4000c1e1100 */
[----:B--2---:R-:W-:-:S05]  /*4bb70*/  PRMT R10, R2, 0x8880, RZ ;  /* 0x00008880020a7816 */ /* 0x004fca00000000ff */
[----:B------:R-:W-:-:S07]  /*4bb80*/  IMAD R3, R10, R17, RZ ;  /* 0x000000110a037224 */ /* 0x000fce00078e02ff */
.L_x_1167:
[----:B------:R-:W-:Y:S05]  /*4bb90*/  BSYNC B1 ;  /* 0x0000000000017941 */ /* 0x000fea0003800000 */
.L_x_1166:
        /* <DEDUP_REMOVED lines=11> */
.L_x_1169:
[----:B------:R-:W-:Y:S05]  /*4bc50*/  BSYNC B1 ;  /* 0x0000000000017941 */ /* 0x000fea0003800000 */
.L_x_1168:
        /* <DEDUP_REMOVED lines=11> */
.L_x_1171:
[----:B------:R-:W-:Y:S05]  /*4bd10*/  BSYNC B1 ;  /* 0x0000000000017941 */ /* 0x000fea0003800000 */
.L_x_1170:
        /* <DEDUP_REMOVED lines=10> */
.L_x_1173:
[----:B------:R-:W-:Y:S05]  /*4bdc0*/  BSYNC B1 ;  /* 0x0000000000017941 */ /* 0x000fea0003800000 */
.L_x_1172:
[----:B------:R-:W0:Y:S01]  /*4bdd0*/  LDL.LU R10, [R1+0x170] ;  /* 0x00017000010a7983 */ /* 0x000e220000300800 */
[C---:B------:R-:W-:Y:S01]  /*4bde0*/  ISETP.LT.OR P1, PT, R0.reuse, 0x17a, !P5 ;  /* 0x0000017a0000780c */ /* 0x040fe20006f21670 */
[----:B------:R-:W-:Y:S01]  /*4bdf0*/  BSSY B1, `(.L_x_1174) ;  /* 0x0000009000017945 */ /* 0x000fe20003800000 */
[----:B------:R-:W-:Y:S01]  /*4be00*/  ISETP.LT.OR P5, PT, R0, 0x17a, !P6 ;  /* 0x0000017a0000780c */ /* 0x000fe200077a1670 */
[----:B0-----:R-:W-:-:S05]  /*4be10*/  @!P0 IMAD R11, R10, R16, R3 ;  /* 0x000000100a0b8224 */ /* 0x001fca00078e0203 */
[----:B------:R0:W-:Y:S01]  /*4be20*/  @!P0 STG.E.U8 desc[UR46][R6.64+0x178], R11 ;  /* 0x0001780b06008986 */ /* 0x0001e2000c10112e */
[----:B------:R-:W-:-:S04]  /*4be30*/  ISETP.LT.OR P0, PT, R0, 0x179, !P6 ;  /* 0x000001790000780c */ /* 0x000fc80007701670 */
[----:B------:R-:W-:Y:S09]  /*4be40*/  @P1 BRA `(.L_x_1175) ;  /* 0x00000000000c1947 */ /* 0x000ff20003800000 */
[----:B------:R-:W2:Y:S02]  /*4be50*/  LDG.E.U8 R2, desc[UR46][R220.64+0x179] ;  /* 0x0001792edc027981 */ /* 0x000ea4000c1e1100 */
[----:B--2---:R-:W-:-:S05]  /*4be60*/  PRMT R10, R2, 0x8880, RZ ;  /* 0x00008880020a7816 */ /* 0x004fca00000000ff */
[----:B------:R-:W-:-:S07]  /*4be70*/  IMAD R3, R10, R17, RZ ;  /* 0x000000110a037224 */ /* 0x000fce00078e02ff */
.L_x_1175:
[----:B------:R-:W-:Y:S05]  /*4be80*/  BSYNC B1 ;  /* 0x0000000000017941 */ /* 0x000fea0003800000 */
.L_x_1174:
[----:B------:R-:W2:Y:S01]  /*4be90*/  LDL.LU R10, [R1+0x174] ;  /* 0x00017400010a7983 */ /* 0x000ea20000300800 */
[----:B------:R-:W-:Y:S01]  /*4bea0*/  BSSY B1, `(.L_x_1176) ;  /* 0x000000a000017945 */ /* 0x000fe20003800000 */
[----:B--2---:R-:W-:-:S05]  /*4beb0*/  @!P1 IMAD R19, R10, R16, R3 ;  /* 0x000000100a139224 */ /* 0x004fca00078e0203 */
[----:B------:R1:W-:Y:S01]  /*4bec0*/  @!P1 STG.E.U8 desc[UR46][R6.64+0x179], R19 ;  /* 0x0001791306009986 */ /* 0x0003e2000c10112e */
[----:B------:R-:W-:-:S04]  /*4bed0*/  @!P0 IADD3 R10, P1, R6, UR44, RZ ;  /* 0x0000002c060a8c10 */ /* 0x000fc8000ff3e0ff */
[----:B0-----:R-:W-:Y:S02]  /*4bee0*/  @!P0 IADD3.X R11, R7, UR43, RZ, P1, !PT ;  /* 0x0000002b070b8c10 */ /* 0x001fe40008ffe4ff */
[----:B------:R-:W-:Y:S01]  /*4bef0*/  @!P5 IADD3 R12, P1, R6, UR44, RZ ;  /* 0x0000002c060cdc10 */ /* 0x000fe2000ff3e0ff */
[----:B------:R-:W-:-:S12]  /*4bf00*/  @P0 BRA `(.L_x_1177) ;  /* 0x00000000000c0947 */ /* 0x000fd80003800000 */
[----:B------:R-:W2:Y:S02]  /*4bf10*/  LDG.E.U8 R2, desc[UR46][R218.64+0x178] ;  /* 0x0001782eda027981 */ /* 0x000ea4000c1e1100 */
[----:B--2---:R-:W-:-:S05]  /*4bf20*/  PRMT R220, R2, 0x8880, RZ ;  /* 0x0000888002dc7816 */ /* 0x004fca00000000ff */
[----:B------:R-:W-:-:S07]  /*4bf30*/  IMAD R3, R220, R17, RZ ;  /* 0x00000011dc037224 */ /* 0x000fce00078e02ff */
.L_x_1177:
[----:B------:R-:W-:Y:S05]  /*4bf40*/  BSYNC B1 ;  /* 0x0000000000017941 */ /* 0x000fea0003800000 */
.L_x_1176:
        /* <DEDUP_REMOVED lines=9> */
.L_x_1179:
[----:B------:R-:W-:Y:S05]  /*4bfe0*/  BSYNC B1 ;  /* 0x0000000000017941 */ /* 0x000fea0003800000 */
.L_x_1178:
[----:B------:R-:W2:Y:S01]  /*4bff0*/  LDL.LU R6, [R1+0x17c] ;  /* 0x00017c0001067983 */ /* 0x000ea20000300800 */
[----:B------:R-:W-:Y:S01]  /*4c000*/  ISETP.LT.OR P1, PT, R0, 0xc1, !P2 ;  /* 0x000000c10000780c */ /* 0x000fe20005721670 */
[----:B------:R-:W-:Y:S01]  /*4c010*/  BSSY B1, `(.L_x_1180) ;  /* 0x000000a000017945 */ /* 0x000fe20003800000 */
[----:B------:R-:W-:Y:S02]  /*4c020*/  LOP3.LUT P6, RZ, R18, 0x2, RZ, 0xc0, !PT ;  /* 0x0000000212ff7812 */ /* 0x000fe400078cc0ff */
[----:B------:R-:W-:Y:S01]  /*4c030*/  ISETP.LT.OR P0, PT, R0, 0xc2, !P2 ;  /* 0x000000c20000780c */ /* 0x000fe20005701670 */
[----:B--2---:R-:W-:-:S05]  /*4c040*/  @!P5 IMAD R7, R6, R16, R3 ;  /* 0x000000100607d224 */ /* 0x004fca00078e0203 */
[----:B------:R1:W-:Y:S01]  /*4c050*/  @!P5 STG.E.U8 desc[UR46][R12.64+0x179], R7 ;  /* 0x000179070c00d986 */ /* 0x0003e2000c10112e */
[----:B------:R-:W-:Y:S02]  /*4c060*/  ISETP.LT.OR P5, PT, R0, 0xc1, !P6 ;  /* 0x000000c10000780c */ /* 0x000fe400077a1670 */
[----:B------:R-:W-:Y:S11]  /*4c070*/  @P1 BRA `(.L_x_1181) ;  /* 0x00000000000c1947 */ /* 0x000ff60003800000 */
[----:B------:R-:W2:Y:S02]  /*4c080*/  LDG.E.U8 R2, desc[UR46][R20.64+0xc0] ;  /* 0x0000c02e14027981 */ /* 0x000ea4000c1e1100 */
[----:B--2---:R-:W-:-:S05]  /*4c090*/  PRMT R6, R2, 0x8880, RZ ;  /* 0x0000888002067816 */ /* 0x004fca00000000ff */
[----:B------:R-:W-:-:S07]  /*4c0a0*/  IMAD R3, R6, R17, RZ ;  /* 0x0000001106037224 */ /* 0x000fce00078e02ff */
.L_x_1181:
[----:B------:R-:W-:Y:S05]  /*4c0b0*/  BSYNC B1 ;  /* 0x0000000000017941 */ /* 0x000fea0003800000 */
.L_x_1180:
[----:B-1----:R-:W-:Y:S01]  /*4c0c0*/  @!P1 IMAD R7, R120, R16, R3 ;  /* 0x0000001078079224 */ /* 0x002fe200078e0203 */
[----:B------:R-:W-:Y:S04]  /*4c0d0*/  BSSY B1, `(.L_x_1182) ;  /* 0x0000006000017945 */ /* 0x000fe80003800000 */
[----:B------:R1:W-:Y:S01]  /*4c0e0*/  @!P1 STG.E.U8 desc[UR46][R4.64+0xc0], R7 ;  /* 0x0000c00704009986 */ /* 0x0003e2000c10112e */
[----:B------:R-:W-:Y:S05]  /*4c0f0*/  @P0 BRA `(.L_x_1183) ;  /* 0x00000000000c0947 */ /* 0x000fea0003800000 */
[----:B------:R-:W2:Y:S02]  /*4c100*/  LDG.E.U8 R2, desc[UR46][R20.64+0xc1] ;  /* 0x0000c12e14027981 */ /* 0x000ea4000c1e1100 */
[----:B--2---:R-:W-:-:S05]  /*4c110*/  PRMT R6, R2, 0x8880, RZ ;  /* 0x0000888002067816 */ /* 0x004fca00000000ff */
[----:B------:R-:W-:-:S07]  /*4c120*/  IMAD R3, R6, R17, RZ ;  /* 0x0000001106037224 */ /* 0x000fce00078e02ff */
.L_x_1183:
[----:B------:R-:W-:Y:S05]  /*4c130*/  BSYNC B1 ;  /* 0x0000000000017941 */ /* 0x000fea0003800000 */
.L_x_1182:
[----:B------:R-:W-:Y:S01]  /*4c140*/  @!P0 IMAD R121, R121, R16, R3 ;  /* 0x0000001079798224 */ /* 0x000fe200078e0203 */
[----:B------:R-:W-:Y:S01]  /*4c150*/  BSSY B1, `(.L_x_1184) ;  /* 0x0000009000017945 */ /* 0x000fe20003800000 */
[----:B------:R-:W-:-:S03]  /*4c160*/  ISETP.LT.OR P1, PT, R0, 0xc2, !P6 ;  /* 0x000000c20000780c */ /* 0x000fc60007721670 */
[----:B------:R2:W-:Y:S01]  /*4c170*/  @!P0 STG.E.U8 desc[UR46][R4.64+0xc1], R121 ;  /* 0x0000c17904008986 */ /* 0x0005e2000c10112e */
[----:B------:R-:W-:-:S04]  /*4c180*/  @!P5 IADD3 R6, P0, R4, UR44, RZ ;  /* 0x0000002c0406dc10 */ /* 0x000fc8000ff1e0ff */
[----:B-1----:R-:W-:Y:S01]  /*4c190*/  @!P5 IADD3.X R7, R5, UR43, RZ, P0, !PT ;  /* 0x0000002b0507dc10 */ /* 0x002fe200087fe4ff */
[----:B------:R-:W-:Y:S08]  /*4c1a0*/  @P5 BRA `(.L_x_1185) ;  /* 0x00000000000c5947 */ /* 0x000ff00003800000 */
[----:B------:R-:W0:Y:S02]  /*4c1b0*/  LDG.E.U8 R2, desc[UR46][R216.64+0xc0] ;  /* 0x0000c02ed8027981 */ /* 0x000e24000c1e1100 */
[----:B0-----:R-:W-:-:S05]  /*4c1c0*/  PRMT R10, R2, 0x8880, RZ ;  /* 0x00008880020a7816 */ /* 0x001fca00000000ff */
[----:B------:R-:W-:-:S07]  /*4c1d0*/  IMAD R3, R10, R17, RZ ;  /* 0x000000110a037224 */ /* 0x000fce00078e02ff */
.L_x_1185:
[----:B------:R-:W-:Y:S05]  /*4c1e0*/  BSYNC B1 ;  /* 0x0000000000017941 */ /* 0x000fea0003800000 */
.L_x_1184:
[----:B------:R-:W-:Y:S01]  /*4c1f0*/  @!P5 IMAD R13, R122, R16, R3 ;  /* 0x000000107a0dd224 */ /* 0x000fe200078e0203 */
[----:B------:R-:W-:Y:S01]  /*4c200*/  BSSY B1, `(.L_x_1186) ;  /* 0x0000009000017945 */ /* 0x000fe20003800000 */
[----:B------:R-:W-:-:S03]  /*4c210*/  ISETP.LT.OR P0, PT, R0, 0xc9, !P2 ;  /* 0x000000c90000780c */ /* 0x000fc60005701670 */
[----:B------:R1:W-:Y:S01]  /*4c220*/  @!P5 STG.E.U8 desc[UR46][R6.64+0xc0], R13 ;  /* 0x0000c00d0600d986 */ /* 0x0003e2000c10112e */
[----:B0-----:R-:W-:-:S04]  /*4c230*/  @!P1 IADD3 R10, P5, R4, UR44, RZ ;  /* 0x0000002c040a9c10 */ /* 0x001fc8000ffbe0ff */
[----:B------:R-:W-:Y:S01]  /*4c240*/  @!P1 IADD3.X R11, R5, UR43, RZ, P5, !PT ;  /* 0x0000002b050b9c10 */ /* 0x000fe2000affe4ff */
[----:B------:R-:W-:Y:S08]  /*4c250*/  @P1 BRA `(.L_x_1187) ;  /* 0x00000000000c1947 */ /* 0x000ff00003800000 */
[----:B------:R-:W1:Y:S02]  /*4c260*/  LDG.E.U8 R2, desc[UR46][R216.64+0xc1] ;  /* 0x0000c12ed8027981 */ /* 0x000e64000c1e1100 */
[----:B-1----:R-:W-:-:S05]  /*4c270*/  PRMT R6, R2, 0x8880, RZ ;  /* 0x0000888002067816 */ /* 0x002fca00000000ff */
[----:B------:R-:W-:-:S07]  /*4c280*/  IMAD R3, R6, R17, RZ ;  /* 0x0000001106037224 */ /* 0x000fce00078e02ff */
.L_x_1187:
[----:B------:R-:W-:Y:S05]  /*4c290*/  BSYNC B1 ;  /* 0x0000000000017941 */ /* 0x000fea0003800000 */
.L_x_1186:
[----:B------:R-:W-:Y:S01]  /*4c2a0*/  @!P1 IMAD R123, R123, R16, R3 ;  /* 0x000000107b7b9224 */ /* 0x000fe200078e0203 */
[----:B------:R-:W-:Y:S04]  /*4c2b0*/  BSSY B1, `(.L_x_1188) ;  /* 0x0000006000017945 */ /* 0x000fe80003800000 */
[----:B------:R0:W-:Y:S01]  /*4c2c0*/  @!P1 STG.E.U8 desc[UR46][R10.64+0xc1], R123 ;  /* 0x0000c17b0a009986 */ /* 0x0001e2000c10112e */
[----:B------:R-:W-:Y:S05]  /*4c2d0*/  @P0 BRA `(.L_x_1189) ;  /* 0x00000000000c0947 */ /* 0x000fea0003800000 */
[----:B------:R-:W1:Y:S02]  /*4c2e0*/  LDG.E.U8 R2, desc[UR46][R20.64+0xc8] ;  /* 0x0000c82e14027981 */ /* 0x000e64000c1e1100 */
[----:B-1----:R-:W-:-:S05]  /*4c2f0*/  PRMT R6, R2, 0x8880, RZ ;  /* 0x0000888002067816 */ /* 0x002fca00000000ff */
[----:B------:R-:W-:-:S07]  /*4c300*/  IMAD R3, R6, R17, RZ ;  /* 0x0000001106037224 */ /* 0x000fce00078e02ff */
.L_x_1189:
[----:B------:R-:W-:Y:S05]  /*4c310*/  BSYNC B1 ;  /* 0x0000000000017941 */ /* 0x000fea0003800000 */
.L_x_1188:
[----:B------:R-:W-:Y:S01]  /*4c320*/  ISETP.LT.OR P5, PT, R0, 0xca, !P2 ;  /* 0x000000ca0000780c */ /* 0x000fe200057a1670 */
[----:B-1----:R-:W-:Y:S01]  /*4c330*/  @!P0 IMAD R7, R124, R16, R3 ;  /* 0x000000107c078224 */ /* 0x002fe200078e0203 */
[----:B------:R-:W-:Y:S01]  /*4c340*/  BSSY B1, `(.L_x_1190) ;  /* 0x0000008000017945 */ /* 0x000fe20003800000 */
[----:B------:R-:W-:-:S03]  /*4c350*/  ISETP.LT.OR P1, PT, R0, 0xc9, !P6 ;  /* 0x000000c90000780c */ /* 0x000fc60007721670 */
[----:B------:R1:W-:Y:S01]  /*4c360*/  @!P0 STG.E.U8 desc[UR46][R4.64+0xc8], R7 ;  /* 0x0000c80704008986 */ /* 0x0003e2000c10112e */
[----:B------:R-:W-:-:S06]  /*4c370*/  ISETP.LT.OR P0, PT, R0, 0xca, !P6 ;  /* 0x000000ca0000780c */ /* 0x000fcc0007701670 */
[----:B------:R-:W-:Y:S07]  /*4c380*/  @P5 BRA `(.L_x_1191) ;  /* 0x00000000000c5947 */ /* 0x000fee0003800000 */
[----:B------:R-:W3:Y:S02]  /*4c390*/  LDG.E.U8 R2, desc[UR46][R20.64+0xc9] ;  /* 0x0000c92e14027981 */ /* 0x000ee4000c1e1100 */
[----:B---3--:R-:W-:-:S05]  /*4c3a0*/  PRMT R6, R2, 0x8880, RZ ;  /* 0x0000888002067816 */ /* 0x008fca00000000ff */
[----:B------:R-:W-:-:S07]  /*4c3b0*/  IMAD R3, R6, R17, RZ ;  /* 0x0000001106037224 */ /* 0x000fce00078e02ff */
.L_x_1191:
[----:B------:R-:W-:Y:S05]  /*4c3c0*/  BSYNC B1 ;  /* 0x0000000000017941 */ /* 0x000fea0003800000 */
.L_x_1190:
[----:B------:R-:W-:Y:S01]  /*4c3d0*/  @!P5 IMAD R125, R125, R16, R3 ;  /* 0x000000107d7dd224 */ /* 0x000fe200078e0203 */
[----:B------:R-:W-:Y:S04]  /*4c3e0*/  BSSY B1, `(.L_x_1192) ;  /* 0x0000009000017945 */ /* 0x000fe80003800000 */
[----:B------:R3:W-:Y:S01]  /*4c3f0*/  @!P5 STG.E.U8 desc[UR46][R4.64+0xc9], R125 ;  /* 0x0000c97d0400d986 */ /* 0x0007e2000c10112e */
[----:B0-----:R-:W-:-:S04]  /*4c400*/  @!P1 IADD3 R10, P5, R4, UR44, RZ ;  /* 0x0000002c040a9c10 */ /* 0x001fc8000ffbe0ff */
[----:B------:R-:W-:Y:S02]  /*4c410*/  @!P1 IADD3.X R11, R5, UR43, RZ, P5, !PT ;  /* 0x0000002b050b9c10 */ /* 0x000fe4000affe4ff */
[----:B------:R-:W-:Y:S01]  /*4c420*/  @!P0 IADD3 R6, P5, R4, UR44, RZ ;  /* 0x0000002c04068c10 */ /* 0x000fe2000ffbe0ff */
[----:B------:R-:W-:-:S12]  /*4c430*/  @P1 BRA `(.L_x_1193) ;  /* 0x00000000000c1947 */ /* 0x000fd80003800000 */
[----:B------:R-:W4:Y:S02]  /*4c440*/  LDG.E.U8 R2, desc[UR46][R216.64+0xc8] ;  /* 0x0000c82ed8027981 */ /* 0x000f24000c1e1100 */
[----:B----4-:R-:W-:-:S05]  /*4c450*/  PRMT R12, R2, 0x8880, RZ ;  /* 0x00008880020c7816 */ /* 0x010fca00000000ff */
[----:B------:R-:W-:-:S07]  /*4c460*/  IMAD R3, R12, R17, RZ ;  /* 0x000000110c037224 */ /* 0x000fce00078e02ff */
.L_x_1193:
[----:B------:R-:W-:Y:S05]  /*4c470*/  BSYNC B1 ;  /* 0x0000000000017941 */ /* 0x000fea0003800000 */
.L_x_1192:
[----:B------:R-:W-:Y:S01]  /*4c480*/  @!P1 IMAD R13, R126, R16, R3 ;  /* 0x000000107e0d9224 */ /* 0x000fe200078e0203 */
[----:B------:R-:W-:Y:S01]  /*4c490*/  BSSY B1, `(.L_x_1194) ;  /* 0x0000007000017945 */ /* 0x000fe20003800000 */
[----:B-1----:R-:W-:-:S03]  /*4c4a0*/  @!P0 IADD3.X R7, R5, UR43, RZ, P5, !PT ;  /* 0x0000002b05078c10 */ /* 0x002fc6000affe4ff */
[----:B------:R0:W-:Y:S01]  /*4c4b0*/  @!P1 STG.E.U8 desc[UR46][R10.64+0xc8], R13 ;  /* 0x0000c80d0a009986 */ /* 0x0001e2000c10112e */
[----:B------:R-:W-:Y:S05]  /*4c4c0*/  @P0 BRA `(.L_x_1195) ;  /* 0x00000000000c0947 */ /* 0x000fea0003800000 */
[----:B------:R-:W0:Y:S02]  /*4c4d0*/  LDG.E.U8 R2, desc[UR46][R216.64+0xc9] ;  /* 0x0000c92ed8027981 */ /* 0x000e24000c1e1100 */
[----:B0-----:R-:W-:-:S05]  /*4c4e0*/  PRMT R10, R2, 0x8880, RZ ;  /* 0x00008880020a7816 */ /* 0x001fca00000000ff */
[----:B------:R-:W-:-:S07]  /*4c4f0*/  IMAD R3, R10, R17, RZ ;  /* 0x000000110a037224 */ /* 0x000fce00078e02ff */
.L_x_1195:
[----:B------:R-:W-:Y:S05]  /*4c500*/  BSYNC B1 ;  /* 0x0000000000017941 */ /* 0x000fea0003800000 */
.L_x_1194:
[C---:B------:R-:W-:Y:S01]  /*4c510*/  ISETP.LT.OR P5, PT, R0.reuse, 0xd1, !P2 ;  /* 0x000000d10000780c */ /* 0x040fe200057a1670 */
[----:B------:R-:W-:Y:S01]  /*4c520*/  @!P0 IMAD R127, R127, R16, R3 ;  /* 0x000000107f7f8224 */ /* 0x000fe200078e0203 */
[----:B------:R-:W-:Y:S01]  /*4c530*/  BSSY B1, `(.L_x_1196) ;  /* 0x0000008000017945 */ /* 0x000fe20003800000 */
[----:B------:R-:W-:-:S03]  /*4c540*/  ISETP.LT.OR P1, PT, R0, 0xd2, !P2 ;  /* 0x000000d20000780c */ /* 0x000fc60005721670 */
[----:B------:R1:W-:Y:S01]  /*4c550*/  @!P0 STG.E.U8 desc[UR46][R6.64+0xc9], R127 ;  /* 0x0000c97f06008986 */ /* 0x0003e2000c10112e */
[----:B------:R-:W-:-:S06]  /*4c560*/  ISETP.LT.OR P0, PT, R0, 0xd1, !P6 ;  /* 0x000000d10000780c */ /* 0x000fcc0007701670 */
[----:B------:R-:W-:Y:S07]  /*4c570*/  @P5 BRA `(.L_x_1197) ;  /* 0x00000000000c5947 */ /* 0x000fee0003800000 */
[----:B------:R-:W1:Y:S02]  /*4c580*/  LDG.E.U8 R2, desc[UR46][R20.64+0xd0] ;  /* 0x0000d02e14027981 */ /* 0x000e64000c1e1100 */
[----:B-1----:R-:W-:-:S05]  /*4c590*/  PRMT R6, R2, 0x8880, RZ ;  /* 0x0000888002067816 */ /* 0x002fca00000000ff */
[----:B------:R-:W-:-:S07]  /*4c5a0*/  IMAD R3, R6, R17, RZ ;  /* 0x0000001106037224 */ /* 0x000fce00078e02ff */
.L_x_1197:
[----:B------:R-:W-:Y:S05]  /*4c5b0*/  BSYNC B1 ;  /* 0x0000000000017941 */ /* 0x000fea0003800000 */
.L_x_1196:
[----:B-1----:R-:W-:Y:S01]  /*4c5c0*/  @!P5 IMAD R7, R128, R16, R3 ;  /* 0x000000108007d224 */ /* 0x002fe200078e0203 */
[----:B------:R-:W-:Y:S04]  /*4c5d0*/  BSSY B1, `(.L_x_1198) ;  /* 0x0000006000017945 */ /* 0x000fe80003800000 */
[----:B------:R1:W-:Y:S01]  /*4c5e0*/  @!P5 STG.E.U8 desc[UR46][R4.64+0xd0], R7 ;  /* 0x0000d0070400d986 */ /* 0x0003e2000c10112e */
[----:B------:R-:W-:Y:S05]  /*4c5f0*/  @P1 BRA `(.L_x_1199) ;  /* 0x00000000000c1947 */ /* 0x000fea0003800000 */
[----:B------:R-:W4:Y:S02]  /*4c600*/  LDG.E.U8 R2, desc[UR46][R20.64+0xd1] ;  /* 0x0000d12e14027981 */ /* 0x000f24000c1e1100 */
[----:B----4-:R-:W-:-:S05]  /*4c610*/  PRMT R6, R2, 0x8880, RZ ;  /* 0x0000888002067816 */ /* 0x010fca00000000ff */
[----:B------:R-:W-:-:S07]  /*4c620*/  IMAD R3, R6, R17, RZ ;  /* 0x0000001106037224 */ /* 0x000fce00078e02ff */
.L_x_1199:
[----:B------:R-:W-:Y:S05]  /*4c630*/  BSYNC B1 ;  /* 0x0000000000017941 */ /* 0x000fea0003800000 */
.L_x_1198:
        /* <DEDUP_REMOVED lines=10> */
.L_x_1201:
[----:B------:R-:W-:Y:S05]  /*4c6e0*/  BSYNC B1 ;  /* 0x0000000000017941 */ /* 0x000fea0003800000 */
.L_x_1200:
[----:B0-----:R-:W-:Y:S01]  /*4c6f0*/  @!P0 IMAD R13, R130, R16, R3 ;  /* 0x00000010820d8224 */ /* 0x001fe200078e0203 */
[----:B------:R-:W-:Y:S01]  /*4c700*/  BSSY B1, `(.L_x_1202) ;  /* 0x0000009000017945 */ /* 0x000fe20003800000 */
[----:B------:R-:W-:-:S03]  /*4c710*/  ISETP.LT.OR P1, PT, R0, 0xd9, !P2 ;  /* 0x000000d90000780c */ /* 0x000fc60005721670 */
[----:B------:R0:W-:Y:S01]  /*4c720*/  @!P0 STG.E.U8 desc[UR46][R6.64+0xd0], R13 ;  /* 0x0000d00d06008986 */ /* 0x0001e2000c10112e */
[----:B------:R-:W-:-:S04]  /*4c730*/  @!P5 IADD3 R10, P0, R4, UR44, RZ ;  /* 0x0000002c040adc10 */ /* 0x000fc8000ff1e0ff */
[----:B------:R-:W-:Y:S01]  /*4c740*/  @!P5 IADD3.X R11, R5, UR43, RZ, P0, !PT ;  /* 0x0000002b050bdc10 */ /* 0x000fe200087fe4ff */
[----:B------:R-:W-:Y:S08]  /*4c750*/  @P5 BRA `(.L_x_1203) ;  /* 0x00000000000c5947 */ /* 0x000ff00003800000 */
[----:B------:R-:W0:Y:S02]  /*4c760*/  LDG.E.U8 R2, desc[UR46][R216.64+0xd1] ;  /* 0x0000d12ed8027981 */ /* 0x000e24000c1e1100 */
[----:B0-----:R-:W-:-:S05]  /*4c770*/  PRMT R6, R2, 0x8880, RZ ;  /* 0x0000888002067816 */ /* 0x001fca00000000ff */
[----:B------:R-:W-:-:S07]  /*4c780*/  IMAD R3, R6, R17, RZ ;  /* 0x0000001106037224 */ /* 0x000fce00078e02ff */
.L_x_1203:
[----:B------:R-:W-:Y:S05]  /*4c790*/  BSYNC B1 ;  /* 0x0000000000017941 */ /* 0x000fea0003800000 */
.L_x_1202:
[----:B------:R-:W-:Y:S01]  /*4c7a0*/  @!P5 IMAD R131, R131, R16, R3 ;  /* 0x000000108383d224 */ /* 0x000fe200078e0203 */
[----:B------:R-:W-:Y:S04]  /*4c7b0*/  BSSY B1, `(.L_x_1204) ;  /* 0x0000006000017945 */ /* 0x000fe80003800000 */
[----:B------:R1:W-:Y:S01]  /*4c7c0*/  @!P5 STG.E.U8 desc[UR46][R10.64+0xd1], R131 ;  /* 0x0000d1830a00d986 */ /* 0x0003e2000c10112e */
[----:B------:R-:W-:Y:S05]  /*4c7d0*/  @P1 BRA `(.L_x_1205) ;  /* 0x00000000000c1947 */ /* 0x000fea0003800000 */
[----:B------:R-:W0:Y:S02]  /*4c7e0*/  LDG.E.U8 R2, desc[UR46][R20.64+0xd8] ;  /* 0x0000d82e14027981 */ /* 0x000e24000c1e1100 */
[----:B0-----:R-:W-:-:S05]  /*4c7f0*/  PRMT R6, R2, 0x8880, RZ ;  /* 0x0000888002067816 */ /* 0x001fca00000000ff */
[----:B------:R-:W-:-:S07]  /*4c800*/  IMAD R3, R6, R17, RZ ;  /* 0x0000001106037224 */ /* 0x000fce00078e02ff */
.L_x_1205:
[----:B------:R-:W-:Y:S05]  /*4c810*/  BSYNC B1 ;  /* 0x0000000000017941 */ /* 0x000fea0003800000 */
.L_x_1204:
[----:B------:R-:W-:Y:S01]  /*4c820*/  ISETP.LT.OR P5, PT, R0, 0xda, !P2 ;  /* 0x000000da0000780c */ /* 0x000fe200057a1670 */
[----:B0-----:R-:W-:Y:S01]  /*4c830*/  @!P1 IMAD R7, R132, R16, R3 ;  /* 0x0000001084079224 */ /* 0x001fe200078e0203 */
[----:B------:R-:W-:Y:S01]  /*4c840*/  BSSY B1, `(.L_x_1206) ;  /* 0x0000008000017945 */ /* 0x000fe20003800000 */
[----:B------:R-:W-:-:S03]  /*4c850*/  ISETP.LT.OR P0, PT, R0, 0xd9, !P6 ;  /* 0x000000d90000780c */ /* 0x000fc60007701670 */
[----:B------:R0:W-:Y:S01]  /*4c860*/  @!P1 STG.E.U8 desc[UR46][R4.64+0xd8], R7 ;  /* 0x0000d80704009986 */ /* 0x0001e2000c10112e */
[----:B------:R-:W-:-:S06]  /*4c870*/  ISETP.LT.OR P1, PT, R0, 0xda, !P6 ;  /* 0x000000da0000780c */ /* 0x000fcc0007721670 */
[----:B------:R-:W-:Y:S07]  /*4c880*/  @P5 BRA `(.L_x_1207) ;  /* 0x00000000000c5947 */ /* 0x000fee0003800000 */
[----:B------:R-:W5:Y:S02]  /*4c890*/  LDG.E.U8 R2, desc[UR46][R20.64+0xd9] ;  /* 0x0000d92e14027981 */ /* 0x000f64000c1e1100 */
[----:B-----5:R-:W-:-:S05]  /*4c8a0*/  PRMT R6, R2, 0x8880, RZ ;  /* 0x0000888002067816 */ /* 0x020fca00000000ff */
[----:B------:R-:W-:-:S07]  /*4c8b0*/  IMAD R3, R6, R17, RZ ;  /* 0x0000001106037224 */ /* 0x000fce00078e02ff */
.L_x_1207:
[----:B------:R-:W-:Y:S05]  /*4c8c0*/  BSYNC B1 ;  /* 0x0000000000017941 */ /* 0x000fea0003800000 */
.L_x_1206:
[----:B------:R-:W-:Y:S01]  /*4c8d0*/  @!P5 IMAD R133, R133, R16, R3 ;  /* 0x000000108585d224 */ /* 0x000fe200078e0203 */
[----:B------:R-:W-:Y:S04]  /*4c8e0*/  BSSY B1, `(.L_x_1208) ;  /* 0x0000009000017945 */ /* 0x000fe80003800000 */
[----:B------:R2:W-:Y:S01]  /*4c8f0*/  @!P5 STG.E.U8 desc[UR46][R4.64+0xd9], R133 ;  /* 0x0000d9850400d986 */ /* 0x0005e2000c10112e */
[----:B------:R-:W-:-:S04]  /*4c900*/  @!P0 IADD3 R6, P5, R4, UR44, RZ ;  /* 0x0000002c04068c10 */ /* 0x000fc8000ffbe0ff */
[----:B0-----:R-:W-:Y:S02]  /*4c910*/  @!P0 IADD3.X R7, R5, UR43, RZ, P5, !PT ;  /* 0x0000002b05078c10 */ /* 0x001fe4000affe4ff */
[----:B-1----:R-:W-:Y:S01]  /*4c920*/  @!P1 IADD3 R10, P5, R4, UR44, RZ ;  /* 0x0000002c040a9c10 */ /* 0x002fe2000ffbe0ff */
[----:B------:R-:W-:-:S12]  /*4c930*/  @P0 BRA `(.L_x_1209) ;  /* 0x00000000000c0947 */ /* 0x000fd80003800000 */
[----:B------:R-:W5:Y:S02]  /*4c940*/  LDG.E.U8 R2, desc[UR46][R216.64+0xd8] ;  /* 0x0000d82ed8027981 */ /* 0x000f64000c1e1100 */
[----:B-----5:R-:W-:-:S05]  /*4c950*/  PRMT R12, R2, 0x8880, RZ ;  /* 0x00008880020c7816 */ /* 0x020fca00000000ff */
[----:B------:R-:W-:-:S07]  /*4c960*/  IMAD R3, R12, R17, RZ ;  /* 0x000000110c037224 */ /* 0x000fce00078e02ff */
.L_x_1209:
[----:B------:R-:W-:Y:S05]  /*4c970*/  BSYNC B1 ;  /* 0x0000000000017941 */ /* 0x000fea0003800000 */
.L_x_1208:
[----:B------:R-:W-:Y:S01]  /*4c980*/  @!P0 IMAD R13, R134, R16, R3 ;  /* 0x00000010860d8224 */ /* 0x000fe200078e0203 */
[----:B------:R-:W-:Y:S01]  /*4c990*/  BSSY B1, `(.L_x_1210) ;  /* 0x0000007000017945 */ /* 0x000fe20003800000 */
[----:B------:R-:W-:-:S03]  /*4c9a0*/  @!P1 IADD3.X R11, R5, UR43, RZ, P5, !PT ;  /* 0x0000002b050b9c10 */ /* 0x000fc6000affe4ff */
[----:B------:R0:W-:Y:S01]  /*4c9b0*/  @!P0 STG.E.U8 desc[UR46][R6.64+0xd8], R13 ;  /* 0x0000d80d06008986 */ /* 0x0001e2000c10112e */
[----:B------:R-:W-:Y:S05]  /*4c9c0*/  @P1 BRA `(.L_x_1211) ;  /* 0x00000000000c1947 */ /* 0x000fea0003800000 */
[----:B------:R-:W0:Y:S02]  /*4c9d0*/  LDG.E.U8 R2, desc[UR46][R216.64+0xd9] ;  /* 0x0000d92ed8027981 */ /* 0x000e24000c1e1100 */
[----:B0-----:R-:W-:-:S05]  /*4c9e0*/  PRMT R6, R2, 0x8880, RZ ;  /* 0x0000888002067816 */ /* 0x001fca00000000ff */
[----:B------:R-:W-:-:S07]  /*4c9f0*/  IMAD R3, R6, R17, RZ ;  /* 0x0000001106037224 */ /* 0x000fce00078e02ff */
.L_x_1211:
[----:B------:R-:W-:Y:S05]  /*4ca00*/  BSYNC B1 ;  /* 0x0000000000017941 */ /* 0x000fea0003800000 */
.L_x_1210:
[C---:B------:R-:W-:Y:S01]  /*4ca10*/  ISETP.LT.OR P5, PT, R0.reuse, 0xe1, !P2 ;  /* 0x000000e10000780c */ /* 0x040fe200057a1670 */
[----:B------:R-:W-:Y:S01]  /*4ca20*/  @!P1 IMAD R135, R135, R16, R3 ;  /* 0x0000001087879224 */ /* 0x000fe200078e0203 */
[----:B------:R-:W-:Y:S01]  /*4ca30*/  BSSY B1, `(.L_x_1212) ;  /* 0x0000008000017945 */ /* 0x000fe20003800000 */
[----:B------:R-:W-:-:S03]  /*4ca40*/  ISETP.LT.OR P0, PT, R0, 0xe2, !P2 ;  /* 0x000000e20000780c */ /* 0x000fc60005701670 */
[----:B------:R1:W-:Y:S01]  /*4ca50*/  @!P1 STG.E.U8 desc[UR46][R10.64+0xd9], R135 ;  /* 0x0000d9870a009986 */ /* 0x0003e2000c10112e */
[----:B------:R-:W-:-:S06]  /*4ca60*/  ISETP.LT.OR P1, PT, R0, 0xe1, !P6 ;  /* 0x000000e10000780c */ /* 0x000fcc0007721670 */
[----:B------:R-:W-:Y:S07]  /*4ca70*/  @P5 BRA `(.L_x_1213) ;  /* 0x00000000000c5947 */ /* 0x000fee0003800000 */
[----:B------:R-:W0:Y:S02]  /*4ca80*/  LDG.E.U8 R2, desc[UR46][R20.64+0xe0] ;  /* 0x0000e02e14027981 */ /* 0x000e24000c1e1100 */
[----:B0-----:R-:W-:-:S05]  /*4ca90*/  PRMT R6, R2, 0x8880, RZ ;  /* 0x0000888002067816 */ /* 0x001fca00000000ff */
[----:B------:R-:W-:-:S07]  /*4caa0*/  IMAD R3, R6, R17, RZ ;  /* 0x0000001106037224 */ /* 0x000fce00078e02ff */
.L_x_1213:
[----:B------:R-:W-:Y:S05]  /*4cab0*/  BSYNC B1 ;  /* 0x0000000000017941 */ /* 0x000fea0003800000 */
.L_x_1212:
[----:B0-----:R-:W-:Y:S01]  /*4cac0*/  @!P5 IMAD R7, R136, R16, R3 ;  /* 0x000000108807d224 */ /* 0x001fe200078e0203 */
[----:B------:R-:W-:Y:S04]  /*4cad0*/  BSSY B1, `(.L_x_1214) ;  /* 0x0000006000017945 */ /* 0x000fe80003800000 */
[----:B------:R0:W-:Y:S01]  /*4cae0*/  @!P5 STG.E.U8 desc[UR46][R4.64+0xe0], R7 ;  /* 0x0000e0070400d986 */ /* 0x0001e2000c10112e */
[----:B------:R-:W-:Y:S05]  /*4caf0*/  @P0 BRA `(.L_x_1215) ;  /* 0x00000000000c0947 */ /* 0x000fea0003800000 */
[----:B------:R-:W5:Y:S02]  /*4cb00*/  LDG.E.U8 R2, desc[UR46][R20.64+0xe1] ;  /* 0x0000e12e14027981 */ /* 0x000f64000c1e1100 */
[----:B-----5:R-:W-:-:S05]  /*4cb10*/  PRMT R6, R2, 0x8880, RZ ;  /* 0x0000888002067816 */ /* 0x020fca00000000ff */
[----:B------:R-:W-:-:S07]  /*4cb20*/  IMAD R3, R6, R17, RZ ;  /* 0x0000001106037224 */ /* 0x000fce00078e02ff */
.L_x_1215:
[----:B------:R-:W-:Y:S05]  /*4cb30*/  BSYNC B1 ;  /* 0x0000000000017941 */ /* 0x000fea0003800000 */
.L_x_1214:
[----:B------:R-:W-:Y:S01]  /*4cb40*/  @!P0 IMAD R137, R137, R16, R3 ;  /* 0x0000001089898224 */ /* 0x000fe200078e0203 */
[----:B------:R-:W-:Y:S01]  /*4cb50*/  BSSY B1, `(.L_x_1216) ;  /* 0x0000009000017945 */ /* 0x000fe20003800000 */
[----:B------:R-:W-:-:S03]  /*4cb60*/  ISETP.LT.OR P5, PT, R0, 0xe2, !P6 ;  /* 0x000000e20000780c */ /* 0x000fc600077a1670 */
[----:B------:R1:W-:Y:S01]  /*4cb70*/  @!P0 STG.E.U8 desc[UR46][R4.64+0xe1], R137 ;  /* 0x0000e18904008986 */ /* 0x0003e2000c10112e */
[----:B------:R-:W-:-:S04]  /*4cb80*/  @!P1 IADD3 R6, P0, R4, UR44, RZ ;  /* 0x0000002c04069c10 */ /* 0x000fc8000ff1e0ff */
[----:B0-----:R-:W-:Y:S01]  /*4cb90*/  @!P1 IADD3.X R7, R5, UR43, RZ, P0, !PT ;  /* 0x0000002b05079c10 */ /* 0x001fe200087fe4ff */
[----:B------:R-:W-:Y:S08]  /*4cba0*/  @P1 BRA `(.L_x_1217) ;  /* 0x00000000000c1947 */ /* 0x000ff00003800000 */
[----:B------:R-:W1:Y:S02]  /*4cbb0*/  LDG.E.U8 R2, desc[UR46][R216.64+0xe0] ;  /* 0x0000e02ed8027981 */ /* 0x000e64000c1e1100 */
[----:B-1----:R-:W-:-:S05]  /*4cbc0*/  PRMT R10, R2, 0x8880, RZ ;  /* 0x00008880020a7816 */ /* 0x002fca00000000ff */
[----:B------:R-:W-:-:S07]  /*4cbd0*/  IMAD R3, R10, R17, RZ ;  /* 0x000000110a037224 */ /* 0x000fce00078e02ff */
.L_x_1217:
[----:B------:R-:W-:Y:S05]  /*4cbe0*/  BSYNC B1 ;  /* 0x0000000000017941 */ /* 0x000fea0003800000 */
.L_x_1216:
[----:B------:R-:W-:Y:S01]  /*4cbf0*/  @!P1 IMAD R13, R138, R16, R3 ;  /* 0x000000108a0d9224 */ /* 0x000fe200078e0203 */
[----:B------:R-:W-:Y:S01]  /*4cc00*/  BSSY B1, `(.L_x_1218) ;  /* 0x0000009000017945 */ /* 0x000fe20003800000 */
[----:B------:R-:W-:-:S03]  /*4cc10*/  ISETP.LT.OR P0, PT, R0, 0xe9, !P2 ;  /* 0x000000e90000780c */ /* 0x000fc60005701670 */
[----:B------:R0:W-:Y:S01]  /*4cc20*/  @!P1 STG.E.U8 desc[UR46][R6.64+0xe0], R13 ;  /* 0x0000e00d06009986 */ /* 0x0001e2000c10112e */
[----:B-1----:R-:W-:-:S04]  /*4cc30*/  @!P5 IADD3 R10, P1, R4, UR44, RZ ;  /* 0x0000002c040adc10 */ /* 0x002fc8000ff3e0ff */
[----:B------:R-:W-:Y:S01]  /*4cc40*/  @!P5 IADD3.X R11, R5, UR43, RZ, P1, !PT ;  /* 0x0000002b050bdc10 */ /* 0x000fe20008ffe4ff */
[----:B------:R-:W-:Y:S08]  /*4cc50*/  @P5 BRA `(.L_x_1219) ;  /* 0x00000000000c5947 */ /* 0x000ff00003800000 */
[----:B------:R-:W0:Y:S02]  /*4cc60*/  LDG.E.U8 R2, desc[UR46][R216.64+0xe1] ;  /* 0x0000e12ed8027981 */ /* 0x000e24000c1e1100 */
[----:B0-----:R-:W-:-:S05]  /*4cc70*/  PRMT R6, R2, 0x8880, RZ ;  /* 0x0000888002067816 */ /* 0x001fca00000000ff */
[----:B------:R-:W-:-:S07]  /*4cc80*/  IMAD R3, R6, R17, RZ ;  /* 0x0000001106037224 */ /* 0x000fce00078e02ff */
.L_x_1219:
[----:B------:R-:W-:Y:S05]  /*4cc90*/  BSYNC B1 ;  /* 0x0000000000017941 */ /* 0x000fea0003800000 */
.L_x_1218:
[----:B------:R-:W-:Y:S01]  /*4cca0*/  @!P5 IMAD R139, R139, R16, R3 ;  /* 0x000000108b8bd224 */ /* 0x000fe200078e0203 */
[----:B------:R-:W-:Y:S04]  /*4ccb0*/  BSSY B1, `(.L_x_1220) ;  /* 0x0000006000017945 */ /* 0x000fe80003800000 */
[----:B------:R1:W-:Y:S01]  /*4ccc0*/  @!P5 STG.E.U8 desc[UR46][R10.64+0xe1], R139 ;  /* 0x0000e18b0a00d986 */ /* 0x0003e2000c10112e */
[----:B------:R-:W-:Y:S05]  /*4ccd0*/  @P0 BRA `(.L_x_1221) ;  /* 0x00000000000c0947 */ /* 0x000fea0003800000 */
[----:B------:R-:W0:Y:S02]  /*4cce0*/  LDG.E.U8 R2, desc[UR46][R20.64+0xe8] ;  /* 0x0000e82e14027981 */ /* 0x000e24000c1e1100 */
[----:B0-----:R-:W-:-:S05]  /*4ccf0*/  PRMT R6, R2, 0x8880, RZ ;  /* 0x0000888002067816 */ /* 0x001fca00000000ff */
[----:B------:R-:W-:-:S07]  /*4cd00*/  IMAD R3, R6, R17, RZ ;  /* 0x0000001106037224 */ /* 0x000fce00078e02ff */
.L_x_1221:
[----:B------:R-:W-:Y:S05]  /*4cd10*/  BSYNC B1 ;  /* 0x0000000000017941 */ /* 0x000fea0003800000 */
.L_x_1220:
        /* <DEDUP_REMOVED lines=10> */
.L_x_1223:
[----:B------:R-:W-:Y:S05]  /*4cdc0*/  BSYNC B1 ;  /* 0x0000000000017941 */ /* 0x000fea0003800000 */
.L_x_1222:
        /* <DEDUP_REMOVED lines=10> */
.L_x_1225:
[----:B------:R-:W-:Y:S05]  /*4ce70*/  BSYNC B1 ;  /* 0x0000000000017941 */ /* 0x000fea0003800000 */
.L_x_1224:
        /* <DEDUP_REMOVED lines=8> */
.L_x_1227:
[----:B------:R-:W-:Y:S05]  /*4cf00*/  BSYNC B1 ;  /* 0x0000000000017941 */ /* 0x000fea0003800000 */
.L_x_1226:
        /* <DEDUP_REMOVED lines=10> */
.L_x_1229:
[----:B------:R-:W-:Y:S05]  /*4cfb0*/  BSYNC B1 ;  /* 0x0000000000017941 */ /* 0x000fea0003800000 */
.L_x_1228:
[----:B0-----:R-:W-:Y:S01]  /*4cfc0*/  @!P5 IMAD R7, R144, R16, R3 ;  /* 0x000000109007d224 */ /* 0x001fe200078e0203 */
[----:B------:R-:W-:Y:S04]  /*4cfd0*/  BSSY B1, `(.L_x_1230) ;  /* 0x0000006000017945 */ /* 0x000fe80003800000 */
[----:B------:R0:W-:Y:S01]  /*4cfe0*/  @!P5 STG.E.U8 desc[UR46][R4.64+0xf0], R7 ;  /* 0x0000f0070400d986 */ /* 0x0001e2000c10112e */
[----:B------:R-:W-:Y:S05]  /*4cff0*/  @P1 BRA `(.L_x_1231) ;  /* 0x00000000000c1947 */ /* 0x000fea0003800000 */
[----:B------:R-:W5:Y:S02]  /*4d000*/  LDG.E.U8 R2, desc[UR46][R20.64+0xf1] ;  /* 0x0000f12e14027981 */ /* 0x000f64000c1e1100 */
[----:B-----5:R-:W-:-:S05]  /*4d010*/  PRMT R6, R2, 0x8880, RZ ;  /* 0x0000888002067816 */ /* 0x020fca00000000ff */
[----:B------:R-:W-:-:S07]  /*4d020*/  IMAD R3, R6, R17, RZ ;  /* 0x0000001106037224 */ /* 0x000fce00078e02ff */
.L_x_1231:
[----:B------:R-:W-:Y:S05]  /*4d030*/  BSYNC B1 ;  /* 0x0000000000017941 */ /* 0x000fea0003800000 */
.L_x_1230:
        /* <DEDUP_REMOVED lines=10> */
.L_x_1233:
[----:B------:R-:W-:Y:S05]  /*4d0e0*/  BSYNC B1 ;  /* 0x0000000000017941 */ /* 0x000fea0003800000 */
.L_x_1232:
        /* <DEDUP_REMOVED lines=10> */
.L_x_1235:
[----:B------:R-:W-:Y:S05]  /*4d190*/  BSYNC B1 ;  /* 0x0000000000017941 */ /* 0x000fea0003800000 */
.L_x_1234:
[----:B------:R-:W-:Y:S01]  /*4d1a0*/  @!P5 IMAD R147, R147, R16, R3 ;  /* 0x000000109393d224 */ /* 0x000fe200078e0203 */
[----:B------:R-:W-:Y:S04]  /*4d1b0*/  BSSY B1, `(.L_x_1236) ;  /* 0x0000006000017945 */ /* 0x000fe80003800000 */
[----:B------:R1:W-:Y:S01]  /*4d1c0*/  @!P5 STG.E.U8 desc[UR46][R10.64+0xf1], R147 ;  /* 0x0000f1930a00d986 */ /* 0x0003e2000c10112e */
[----:B------:R-:W-:Y:S05]  /*4d1d0*/  @P1 BRA `(.L_x_1237) ;  /* 0x00000000000c1947 */ /* 0x000fea0003800000 */
[----:B------:R-:W0:Y:S02]  /*4d1e0*/  LDG.E.U8 R2, desc[UR46][R20.64+0xf8] ;  /* 0x0000f82e14027981 */ /* 0x000e24000c1e1100 */
[----:B0-----:R-:W-:-:S05]  /*4d1f0*/  PRMT R6, R2, 0x8880, RZ ;  /* 0x0000888002067816 */ /* 0x001fca00000000ff */
[----:B------:R-:W-:-:S07]  /*4d200*/  IMAD R3, R6, R17, RZ ;  /* 0x0000001106037224 */ /* 0x000fce00078e02ff */
.L_x_1237:
[----:B------:R-:W-:Y:S05]  /*4d210*/  BSYNC B1 ;  /* 0x0000000000017941 */ /* 0x000fea0003800000 */
.L_x_1236:
        /* <DEDUP_REMOVED lines=10> */
.L_x_1239:
[----:B------:R-:W-:Y:S05]  /*4d2c0*/  BSYNC B1 ;  /* 0x0000000000017941 */ /* 0x000fea0003800000 */
.L_x_1238:
        /* <DEDUP_REMOVED lines=10> */
.L_x_1241:
[----:B------:R-:W-:Y:S05]  /*4d370*/  BSYNC B1 ;  /* 0x0000000000017941 */ /* 0x000fea0003800000 */
.L_x_1240:
        /* <DEDUP_REMOVED lines=8> */
.L_x_1243:
[----:B------:R-:W-:Y:S05]  /*4d400*/  BSYNC B1 ;  /* 0x0000000000017941 */ /* 0x000fea0003800000 */
.L_x_1242:
        /* <DEDUP_REMOVED lines=10> */
.L_x_1245:
[----:B------:R-:W-:Y:S05]  /*4d4b0*/  BSYNC B1 ;  /* 0x0000000000017941 */ /* 0x000fea0003800000 */
.L_x_1244:
[----:B0-----:R-:W-:Y:S01]  /*4d4c0*/  @!P5 IMAD R7, R152, R16, R3 ;  /* 0x000000109807d224 */ /* 0x001fe200078e0203 */
[----:B------:R-:W-:Y:S04]  /*4d4d0*/  BSSY B1, `(.L_x_1246) ;  /* 0x0000006000017945 */ /* 0x000fe80003800000 */
[----:B------:R0:W-:Y:S01]  /*4d4e0*/  @!P5 STG.E.U8 desc[UR46][R4.64+0x100], R7 ;  /* 0x000100070400d986 */ /* 0x0001e2000c10112e */
[----:B------:R-:W-:Y:S05]  /*4d4f0*/  @P0 BRA `(.L_x_1247) ;  /* 0x00000000000c0947 */ /* 0x000fea0003800000 */
[----:B------:R-:W5:Y:S02]  /*4d500*/  LDG.E.U8 R2, desc[UR46][R20.64+0x101] ;  /* 0x0001012e14027981 */ /* 0x000f64000c1e1100 */
[----:B-----5:R-:W-:-:S05]  /*4d510*/  PRMT R6, R2, 0x8880, RZ ;  /* 0x0000888002067816 */ /* 0x020fca00000000ff */
[----:B------:R-:W-:-:S07]  /*4d520*/  IMAD R3, R6, R17, RZ ;  /* 0x0000001106037224 */ /* 0x000fce00078e02ff */
.L_x_1247:
[----:B------:R-:W-:Y:S05]  /*4d530*/  BSYNC B1 ;  /* 0x0000000000017941 */ /* 0x000fea0003800000 */
.L_x_1246:
        /* <DEDUP_REMOVED lines=10> */
.L_x_1249:
[----:B------:R-:W-:Y:S05]  /*4d5e0*/  BSYNC B1 ;  /* 0x0000000000017941 */ /* 0x000fea0003800000 */
.L_x_1248:
        /* <DEDUP_REMOVED lines=10> */
.L_x_1251:
[----:B------:R-:W-:Y:S05]  /*4d690*/  BSYNC B1 ;  /* 0x0000000000017941 */ /* 0x000fea0003800000 */
.L_x_1250:
[----:B------:R-:W-:Y:S01]  /*4d6a0*/  @!P5 IMAD R155, R155, R16, R3 ;  /* 0x000000109b9bd224 */ /* 0x000fe200078e0203 */
[----:B------:R-:W-:Y:S04]  /*4d6b0*/  BSSY B1, `(.L_x_1252) ;  /* 0x0000006000017945 */ /* 0x000fe80003800000 */
[----:B------:R1:W-:Y:S01]  /*4d6c0*/  @!P5 STG.E.U8 desc[UR46][R10.64+0x101], R155 ;  /* 0x0001019b0a00d986 */ /* 0x0003e2000c10112e */
[----:B------:R-:W-:Y:S05]  /*4d6d0*/  @P0 BRA `(.L_x_1253) ;  /* 0x00000000000c0947 */ /* 0x000fea0003800000 */
[----:B------:R-:W0:Y:S02]  /*4d6e0*/  LDG.E.U8 R2, desc[UR46][R20.64+0x108] ;  /* 0x0001082e14027981 */ /* 0x000e24000c1e1100 */
[----:B0-----:R-:W-:-:S05]  /*4d6f0*/  PRMT R6, R2, 0x8880, RZ ;  /* 0x0000888002067816 */ /* 0x001fca00000000ff */
[----:B------:R-:W-:-:S07]  /*4d700*/  IMAD R3, R6, R17, RZ ;  /* 0x0000001106037224 */ /* 0x000fce00078e02ff */
.L_x_1253:
[----:B------:R-:W-:Y:S05]  /*4d710*/  BSYNC B1 ;  /* 0x0000000000017941 */ /* 0x000fea0003800000 */
.L_x_1252:
        /* <DEDUP_REMOVED lines=10> */
.L_x_1255:
[----:B------:R-:W-:Y:S05]  /*4d7c0*/  BSYNC B1 ;  /* 0x0000000000017941 */ /* 0x000fea0003800000 */
.L_x_1254:
        /* <DEDUP_REMOVED lines=10> */
.L_x_1257:
[----:B------:R-:W-:Y:S05]  /*4d870*/  BSYNC B1 ;  /* 0x0000000000017941 */ /* 0x000fea0003800000 */
.L_x_1256:
        /* <DEDUP_REMOVED lines=8> */
.L_x_1259:
[----:B------:R-:W-:Y:S05]  /*4d900*/  BSYNC B1 ;  /* 0x0000000000017941 */ /* 0x000fea0003800000 */
.L_x_1258:
        /* <DEDUP_REMOVED lines=10> */
.L_x_1261:
[----:B------:R-:W-:Y:S05]  /*4d9b0*/  BSYNC B1 ;  /* 0x0000000000017941 */ /* 0x000fea0003800000 */
.L_x_1260:
[----:B0-----:R-:W-:Y:S01]  /*4d9c0*/  @!P5 IMAD R7, R160, R16, R3 ;  /* 0x00000010a007d224 */ /* 0x001fe200078e0203 */
[----:B------:R-:W-:Y:S04]  /*4d9d0*/  BSSY B1, `(.L_x_1262) ;  /* 0x0000006000017945 */ /* 0x000fe80003800000 */
[----:B------:R0:W-:Y:S01]  /*4d9e0*/  @!P5 STG.E.U8 desc[UR46][R4.64+0x110], R7 ;  /* 0x000110070400d986 */ /* 0x0001e2000c10112e */
[----:B------:R-:W-:Y:S05]  /*4d9f0*/  @P1 BRA `(.L_x_1263) ;  /* 0x00000000000c1947 */ /* 0x000fea0003800000 */
[----:B------:R-:W5:Y:S02]  /*4da00*/  LDG.E.U8 R2, desc[UR46][R20.64+0x111] ;  /* 0x0001112e14027981 */ /* 0x000f64000c1e1100 */
[----:B-----5:R-:W-:-:S05]  /*4da10*/  PRMT R6, R2, 0x8880, RZ ;  /* 0x0000888002067816 */ /* 0x020fca00000000ff */
[----:B------:R-:W-:-:S07]  /*4da20*/  IMAD R3, R6, R17, RZ ;  /* 0x0000001106037224 */ /* 0x000fce00078e02ff */
.L_x_1263:
[----:B------:R-:W-:Y:S05]  /*4da30*/  BSYNC B1 ;  /* 0x0000000000017941 */ /* 0x000fea0003800000 */
.L_x_1262:
        /* <DEDUP_REMOVED lines=10> */
.L_x_1265:
[----:B------:R-:W-:Y:S05]  /*4dae0*/  BSYNC B1 ;  /* 0x0000000000017941 */ /* 0x000fea0003800000 */
.L_x_1264:
        /* <DEDUP_REMOVED lines=10> */
.L_x_1267:
[----:B------:R-:W-:Y:S05]  /*4db90*/  BSYNC B1 ;  /* 0x0000000000017941 */ /* 0x000fea0003800000 */
.L_x_1266:
[----:B------:R-:W-:Y:S01]  /*4dba0*/  @!P5 IMAD R163, R163, R16, R3 ;  /* 0x00000010a3a3d224 */ /* 0x000fe200078e0203 */
[----:B------:R-:W-:Y:S04]  /*4dbb0*/  BSSY B1, `(.L_x_1268) ;  /* 0x0000006000017945 */ /* 0x000fe80003800000 */
[----:B------:R1:W-:Y:S01]  /*4dbc0*/  @!P5 STG.E.U8 desc[UR46][R10.64+0x111], R163 ;  /* 0x000111a30a00d986 */ /* 0x0003e2000c10112e */
[----:B------:R-:W-:Y:S05]  /*4dbd0*/  @P1 BRA `(.L_x_1269) ;  /* 0x00000000000c1947 */ /* 0x000fea0003800000 */
[----:B------:R-:W0:Y:S02]  /*4dbe0*/  LDG.E.U8 R2, desc[UR46][R20.64+0x118] ;  /* 0x0001182e14027981 */ /* 0x000e24000c1e1100 */
[----:B0-----:R-:W-:-:S05]  /*4dbf0*/  PRMT R6, R2, 0x8880, RZ ;  /* 0x0000888002067816 */ /* 0x001fca00000000ff */
[----:B------:R-:W-:-:S07]  /*4dc00*/  IMAD R3, R6, R17, RZ ;  /* 0x0000001106037224 */ /* 0x000fce00078e02ff */
.L_x_1269:
[----:B------:R-:W-:Y:S05]  /*4dc10*/  BSYNC B1 ;  /* 0x0000000000017941 */ /* 0x000fea0003800000 */
.L_x_1268:
        /* <DEDUP_REMOVED lines=10> */
.L_x_1271:
[----:B------:R-:W-:Y:S05]  /*4dcc0*/  BSYNC B1 ;  /* 0x0000000000017941 */ /* 0x000fea0003800000 */
.L_x_1270:
        /* <DEDUP_REMOVED lines=10> */
.L_x_1273:
[----:B------:R-:W-:Y:S05]  /*4dd70*/  BSYNC B1 ;  /* 0x0000000000017941 */ /* 0x000fea0003800000 */
.L_x_1272:
        /* <DEDUP_REMOVED lines=8> */
.L_x_1275:
[----:B------:R-:W-:Y:S05]  /*4de00*/  BSYNC B1 ;  /* 0x0000000000017941 */ /* 0x000fea0003800000 */
.L_x_1274:
        /* <DEDUP_REMOVED lines=10> */
.L_x_1277:
[----:B------:R-:W-:Y:S05]  /*4deb0*/  BSYNC B1 ;  /* 0x0000000000017941 */ /* 0x000fea0003800000 */
.L_x_1276:
[----:B0-----:R-:W-:Y:S01]  /*4dec0*/  @!P5 IMAD R7, R168, R16, R3 ;  /* 0x00000010a807d224 */ /* 0x001fe200078e0203 */
[----:B------:R-:W-:Y:S04]  /*4ded0*/  BSSY B1, `(.L_x_1278) ;  /* 0x0000006000017945 */ /* 0x000fe80003800000 */
[----:B------:R0:W-:Y:S01]  /*4dee0*/  @!P5 STG.E.U8 desc[UR46][R4.64+0x120], R7 ;  /* 0x000120070400d986 */ /* 0x0001e2000c10112e */
[----:B------:R-:W-:Y:S05]  /*4def0*/  @P0 BRA `(.L_x_1279) ;  /* 0x00000000000c0947 */ /* 0x000fea0003800000 */
[----:B------:R-:W5:Y:S02]  /*4df00*/  LDG.E.U8 R2, desc[UR46][R20.64+0x121] ;  /* 0x0001212e14027981 */ /* 0x000f64000c1e1100 */
[----:B-----5:R-:W-:-:S05]  /*4df10*/  PRMT R6, R2, 0x8880, RZ ;  /* 0x0000888002067816 */ /* 0x020fca00000000ff */
[----:B------:R-:W-:-:S07]  /*4df20*/  IMAD R3, R6, R17, RZ ;  /* 0x0000001106037224 */ /* 0x000fce00078e02ff */
.L_x_1279:
[----:B------:R-:W-:Y:S05]  /*4df30*/  BSYNC B1 ;  /* 0x0000000000017941 */ /* 0x000fea0003800000 */
.L_x_1278:
        /* <DEDUP_REMOVED lines=10> */
.L_x_1281:
[----:B------:R-:W-:Y:S05]  /*4dfe0*/  BSYNC B1 ;  /* 0x0000000000017941 */ /* 0x000fea0003800000 */
.L_x_1280:
        /* <DEDUP_REMOVED lines=10> */
.L_x_1283:
[----:B------:R-:W-:Y:S05]  /*4e090*/  BSYNC B1 ;  /* 0x0000000000017941 */ /* 0x000fea0003800000 */
.L_x_1282:
[----:B------:R-:W-:Y:S01]  /*4e0a0*/  @!P5 IMAD R171, R171, R16, R3 ;  /* 0x00000010ababd224 */ /* 0x000fe200078e0203 */
[----:B------:R-:W-:Y:S04]  /*4e0b0*/  BSSY B1, `(.L_x_1284) ;  /* 0x0000006000017945 */ /* 0x000fe80003800000 */
[----:B------:R1:W-:Y:S01]  /*4e0c0*/  @!P5 STG.E.U8 desc[UR46][R10.64+0x121], R171 ;  /* 0x000121ab0a00d986 */ /* 0x0003e2000c10112e */
[----:B------:R-:W-:Y:S05]  /*4e0d0*/  @P0 BRA `(.L_x_1285) ;  /* 0x00000000000c0947 */ /* 0x000fea0003800000 */
[----:B------:R-:W0:Y:S02]  /*4e0e0*/  LDG.E.U8 R2, desc[UR46][R20.64+0x128] ;  /* 0x0001282e14027981 */ /* 0x000e24000c1e1100 */
[----:B0-----:R-:W-:-:S05]  /*4e0f0*/  PRMT R6, R2, 0x8880, RZ ;  /* 0x0000888002067816 */ /* 0x001fca00000000ff */
[----:B------:R-:W-:-:S07]  /*4e100*/  IMAD R3, R6, R17, RZ ;  /* 0x0000001106037224 */ /* 0x000fce00078e02ff */
.L_x_1285:
[----:B------:R-:W-:Y:S05]  /*4e110*/  BSYNC B1 ;  /* 0x0000000000017941 */ /* 0x000fea0003800000 */
.L_x_1284:
        /* <DEDUP_REMOVED lines=10> */
.L_x_1287:
[----:B------:R-:W-:Y:S05]  /*4e1c0*/  BSYNC B1 ;  /* 0x0000000000017941 */ /* 0x000fea0003800000 */
.L_x_1286:
        /* <DEDUP_REMOVED lines=10> */
.L_x_1289:
[----:B------:R-:W-:Y:S05]  /*4e270*/  BSYNC B1 ;  /* 0x0000000000017941 */ /* 0x000fea0003800000 */
.L_x_1288:
        /* <DEDUP_REMOVED lines=8> */
.L_x_1291:
[----:B------:R-:W-:Y:S05]  /*4e300*/  BSYNC B1 ;  /* 0x0000000000017941 */ /* 0x000fea0003800000 */
.L_x_1290:
        /* <DEDUP_REMOVED lines=10> */
.L_x_1293:
[----:B------:R-:W-:Y:S05]  /*4e3b0*/  BSYNC B1 ;  /* 0x0000000000017941 */ /* 0x000fea0003800000 */
.L_x_1292:
[----:B0-----:R-:W-:Y:S01]  /*4e3c0*/  @!P5 IMAD R7, R176, R16, R3 ;  /* 0x00000010b007d224 */ /* 0x001fe200078e0203 */
[----:B------:R-:W-:Y:S04]  /*4e3d0*/  BSSY B1, `(.L_x_1294) ;  /* 0x0000006000017945 */ /* 0x000fe80003800000 */
[----:B------:R0:W-:Y:S01]  /*4e3e0*/  @!P5 STG.E.U8 desc[UR46][R4.64+0x130], R7 ;  /* 0x000130070400d986 */ /* 0x0001e2000c10112e */
[----:B------:R-:W-:Y:S05]  /*4e3f0*/  @P1 BRA `(.L_x_1295) ;  /* 0x00000000000c1947 */ /* 0x000fea0003800000 */
[----:B------:R-:W5:Y:S02]  /*4e400*/  LDG.E.U8 R2, desc[UR46][R20.64+0x131] ;  /* 0x0001312e14027981 */ /* 0x000f64000c1e1100 */
[----:B-----5:R-:W-:-:S05]  /*4e410*/  PRMT R6, R2, 0x8880, RZ ;  /* 0x0000888002067816 */ /* 0x020fca00000000ff */
[----:B------:R-:W-:-:S07]  /*4e420*/  IMAD R3, R6, R17, RZ ;  /* 0x0000001106037224 */ /* 0x000fce00078e02ff */
.L_x_1295:
[----:B------:R-:W-:Y:S05]  /*4e430*/  BSYNC B1 ;  /* 0x0000000000017941 */ /* 0x000fea0003800000 */
.L_x_1294:
        /* <DEDUP_REMOVED lines=10> */
.L_x_1297:
[----:B------:R-:W-:Y:S05]  /*4e4e0*/  BSYNC B1 ;  /* 0x0000000000017941 */ /* 0x000fea0003800000 */
.L_x_1296:
        /* <DEDUP_REMOVED lines=10> */
.L_x_1299:
[----:B------:R-:W-:Y:S05]  /*4e590*/  BSYNC B1 ;  /* 0x0000000000017941 */ /* 0x000fea0003800000 */
.L_x_1298:
[----:B------:R-:W-:Y:S01]  /*4e5a0*/  @!P5 IMAD R179, R179, R16, R3 ;  /* 0x00000010b3b3d224 */ /* 0x000fe200078e0203 */
[----:B------:R-:W-:Y:S04]  /*4e5b0*/  BSSY B1, `(.L_x_1300) ;  /* 0x0000006000017945 */ /* 0x000fe80003800000 */
[----:B------:R1:W-:Y:S01]  /*4e5c0*/  @!P5 STG.E.U8 desc[UR46][R10.64+0x131], R179 ;  /* 0x000131b30a00d986 */ /* 0x0003e2000c10112e */
[----:B------:R-:W-:Y:S05]  /*4e5d0*/  @P1 BRA `(.L_x_1301) ;  /* 0x00000000000c1947 */ /* 0x000fea0003800000 */
[----:B------:R-:W0:Y:S02]  /*4e5e0*/  LDG.E.U8 R2, desc[UR46][R20.64+0x138] ;  /* 0x0001382e14027981 */ /* 0x000e24000c1e1100 */
[----:B0-----:R-:W-:-:S05]  /*4e5f0*/  PRMT R6, R2, 0x8880, RZ ;  /* 0x0000888002067816 */ /* 0x001fca00000000ff */
[----:B------:R-:W-:-:S07]  /*4e600*/  IMAD R3, R6, R17, RZ ;  /* 0x0000001106037224 */ /* 0x000fce00078e02ff */
.L_x_1301:
[----:B------:R-:W-:Y:S05]  /*4e610*/  BSYNC B1 ;  /* 0x0000000000017941 */ /* 0x000fea0003800000 */
.L_x_1300:
        /* <DEDUP_REMOVED lines=10> */
.L_x_1303:
[----:B------:R-:W-:Y:S05]  /*4e6c0*/  BSYNC B1 ;  /* 0x0000000000017941 */ /* 0x000fea0003800000 */
.L_x_1302:
        /* <DEDUP_REMOVED lines=10> */
.L_x_1305:
[----:B------:R-:W-:Y:S05]  /*4e770*/  BSYNC B1 ;  /* 0x0000000000017941 */ /* 0x000fea0003800000 */
.L_x_1304:
        /* <DEDUP_REMOVED lines=8> */
.L_x_1307:
[----:B------:R-:W-:Y:S05]  /*4e800*/  BSYNC B1 ;  /* 0x0000000000017941 */ /* 0x000fea0003800000 */
.L_x_1306:
        /* <DEDUP_REMOVED lines=10> */
.L_x_1309:
[----:B------:R-:W-:Y:S05]  /*4e8b0*/  BSYNC B1 ;  /* 0x0000000000017941 */ /* 0x000fea0003800000 */
.L_x_1308:
[----:B0-----:R-:W-:Y:S01]  /*4e8c0*/  @!P5 IMAD R7, R184, R16, R3 ;  /* 0x00000010b807d224 */ /* 0x001fe200078e0203 */
[----:B------:R-:W-:Y:S04]  /*4e8d0*/  BSSY B1, `(.L_x_1310) ;  /* 0x0000006000017945 */ /* 0x000fe80003800000 */
[----:B------:R0:W-:Y:S01]  /*4e8e0*/  @!P5 STG.E.U8 desc[UR46][R4.64+0x140], R7 ;  /* 0x000140070400d986 */ /* 0x0001e2000c10112e */
[----:B------:R-:W-:Y:S05]  /*4e8f0*/  @P0 BRA `(.L_x_1311) ;  /* 0x00000000000c0947 */ /* 0x000fea0003800000 */
[----:B------:R-:W5:Y:S02]  /*4e900*/  LDG.E.U8 R2, desc[UR46][R20.64+0x141] ;  /* 0x0001412e14027981 */ /* 0x000f64000c1e1100 */
[----:B-----5:R-:W-:-:S05]  /*4e910*/  PRMT R6, R2, 0x8880, RZ ;  /* 0x0000888002067816 */ /* 0x020fca00000000ff */
[----:B------:R-:W-:-:S07]  /*4e920*/  IMAD R3, R6, R17, RZ ;  /* 0x0000001106037224 */ /* 0x000fce00078e02ff */
.L_x_1311:
[----:B------:R-:W-:Y:S05]  /*4e930*/  BSYNC B1 ;  /* 0x0000000000017941 */ /* 0x000fea0003800000 */
.L_x_1310:
        /* <DEDUP_REMOVED lines=10> */
.L_x_1313:
[----:B------:R-:W-:Y:S05]  /*4e9e0*/  BSYNC B1 ;  /* 0x0000000000017941 */ /* 0x000fea0003800000 */
.L_x_1312:
        /* <DEDUP_REMOVED lines=10> */
.L_x_1315:
[----:B------:R-:W-:Y:S05]  /*4ea90*/  BSYNC B1 ;  /* 0x0000000000017941 */ /* 0x000fea0003800000 */
.L_x_1314:
[----:B------:R-:W-:Y:S01]  /*4eaa0*/  @!P5 IMAD R187, R187, R16, R3 ;  /* 0x00000010bbbbd224 */ /* 0x000fe200078e0203 */
[----:B------:R-:W-:Y:S04]  /*4eab0*/  BSSY B1, `(.L_x_1316) ;  /* 0x0000006000017945 */ /* 0x000fe80003800000 */
[----:B------:R1:W-:Y:S01]  /*4eac0*/  @!P5 STG.E.U8 desc[UR46][R10.64+0x141], R187 ;  /* 0x000141bb0a00d986 */ /* 0x0003e2000c10112e */
[----:B------:R-:W-:Y:S05]  /*4ead0*/  @P0 BRA `(.L_x_1317) ;  /* 0x00000000000c0947 */ /* 0x000fea0003800000 */
[----:B------:R-:W0:Y:S02]  /*4eae0*/  LDG.E.U8 R2, desc[UR46][R20.64+0x148] ;  /* 0x0001482e14027981 */ /* 0x000e24000c1e1100 */
[----:B0-----:R-:W-:-:S05]  /*4eaf0*/  PRMT R6, R2, 0x8880, RZ ;  /* 0x0000888002067816 */ /* 0x001fca00000000ff */
[----:B------:R-:W-:-:S07]  /*4eb00*/  IMAD R3, R6, R17, RZ ;  /* 0x0000001106037224 */ /* 0x000fce00078e02ff */
.L_x_1317:
[----:B------:R-:W-:Y:S05]  /*4eb10*/  BSYNC B1 ;  /* 0x0000000000017941 */ /* 0x000fea0003800000 */
.L_x_1316:
        /* <DEDUP_REMOVED lines=10> */
.L_x_1319:
[----:B------:R-:W-:Y:S05]  /*4ebc0*/  BSYNC B1 ;  /* 0x0000000000017941 */ /* 0x000fea0003800000 */
.L_x_1318:
        /* <DEDUP_REMOVED lines=10> */
.L_x_1321:
[----:B------:R-:W-:Y:S05]  /*4ec70*/  BSYNC B1 ;  /* 0x0000000000017941 */ /* 0x000fea0003800000 */
.L_x_1320:
        /* <DEDUP_REMOVED lines=8> */
.L_x_1323:
[----:B------:R-:W-:Y:S05]  /*4ed00*/  BSYNC B1 ;  /* 0x0000000000017941 */ /* 0x000fea0003800000 */
.L_x_1322:
        /* <DEDUP_REMOVED lines=10> */
.L_x_1325:
[----:B------:R-:W-:Y:S05]  /*4edb0*/  BSYNC B1 ;  /* 0x0000000000017941 */ /* 0x000fea0003800000 */
.L_x_1324:
[----:B0-----:R-:W-:Y:S01]  /*4edc0*/  @!P5 IMAD R7, R192, R16, R3 ;  /* 0x00000010c007d224 */ /* 0x001fe200078e0203 */
[----:B------:R-:W-:Y:S04]  /*4edd0*/  BSSY B1, `(.L_x_1326) ;  /* 0x0000006000017945 */ /* 0x000fe80003800000 */
[----:B------:R0:W-:Y:S01]  /*4ede0*/  @!P5 STG.E.U8 desc[UR46][R4.64+0x150], R7 ;  /* 0x000150070400d986 */ /* 0x0001e2000c10112e */
[----:B------:R-:W-:Y:S05]  /*4edf0*/  @P1 BRA `(.L_x_1327) ;  /* 0x00000000000c1947 */ /* 0x000fea0003800000 */
[----:B------:R-:W5:Y:S02]  /*4ee00*/  LDG.E.U8 R2, desc[UR46][R20.64+0x151] ;  /* 0x0001512e14027981 */ /* 0x000f64000c1e1100 */
[----:B-----5:R-:W-:-:S05]  /*4ee10*/  PRMT R6, R2, 0x8880, RZ ;  /* 0x0000888002067816 */ /* 0x020fca00000000ff */
[----:B------:R-:W-:-:S07]  /*4ee20*/  IMAD R3, R6, R17, RZ ;  /* 0x0000001106037224 */ /* 0x000fce00078e02ff */
.L_x_1327:
[----:B------:R-:W-:Y:S05]  /*4ee30*/  BSYNC B1 ;  /* 0x0000000000017941 */ /* 0x000fea0003800000 */
.L_x_1326:
        /* <DEDUP_REMOVED lines=10> */
.L_x_1329:
[----:B------:R-:W-:Y:S05]  /*4eee0*/  BSYNC B1 ;  /* 0x0000000000017941 */ /* 0x000fea0003800000 */
.L_x_1328:
        /* <DEDUP_REMOVED lines=10> */
.L_x_1331:
[----:B------:R-:W-:Y:S05]  /*4ef90*/  BSYNC B1 ;  /* 0x0000000000017941 */ /* 0x000fea0003800000 */
.L_x_1330:
[----:B------:R-:W-:Y:S01]  /*4efa0*/  @!P5 IMAD R195, R195, R16, R3 ;  /* 0x00000010c3c3d224 */ /* 0x000fe200078e0203 */
[----:B------:R-:W-:Y:S04]  /*4efb0*/  BSSY B1, `(.L_x_1332) ;  /* 0x0000006000017945 */ /* 0x000fe80003800000 */
[----:B------:R1:W-:Y:S01]  /*4efc0*/  @!P5 STG.E.U8 desc[UR46][R10.64+0x151], R195 ;  /* 0x000151c30a00d986 */ /* 0x0003e2000c10112e */
[----:B------:R-:W-:Y:S05]  /*4efd0*/  @P1 BRA `(.L_x_1333) ;  /* 0x00000000000c1947 */ /* 0x000fea0003800000 */
[----:B------:R-:W0:Y:S02]  /*4efe0*/  LDG.E.U8 R2, desc[UR46][R20.64+0x158] ;  /* 0x0001582e14027981 */ /* 0x000e24000c1e1100 */
[----:B0-----:R-:W-:-:S05]  /*4eff0*/  PRMT R6, R2, 0x8880, RZ ;  /* 0x0000888002067816 */ /* 0x001fca00000000ff */
[----:B------:R-:W-:-:S07]  /*4f000*/  IMAD R3, R6, R17, RZ ;  /* 0x0000001106037224 */ /* 0x000fce00078e02ff */
.L_x_1333:
[----:B------:R-:W-:Y:S05]  /*4f010*/  BSYNC B1 ;  /* 0x0000000000017941 */ /* 0x000fea0003800000 */
.L_x_1332:
        /* <DEDUP_REMOVED lines=10> */
.L_x_1335:
[----:B------:R-:W-:Y:S05]  /*4f0c0*/  BSYNC B1 ;  /* 0x0000000000017941 */ /* 0x000fea0003800000 */
.L_x_1334:
        /* <DEDUP_REMOVED lines=10> */
.L_x_1337:
[----:B------:R-:W-:Y:S05]  /*4f170*/  BSYNC B1 ;  /* 0x0000000000017941 */ /* 0x000fea0003800000 */
.L_x_1336:
        /* <DEDUP_REMOVED lines=8> */
.L_x_1339:
[----:B------:R-:W-:Y:S05]  /*4f200*/  BSYNC B1 ;  /* 0x0000000000017941 */ /* 0x000fea0003800000 */
.L_x_1338:
        /* <DEDUP_REMOVED lines=10> */
.L_x_1341:
[----:B------:R-:W-:Y:S05]  /*4f2b0*/  BSYNC B1 ;  /* 0x0000000000017941 */ /* 0x000fea0003800000 */
.L_x_1340:
[----:B0-----:R-:W-:Y:S01]  /*4f2c0*/  @!P5 IMAD R7, R200, R16, R3 ;  /* 0x00000010c807d224 */ /* 0x001fe200078e0203 */
[----:B------:R-:W-:Y:S04]  /*4f2d0*/  BSSY B1, `(.L_x_1342) ;  /* 0x0000006000017945 */ /* 0x000fe80003800000 */
[----:B------:R0:W-:Y:S01]  /*4f2e0*/  @!P5 STG.E.U8 desc[UR46][R4.64+0x160], R7 ;  /* 0x000160070400d986 */ /* 0x0001e2000c10112e */
[----:B------:R-:W-:Y:S05]  /*4f2f0*/  @P0 BRA `(.L_x_1343) ;  /* 0x00000000000c0947 */ /* 0x000fea0003800000 */
[----:B------:R-:W5:Y:S02]  /*4f300*/  LDG.E.U8 R2, desc[UR46][R20.64+0x161] ;  /* 0x0001612e14027981 */ /* 0x000f64000c1e1100 */
[----:B-----5:R-:W-:-:S05]  /*4f310*/  PRMT R6, R2, 0x8880, RZ ;  /* 0x0000888002067816 */ /* 0x020fca00000000ff */
[----:B------:R-:W-:-:S07]  /*4f320*/  IMAD R3, R6, R17, RZ ;  /* 0x0000001106037224 */ /* 0x000fce00078e02ff */
.L_x_1343:
[----:B------:R-:W-:Y:S05]  /*4f330*/  BSYNC B1 ;  /* 0x0000000000017941 */ /* 0x000fea0003800000 */
.L_x_1342:
        /* <DEDUP_REMOVED lines=10> */
.L_x_1345:
[----:B------:R-:W-:Y:S05]  /*4f3e0*/  BSYNC B1 ;  /* 0x0000000000017941 */ /* 0x000fea0003800000 */
.L_x_1344:
        /* <DEDUP_REMOVED lines=10> */
.L_x_1347:
[----:B------:R-:W-:Y:S05]  /*4f490*/  BSYNC B1 ;  /* 0x0000000000017941 */ /* 0x000fea0003800000 */
.L_x_1346:
[----:B------:R-:W-:Y:S01]  /*4f4a0*/  @!P5 IMAD R203, R203, R16, R3 ;  /* 0x00000010cbcbd224 */ /* 0x000fe200078e0203 */
[----:B------:R-:W-:Y:S04]  /*4f4b0*/  BSSY B1, `(.L_x_1348) ;  /* 0x0000006000017945 */ /* 0x000fe80003800000 */
[----:B------:R1:W-:Y:S01]  /*4f4c0*/  @!P5 STG.E.U8 desc[UR46][R10.64+0x161], R203 ;  /* 0x000161cb0a00d986 */ /* 0x0003e2000c10112e */
[----:B------:R-:W-:Y:S05]  /*4f4d0*/  @P0 BRA `(.L_x_1349) ;  /* 0x00000000000c0947 */ /* 0x000fea0003800000 */
[----:B------:R-:W0:Y:S02]  /*4f4e0*/  LDG.E.U8 R2, desc[UR46][R20.64+0x168] ;  /* 0x0001682e14027981 */ /* 0x000e24000c1e1100 */
[----:B0-----:R-:W-:-:S05]  /*4f4f0*/  PRMT R6, R2, 0x8880, RZ ;  /* 0x0000888002067816 */ /* 0x001fca00000000ff */
[----:B------:R-:W-:-:S07]  /*4f500*/  IMAD R3, R6, R17, RZ ;  /* 0x0000001106037224 */ /* 0x000fce00078e02ff */
.L_x_1349:
[----:B------:R-:W-:Y:S05]  /*4f510*/  BSYNC B1 ;  /* 0x0000000000017941 */ /* 0x000fea0003800000 */
.L_x_1348:
        /* <DEDUP_REMOVED lines=10> */
.L_x_1351:
[----:B------:R-:W-:Y:S05]  /*4f5c0*/  BSYNC B1 ;  /* 0x0000000000017941 */ /* 0x000fea0003800000 */
.L_x_1350:
        /* <DEDUP_REMOVED lines=10> */
.L_x_1353:
[----:B------:R-:W-:Y:S05]  /*4f670*/  BSYNC B1 ;  /* 0x0000000000017941 */ /* 0x000fea0003800000 */
.L_x_1352:
        /* <DEDUP_REMOVED lines=8> */
.L_x_1355:
[----:B------:R-:W-:Y:S05]  /*4f700*/  BSYNC B1 ;  /* 0x0000000000017941 */ /* 0x000fea0003800000 */
.L_x_1354:
        /* <DEDUP_REMOVED lines=10> */
.L_x_1357:
[----:B------:R-:W-:Y:S05]  /*4f7b0*/  BSYNC B1 ;  /* 0x0000000000017941 */ /* 0x000fea0003800000 */
.L_x_1356:
[----:B0-----:R-:W-:Y:S01]  /*4f7c0*/  @!P5 IMAD R7, R208, R16, R3 ;  /* 0x00000010d007d224 */ /* 0x001fe200078e0203 */
[----:B------:R-:W-:Y:S04]  /*4f7d0*/  BSSY B1, `(.L_x_1358) ;  /* 0x0000006000017945 */ /* 0x000fe80003800000 */
[----:B------:R0:W-:Y:S01]  /*4f7e0*/  @!P5 STG.E.U8 desc[UR46][R4.64+0x170], R7 ;  /* 0x000170070400d986 */ /* 0x0001e2000c10112e */
[----:B------:R-:W-:Y:S05]  /*4f7f0*/  @P1 BRA `(.L_x_1359) ;  /* 0x00000000000c1947 */ /* 0x000fea0003800000 */
[----:B------:R-:W5:Y:S02]  /*4f800*/  LDG.E.U8 R2, desc[UR46][R20.64+0x171] ;  /* 0x0001712e14027981 */ /* 0x000f64000c1e1100 */
[----:B-----5:R-:W-:-:S05]  /*4f810*/  PRMT R6, R2, 0x8880, RZ ;  /* 0x0000888002067816 */ /* 0x020fca00000000ff */
[----:B------:R-:W-:-:S07]  /*4f820*/  IMAD R3, R6, R17, RZ ;  /* 0x0000001106037224 */ /* 0x000fce00078e02ff */
.L_x_1359:
[----:B------:R-:W-:Y:S05]  /*4f830*/  BSYNC B1 ;  /* 0x0000000000017941 */ /* 0x000fea0003800000 */
.L_x_1358:
        /* <DEDUP_REMOVED lines=10> */
.L_x_1361:
[----:B------:R-:W-:Y:S05]  /*4f8e0*/  BSYNC B1 ;  /* 0x0000000000017941 */ /* 0x000fea0003800000 */
.L_x_1360:
[----:B------:R-:W-:Y:S01]  /*4f8f0*/  @!P0 IMAD R13, R210, R16, R3 ;  /* 0x00000010d20d8224 */ /* 0x000fe200078e0203 */
[----:B-1----:R-:W-:Y:S01]  /*4f900*/  @!P5 IADD3 R10, P1, R4, UR44, RZ ;  /* 0x0000002c040adc10 */ /* 0x002fe2000ff3e0ff */
[----:B------:R-:W-:Y:S03]  /*4f910*/  BSSY B1, `(.L_x_1362) ;  /* 0x000000b000017945 */ /* 0x000fe60003800000 */
[----:B------:R0:W-:Y:S01]  /*4f920*/  @!P0 STG.E.U8 desc[UR46][R6.64+0x170], R13 ;  /* 0x0001700d06008986 */ /* 0x0001e2000c10112e */
[----:B------:R-:W-:Y:S02]  /*4f930*/  @!P5 IADD3.X R11, R5, UR43, RZ, P1, !PT ;  /* 0x0000002b050bdc10 */ /* 0x000fe40008ffe4ff */
[C---:B------:R-:W-:Y:S02]  /*4f940*/  ISETP.LT.OR P0, PT, R0.reuse, 0x179, !P2 ;  /* 0x000001790000780c */ /* 0x040fe40005701670 */
[----:B------:R-:W-:-:S02]  /*4f950*/  ISETP.LT.OR P1, PT, R0, 0x179, !P6 ;  /* 0x000001790000780c */ /* 0x000fc40007721670 */
[C---:B------:R-:W-:Y:S02]  /*4f960*/  ISETP.LT.OR P2, PT, R0.reuse, 0x17a, !P2 ;  /* 0x0000017a0000780c */ /* 0x040fe40005741670 */
[----:B------:R-:W-:Y:S01]  /*4f970*/  ISETP.LT.OR P6, PT, R0, 0x17a, !P6 ;  /* 0x0000017a0000780c */ /* 0x000fe200077c1670 */
[----:B------:R-:W-:-:S12]  /*4f980*/  @P5 BRA `(.L_x_1363) ;  /* 0x00000000000c5947 */ /* 0x000fd80003800000 */
[----:B------:R-:W0:Y:S02]  /*4f990*/  LDG.E.U8 R2, desc[UR46][R216.64+0x171] ;  /* 0x0001712ed8027981 */ /* 0x000e24000c1e1100 */
[----:B0-----:R-:W-:-:S05]  /*4f9a0*/  PRMT R6, R2, 0x8880, RZ ;  /* 0x0000888002067816 */ /* 0x001fca00000000ff */
[----:B------:R-:W-:-:S07]  /*4f9b0*/  IMAD R3, R6, R17, RZ ;  /* 0x0000001106037224 */ /* 0x000fce00078e02ff */
.L_x_1363:
[----:B------:R-:W-:Y:S05]  /*4f9c0*/  BSYNC B1 ;  /* 0x0000000000017941 */ /* 0x000fea0003800000 */
.L_x_1362:
[----:B------:R-:W-:Y:S01]  /*4f9d0*/  @!P5 IMAD R211, R211, R16, R3 ;  /* 0x00000010d3d3d224 */ /* 0x000fe200078e0203 */
[----:B------:R-:W-:Y:S04]  /*4f9e0*/  BSSY B1, `(.L_x_1364) ;  /* 0x0000006000017945 */ /* 0x000fe80003800000 */
[----:B------:R1:W-:Y:S01]  /*4f9f0*/  @!P5 STG.E.U8 desc[UR46][R10.64+0x171], R211 ;  /* 0x000171d30a00d986 */ /* 0x0003e2000c10112e */
[----:B------:R-:W-:Y:S05]  /*4fa00*/  @P0 BRA `(.L_x_1365) ;  /* 0x00000000000c0947 */ /* 0x000fea0003800000 */
[----:B------:R-:W0:Y:S02]  /*4fa10*/  LDG.E.U8 R2, desc[UR46][R20.64+0x178] ;  /* 0x0001782e14027981 */ /* 0x000e24000c1e1100 */
[----:B0-----:R-:W-:-:S05]  /*4fa20*/  PRMT R6, R2, 0x8880, RZ ;  /* 0x0000888002067816 */ /* 0x001fca00000000ff */
[----:B------:R-:W-:-:S07]  /*4fa30*/  IMAD R3, R6, R17, RZ ;  /* 0x0000001106037224 */ /* 0x000fce00078e02ff */
.L_x_1365:
[----:B------:R-:W-:Y:S05]  /*4fa40*/  BSYNC B1 ;  /* 0x0000000000017941 */ /* 0x000fea0003800000 */
.L_x_1364:
[----:B0-----:R-:W-:Y:S01]  /*4fa50*/  @!P0 IMAD R7, R212, R16, R3 ;  /* 0x00000010d4078224 */ /* 0x001fe200078e0203 */
[----:B------:R-:W-:Y:S04]  /*4fa60*/  BSSY B1, `(.L_x_1366) ;  /* 0x0000006000017945 */ /* 0x000fe80003800000 */
[----:B------:R0:W-:Y:S01]  /*4fa70*/  @!P0 STG.E.U8 desc[UR46][R4.64+0x178], R7 ;  /* 0x0001780704008986 */ /* 0x0001e2000c10112e */
[----:B------:R-:W-:Y:S05]  /*4fa80*/  @P2 BRA `(.L_x_1367) ;  /* 0x00000000000c2947 */ /* 0x000fea0003800000 */
[----:B------:R-:W5:Y:S02]  /*4fa90*/  LDG.E.U8 R2, desc[UR46][R20.64+0x179] ;  /* 0x0001792e14027981 */ /* 0x000f64000c1e1100 */
[----:B-----5:R-:W-:-:S05]  /*4faa0*/  PRMT R6, R2, 0x8880, RZ ;  /* 0x0000888002067816 */ /* 0x020fca00000000ff */
[----:B------:R-:W-:-:S07]  /*4fab0*/  IMAD R3, R6, R17, RZ ;  /* 0x0000001106037224 */ /* 0x000fce00078e02ff */
.L_x_1367:
[----:B------:R-:W-:Y:S05]  /*4fac0*/  BSYNC B1 ;  /* 0x0000000000017941 */ /* 0x000fea0003800000 */
.L_x_1366:
[----:B------:R-:W-:Y:S01]  /*4fad0*/  @!P2 IMAD R213, R213, R16, R3 ;  /* 0x00000010d5d5a224 */ /* 0x000fe200078e0203 */
[----:B------:R-:W-:Y:S01]  /*4fae0*/  BSSY B1, `(.L_x_1368) ;  /* 0x000000a000017945 */ /* 0x000fe20003800000 */
[----:B------:R-:W-:Y:S02]  /*4faf0*/  ISETP.LT.OR P0, PT, R0, 0xc1, !P4 ;  /* 0x000000c10000780c */ /* 0x000fe40006701670 */
[C---:B-1----:R-:W-:Y:S01]  /*4fb00*/  @!P6 IADD3 R10, P5, R4.reuse, UR44, RZ ;  /* 0x0000002c040aec10 */ /* 0x042fe2000ffbe0ff */
[----:B------:R1:W-:Y:S01]  /*4fb10*/  @!P2 STG.E.U8 desc[UR46][R4.64+0x179], R213 ;  /* 0x000179d50400a986 */ /* 0x0003e2000c10112e */
[----:B------:R-:W-:-:S04]  /*4fb20*/  @!P1 IADD3 R6, P2, R4, UR44, RZ ;  /* 0x0000002c04069c10 */ /* 0x000fc8000ff5e0ff */
[----:B0-----:R-:W-:Y:S01]  /*4fb30*/  @!P1 IADD3.X R7, R5, UR43, RZ, P2, !PT ;  /* 0x0000002b05079c10 */ /* 0x001fe200097fe4ff */
[----:B------:R-:W-:Y:S08]  /*4fb40*/  @P1 BRA `(.L_x_1369) ;  /* 0x00000000000c1947 */ /* 0x000ff00003800000 */
[----:B------:R-:W5:Y:S02]  /*4fb50*/  LDG.E.U8 R2, desc[UR46][R216.64+0x178] ;  /* 0x0001782ed8027981 */ /* 0x000f64000c1e1100 */
[----:B-----5:R-:W-:-:S05]  /*4fb60*/  PRMT R12, R2, 0x8880, RZ ;  /* 0x00008880020c7816 */ /* 0x020fca00000000ff */
[----:B------:R-:W-:-:S07]  /*4fb70*/  IMAD R3, R12, R17, RZ ;  /* 0x000000110c037224 */ /* 0x000fce00078e02ff */
.L_x_1369:
[----:B------:R-:W-:Y:S05]  /*4fb80*/  BSYNC B1 ;  /* 0x0000000000017941 */ /* 0x000fea0003800000 */
.L_x_1368:
[----:B------:R-:W-:Y:S01]  /*4fb90*/  @!P1 IMAD R13, R214, R16, R3 ;  /* 0x00000010d60d9224 */ /* 0x000fe200078e0203 */
[----:B------:R-:W-:Y:S01]  /*4fba0*/  BSSY B1, `(.L_x_1370) ;  /* 0x0000007000017945 */ /* 0x000fe20003800000 */
[----:B------:R-:W-:-:S03]  /*4fbb0*/  @!P6 IADD3.X R11, R5, UR43, RZ, P5, !PT ;  /* 0x0000002b050bec10 */ /* 0x000fc6000affe4ff */
[----:B------:R0:W-:Y:S01]  /*4fbc0*/  @!P1 STG.E.U8 desc[UR46][R6.64+0x178], R13 ;  /* 0x0001780d06009986 */ /* 0x0001e2000c10112e */
[----:B------:R-:W-:Y:S05]  /*4fbd0*/  @P6 BRA `(.L_x_1371) ;  /* 0x00000000000c6947 */ /* 0x000fea0003800000 */
[----:B------:R-:W1:Y:S02]  /*4fbe0*/  LDG.E.U8 R2, desc[UR46][R216.64+0x179] ;  /* 0x0001792ed8027981 */ /* 0x000e64000c1e1100 */
[----:B-1234-:R-:W-:-:S05]  /*4fbf0*/  PRMT R4, R2, 0x8880, RZ ;  /* 0x0000888002047816 */ /* 0x01efca00000000ff */
[----:B------:R-:W-:-:S07]  /*4fc00*/  IMAD R3, R4, R17, RZ ;  /* 0x0000001104037224 */ /* 0x000fce00078e02ff */
.L_x_1371:
[----:B------:R-:W-:Y:S05]  /*4fc10*/  BSYNC B1 ;  /* 0x0000000000017941 */ /* 0x000fea0003800000 */
.L_x_1370:
[C---:B------:R-:W-:Y:S01]  /*4fc20*/  ISETP.LT.OR P1, PT, R0.reuse, 0xc1, !P3 ;  /* 0x000000c10000780c */ /* 0x040fe20005f21670 */
[----:B------:R-:W-:Y:S01]  /*4fc30*/  @!P6 IMAD R215, R215, R16, R3 ;  /* 0x00000010d7d7e224 */ /* 0x000fe200078e0203 */
[----:B------:R-:W-:Y:S01]  /*4fc40*/  BSSY B1, `(.L_x_1372) ;  /* 0x000000a000017945 */ /* 0x000fe20003800000 */
[----:B------:R-:W-:Y:S01]  /*4fc50*/  ISETP.LT.OR P2, PT, R0, 0xc2, !P4 ;  /* 0x000000c20000780c */ /* 0x000fe20006741670 */
[----:B-1234-:R-:W-:Y:S01]  /*4fc60*/  IMAD.IADD R5, R230, 0x1, R9 ;  /* 0x00000001e6057824 */ /* 0x01efe200078e0209 */
[----:B0-----:R-:W-:Y:S01]  /*4fc70*/  @!P0 IADD3 R6, P5, R8, UR44, RZ ;  /* 0x0000002c08068c10 */ /* 0x001fe2000ffbe0ff */
[----:B------:R0:W-:Y:S01]  /*4fc80*/  @!P6 STG.E.U8 desc[UR46][R10.64+0x179], R215 ;  /* 0x000179d70a00e986 */ /* 0x0001e2000c10112e */
[----:B------:R-:W-:-:S06]  /*4fc90*/  ISETP.LT.OR P6, PT, R0, 0xc2, !P3 ;  /* 0x000000c20000780c */ /* 0x000fcc0005fc1670 */
[----:B------:R-:W-:Y:S07]  /*4fca0*/  @P1 BRA `(.L_x_1373) ;  /* 0x00000000000c1947 */ /* 0x000fee0003800000 */
[----:B------:R-:W2:Y:S02]  /*4fcb0*/  LDG.E.U8 R2, desc[UR46][R14.64+0xc0] ;  /* 0x0000c02e0e027981 */ /* 0x000ea4000c1e1100 */
[----:B--2---:R-:W-:-:S05]  /*4fcc0*/  PRMT R4, R2, 0x8880, RZ ;  /* 0x0000888002047816 */ /* 0x004fca00000000ff */
[----:B------:R-:W-:-:S07]  /*4fcd0*/  IMAD R3, R4, R17, RZ ;  /* 0x0000001104037224 */ /* 0x000fce00078e02ff */
.L_x_1373:
[----:B------:R-:W-:Y:S05]  /*4fce0*/  BSYNC B1 ;  /* 0x0000000000017941 */ /* 0x000fea0003800000 */
.L_x_1372:
[----:B0-----:R-:W-:Y:S01]  /*4fcf0*/  @!P1 IMAD R11, R24, R16, R3 ;  /* 0x00000010180b9224 */ /* 0x001fe200078e0203 */
[----:B------:R-:W-:Y:S01]  /*4fd00*/  @!P1 MOV R4, R8 ;  /* 0x0000000800049202 */ /* 0x000fe20000000f00 */
[----:B------:R-:W-:Y:S04]  /*4fd10*/  BSSY B1, `(.L_x_1374) ;  /* 0x0000006000017945 */ /* 0x000fe80003800000 */
[----:B------:R0:W-:Y:S01]  /*4fd20*/  @!P1 STG.E.U8 desc[UR46][R4.64+0xc0], R11 ;  /* 0x0000c00b04009986 */ /* 0x0001e2000c10112e */
[----:B------:R-:W-:Y:S05]  /*4fd30*/  @P6 BRA `(.L_x_1375) ;  /* 0x00000000000c6947 */ /* 0x000fea0003800000 */
[----:B------:R-:W0:Y:S02]  /*4fd40*/  LDG.E.U8 R2, desc[UR46][R14.64+0xc1] ;  /* 0x0000c12e0e027981 */ /* 0x000e24000c1e1100 */
[----:B0-----:R-:W-:-:S05]  /*4fd50*/  PRMT R4, R2, 0x8880, RZ ;  /* 0x0000888002047816 */ /* 0x001fca00000000ff */
[----:B------:R-:W-:-:S07]  /*4fd60*/  IMAD R3, R4, R17, RZ ;  /* 0x0000001104037224 */ /* 0x000fce00078e02ff */
.L_x_1375:
[----:B------:R-:W-:Y:S05]  /*4fd70*/  BSYNC B1 ;  /* 0x0000000000017941 */ /* 0x000fea0003800000 */
.L_x_1374:
[----:B------:R-:W-:Y:S01]  /*4fd80*/  @!P6 IMAD R25, R25, R16, R3 ;  /* 0x000000101919e224 */ /* 0x000fe200078e0203 */
[----:B------:R-:W-:Y:S01]  /*4fd90*/  BSSY B1, `(.L_x_1376) ;  /* 0x0000008000017945 */ /* 0x000fe20003800000 */
[----:B0-----:R-:W-:Y:S01]  /*4fda0*/  @!P6 IMAD.MOV.U32 R4, RZ, RZ, R8 ;  /* 0x000000ffff04e224 */ /* 0x001fe200078e0008 */
[----:B------:R-:W-:-:S04]  /*4fdb0*/  @!P0 IADD3.X R7, R5, UR43, RZ, P5, !PT ;  /* 0x0000002b05078c10 */ /* 0x000fc8000affe4ff */
[----:B------:R0:W-:Y:S01]  /*4fdc0*/  @!P6 STG.E.U8 desc[UR46][R4.64+0xc1], R25 ;  /* 0x0000c1190400e986 */ /* 0x0001e2000c10112e */
[----:B------:R-:W-:Y:S05]  /*4fdd0*/  @P0 BRA `(.L_x_1377) ;  /* 0x00000000000c0947 */ /* 0x000fea0003800000 */
[----:B------:R-:W0:Y:S02]  /*4fde0*/  LDG.E.U8 R2, desc[UR46][R22.64+0xc0] ;  /* 0x0000c02e16027981 */ /* 0x000e24000c1e1100 */
[----:B0-----:R-:W-:-:S05]  /*4fdf0*/  PRMT R4, R2, 0x8880, RZ ;  /* 0x0000888002047816 */ /* 0x001fca00000000ff */
[----:B------:R-:W-:-:S07]  /*4fe00*/  IMAD R3, R4, R17, RZ ;  /* 0x0000001104037224 */ /* 0x000fce00078e02ff */
.L_x_1377:
[----:B------:R-:W-:Y:S05]  /*4fe10*/  BSYNC B1 ;  /* 0x0000000000017941 */ /* 0x000fea0003800000 */
.L_x_1376:
[----:B------:R-:W-:Y:S01]  /*4fe20*/  @!P0 IMAD R13, R26, R16, R3 ;  /* 0x000000101a0d8224 */ /* 0x000fe200078e0203 */
[----:B------:R-:W-:Y:S01]  /*4fe30*/  @!P2 IADD3 R10, P5, R8, UR44, RZ ;  /* 0x0000002c080aac10 */ /* 0x000fe2000ffbe0ff */
[----:B------:R-:W-:Y:S01]  /*4fe40*/  BSSY B1, `(.L_x_1378) ;  /* 0x000000b000017945 */ /* 0x000fe20003800000 */
[C---:B------:R-:W-:Y:S02]  /*4fe50*/  ISETP.LT.OR P1, PT, R0.reuse, 0xc9, !P3 ;  /* 0x000000c90000780c */ /* 0x040fe40005f21670 */
[----:B------:R1:W-:Y:S01]  /*4fe60*/  @!P0 STG.E.U8 desc[UR46][R6.64+0xc0], R13 ;  /* 0x0000c00d06008986 */ /* 0x0003e2000c10112e */
[----:B------:R-:W-:Y:S02]  /*4fe70*/  @!P2 IADD3.X R11, R5, UR43, RZ, P5, !PT ;  /* 0x0000002b050bac10 */ /* 0x000fe4000affe4ff */
[C---:B------:R-:W-:Y:S02]  /*4fe80*/  ISETP.LT.OR P6, PT, R0.reuse, 0xca, !P3 ;  /* 0x000000ca0000780c */ /* 0x040fe40005fc1670 */
[----:B------:R-:W-:-:S02]  /*4fe90*/  ISETP.LT.OR P0, PT, R0, 0xc9, !P4 ;  /* 0x000000c90000780c */ /* 0x000fc40006701670 */
[----:B------:R-:W-:Y:S01]  /*4fea0*/  ISETP.LT.OR P5, PT, R0, 0xca, !P4 ;  /* 0x000000ca0000780c */ /* 0x000fe200067a1670 */
[----:B------:R-:W-:-:S12]  /*4feb0*/  @P2 BRA `(.L_x_1379) ;  /* 0x00000000000c2947 */ /* 0x000fd80003800000 */
[----:B------:R-:W0:Y:S02]  /*4fec0*/  LDG.E.U8 R2, desc[UR46][R22.64+0xc1] ;  /* 0x0000c12e16027981 */ /* 0x000e24000c1e1100 */
[----:B0-----:R-:W-:-:S05]  /*4fed0*/  PRMT R4, R2, 0x8880, RZ ;  /* 0x0000888002047816 */ /* 0x001fca00000000ff */
[----:B------:R-:W-:-:S07]  /*4fee0*/  IMAD R3, R4, R17, RZ ;  /* 0x0000001104037224 */ /* 0x000fce00078e02ff */
.L_x_1379:
[----:B------:R-:W-:Y:S05]  /*4fef0*/  BSYNC B1 ;  /* 0x0000000000017941 */ /* 0x000fea0003800000 */
.L_x_1378:
[----:B------:R-:W-:Y:S01]  /*4ff00*/  @!P2 IMAD R27, R27, R16, R3 ;  /* 0x000000101b1ba224 */ /* 0x000fe200078e0203 */
[----:B------:R-:W-:Y:S04]  /*4ff10*/  BSSY B1, `(.L_x_1380) ;  /* 0x0000006000017945 */ /* 0x000fe80003800000 */
[----:B------:R2:W-:Y:S01]  /*4ff20*/  @!P2 STG.E.U8 desc[UR46][R10.64+0xc1], R27 ;  /* 0x0000c11b0a00a986 */ /* 0x0005e2000c10112e */
[----:B------:R-:W-:Y:S05]  /*4ff30*/  @P1 BRA `(.L_x_1381) ;  /* 0x00000000000c1947 */ /* 0x000fea0003800000 */
[----:B------:R-:W0:Y:S02]  /*4ff40*/  LDG.E.U8 R2, desc[UR46][R14.64+0xc8] ;  /* 0x0000c82e0e027981 */ /* 0x000e24000c1e1100 */
[----:B0-----:R-:W-:-:S05]  /*4ff50*/  PRMT R4, R2, 0x8880, RZ ;  /* 0x0000888002047816 */ /* 0x001fca00000000ff */
[----:B------:R-:W-:-:S07]  /*4ff60*/  IMAD R3, R4, R17, RZ ;  /* 0x0000001104037224 */ /* 0x000fce00078e02ff */
.L_x_1381:
[----:B------:R-:W-:Y:S05]  /*4ff70*/  BSYNC B1 ;  /* 0x0000000000017941 */ /* 0x000fea0003800000 */
.L_x_1380:
[----:B-1----:R-:W-:Y:S01]  /*4ff80*/  @!P1 IMAD R7, R28, R16, R3 ;  /* 0x000000101c079224 */ /* 0x002fe200078e0203 */
[----:B------:R-:W-:Y:S01]  /*4ff90*/  BSSY B1, `(.L_x_1382) ;  /* 0x0000007000017945 */ /* 0x000fe20003800000 */
[----:B0-----:R-:W-:-:S05]  /*4ffa0*/  @!P1 IMAD.MOV.U32 R4, RZ, RZ, R8 ;  /* 0x000000ffff049224 */ /* 0x001fca00078e0008 */
[----:B------:R0:W-:Y:S01]  /*4ffb0*/  @!P1 STG.E.U8 desc[UR46][R4.64+0xc8], R7 ;  /* 0x0000c80704009986 */ /* 0x0001e2000c10112e */
[----:B------:R-:W-:Y:S05]  /*4ffc0*/  @P6 BRA `(.L_x_1383) ;  /* 0x00000000000c6947 */ /* 0x000fea0003800000 */
[----:B------:R-:W0:Y:S02]  /*4ffd0*/  LDG.E.U8 R2, desc[UR46][R14.64+0xc9] ;  /* 0x0000c92e0e027981 */ /* 0x000e24000c1e1100 */
[----:B0-----:R-:W-:-:S05]  /*4ffe0*/  PRMT R4, R2, 0x8880, RZ ;  /* 0x0000888002047816 */ /* 0x001fca00000000ff */
[----:B------:R-:W-:-:S07]  /*4fff0*/  IMAD R3, R4, R17, RZ ;  /* 0x0000001104037224 */ /* 0x000fce00078e02ff */
.L_x_1383:
[----:B------:R-:W-:Y:S05]  /*50000*/  BSYNC B1 ;  /* 0x0000000000017941 */ /* 0x000fea0003800000 */
.L_x_1382:
[----:B------:R-:W-:Y:S01]  /*50010*/  @!P6 IMAD R29, R29, R16, R3 ;  /* 0x000000101d1de224 */ /* 0x000fe200078e0203 */
[----:B------:R-:W-:Y:S01]  /*50020*/  BSSY B1, `(.L_x_1384) ;  /* 0x000000b000017945 */ /* 0x000fe20003800000 */
[----:B0-----:R-:W-:Y:S01]  /*50030*/  @!P6 IMAD.MOV.U32 R4, RZ, RZ, R8 ;  /* 0x000000ffff04e224 */ /* 0x001fe200078e0008 */
[----:B------:R-:W-:Y:S02]  /*50040*/  ISETP.LT.OR P1, PT, R0, 0xd1, !P4 ;  /* 0x000000d10000780c */ /* 0x000fe40006721670 */
[C---:B--2---:R-:W-:Y:S02]  /*50050*/  @!P5 IADD3 R10, P2, R8.reuse, UR44, RZ ;  /* 0x0000002c080adc10 */ /* 0x044fe4000ff5e0ff */
[----:B------:R0:W-:Y:S01]  /*50060*/  @!P6 STG.E.U8 desc[UR46][R4.64+0xc9], R29 ;  /* 0x0000c91d0400e986 */ /* 0x0001e2000c10112e */
[----:B------:R-:W-:-:S04]  /*50070*/  @!P0 IADD3 R6, P6, R8, UR44, RZ ;  /* 0x0000002c08068c10 */ /* 0x000fc8000ffde0ff */
[----:B------:R-:W-:Y:S01]  /*50080*/  @!P0 IADD3.X R7, R5, UR43, RZ, P6, !PT ;  /* 0x0000002b05078c10 */ /* 0x000fe2000b7fe4ff */
[----:B------:R-:W-:Y:S08]  /*50090*/  @P0 BRA `(.L_x_1385) ;  /* 0x00000000000c0947 */ /* 0x000ff00003800000 */
[----:B------:R-:W0:Y:S02]  /*500a0*/  LDG.E.U8 R2, desc[UR46][R22.64+0xc8] ;  /* 0x0000c82e16027981 */ /* 0x000e24000c1e1100 */
[----:B0-----:R-:W-:-:S05]  /*500b0*/  PRMT R4, R2, 0x8880, RZ ;  /* 0x0000888002047816 */ /* 0x001fca00000000ff */
[----:B------:R-:W-:-:S07]  /*500c0*/  IMAD R3, R4, R17, RZ ;  /* 0x0000001104037224 */ /* 0x000fce00078e02ff */
.L_x_1385:
[----:B------:R-:W-:Y:S05]  /*500d0*/  BSYNC B1 ;  /* 0x0000000000017941 */ /* 0x000fea0003800000 */
.L_x_1384:
        /* <DEDUP_REMOVED lines=8> */
.L_x_1387:
[----:B------:R-:W-:Y:S05]  /*50160*/  BSYNC B1 ;  /* 0x0000000000017941 */ /* 0x000fea0003800000 */
.L_x_1386:
[C---:B------:R-:W-:Y:S01]  /*50170*/  ISETP.LT.OR P0, PT, R0.reuse, 0xd1, !P3 ;  /* 0x000000d10000780c */ /* 0x040fe20005f01670 */
[----:B------:R-:W-:Y:S01]  /*50180*/  @!P5 IMAD R31, R31, R16, R3 ;  /* 0x000000101f1fd224 */ /* 0x000fe200078e0203 */
[----:B------:R-:W-:Y:S01]  /*50190*/  BSSY B1, `(.L_x_1388) ;  /* 0x0000009000017945 */ /* 0x000fe20003800000 */
[----:B------:R-:W-:Y:S02]  /*501a0*/  ISETP.LT.OR P2, PT, R0, 0xd2, !P4 ;  /* 0x000000d20000780c */ /* 0x000fe40006741670 */
[----:B-1----:R-:W-:Y:S01]  /*501b0*/  @!P1 IADD3 R6, P6, R8, UR44, RZ ;  /* 0x0000002c08069c10 */ /* 0x002fe2000ffde0ff */
[----:B------:R1:W-:Y:S01]  /*501c0*/  @!P5 STG.E.U8 desc[UR46][R10.64+0xc9], R31 ;  /* 0x0000c91f0a00d986 */ /* 0x0003e2000c10112e */
[----:B------:R-:W-:-:S06]  /*501d0*/  ISETP.LT.OR P5, PT, R0, 0xd2, !P3 ;  /* 0x000000d20000780c */ /* 0x000fcc0005fa1670 */
[----:B------:R-:W-:Y:S07]  /*501e0*/  @P0 BRA `(.L_x_1389) ;  /* 0x00000000000c0947 */ /* 0x000fee0003800000 */
[----:B------:R-:W0:Y:S02]  /*501f0*/  LDG.E.U8 R2, desc[UR46][R14.64+0xd0] ;  /* 0x0000d02e0e027981 */ /* 0x000e24000c1e1100 */
[----:B0-----:R-:W-:-:S05]  /*50200*/  PRMT R4, R2, 0x8880, RZ ;  /* 0x0000888002047816 */ /* 0x001fca00000000ff */
[----:B------:R-:W-:-:S07]  /*50210*/  IMAD R3, R4, R17, RZ ;  /* 0x0000001104037224 */ /* 0x000fce00078e02ff */
.L_x_1389:
[----:B------:R-:W-:Y:S05]  /*50220*/  BSYNC B1 ;  /* 0x0000000000017941 */ /* 0x000fea0003800000 */
.L_x_1388:
[----:B-1----:R-:W-:Y:S01]  /*50230*/  @!P0 IMAD R11, R32, R16, R3 ;  /* 0x00000010200b8224 */ /* 0x002fe200078e0203 */
[----:B0-----:R-:W-:Y:S01]  /*50240*/  @!P0 MOV R4, R8 ;  /* 0x0000000800048202 */ /* 0x001fe20000000f00 */
[----:B------:R-:W-:Y:S04]  /*50250*/  BSSY B1, `(.L_x_1390) ;  /* 0x0000006000017945 */ /* 0x000fe80003800000 */
[----:B------:R0:W-:Y:S01]  /*50260*/  @!P0 STG.E.U8 desc[UR46][R4.64+0xd0], R11 ;  /* 0x0000d00b04008986 */ /* 0x0001e2000c10112e */
[----:B------:R-:W-:Y:S05]  /*50270*/  @P5 BRA `(.L_x_1391) ;  /* 0x00000000000c5947 */ /* 0x000fea0003800000 */
[----:B------:R-:W0:Y:S02]  /*50280*/  LDG.E.U8 R2, desc[UR46][R14.64+0xd1] ;  /* 0x0000d12e0e027981 */ /* 0x000e24000c1e1100 */
[----:B0-----:R-:W-:-:S05]  /*50290*/  PRMT R4, R2, 0x8880, RZ ;  /* 0x0000888002047816 */ /* 0x001fca00000000ff */
[----:B------:R-:W-:-:S07]  /*502a0*/  IMAD R3, R4, R17, RZ ;  /* 0x0000001104037224 */ /* 0x000fce00078e02ff */
.L_x_1391:
[----:B------:R-:W-:Y:S05]  /*502b0*/  BSYNC B1 ;  /* 0x0000000000017941 */ /* 0x000fea0003800000 */
.L_x_1390:
        /* <DEDUP_REMOVED lines=9> */
.L_x_1393:
[----:B------:R-:W-:Y:S05]  /*50350*/  BSYNC B1 ;  /* 0x0000000000017941 */ /* 0x000fea0003800000 */
.L_x_1392:
        /* <DEDUP_REMOVED lines=13> */
.L_x_1395:
[----:B------:R-:W-:Y:S05]  /*50430*/  BSYNC B1 ;  /* 0x0000000000017941 */ /* 0x000fea0003800000 */
.L_x_1394:
[----:B------:R-:W-:Y:S01]  /*50440*/  @!P2 IMAD R35, R35, R16, R3 ;  /* 0x000000102323a224 */ /* 0x000fe200078e0203 */
[----:B------:R-:W-:Y:S04]  /*50450*/  BSSY B1, `(.L_x_1396) ;  /* 0x0000006000017945 */ /* 0x000fe80003800000 */
[----:B------:R2:W-:Y:S01]  /*50460*/  @!P2 STG.E.U8 desc[UR46][R10.64+0xd1], R35 ;  /* 0x0000d1230a00a986 */ /* 0x0005e2000c10112e */
[----:B------:R-:W-:Y:S05]  /*50470*/  @P0 BRA `(.L_x_1397) ;  /* 0x00000000000c0947 */ /* 0x000fea0003800000 */
[----:B------:R-:W0:Y:S02]  /*50480*/  LDG.E.U8 R2, desc[UR46][R14.64+0xd8] ;  /* 0x0000d82e0e027981 */ /* 0x000e24000c1e1100 */
[----:B0-----:R-:W-:-:S05]  /*50490*/  PRMT R4, R2, 0x8880, RZ ;  /* 0x0000888002047816 */ /* 0x001fca00000000ff */
[----:B------:R-:W-:-:S07]  /*504a0*/  IMAD R3, R4, R17, RZ ;  /* 0x0000001104037224 */ /* 0x000fce00078e02ff */
.L_x_1397:
[----:B------:R-:W-:Y:S05]  /*504b0*/  BSYNC B1 ;  /* 0x0000000000017941 */ /* 0x000fea0003800000 */
.L_x_1396:
        /* <DEDUP_REMOVED lines=8> */
.L_x_1399:
[----:B------:R-:W-:Y:S05]  /*50540*/  BSYNC B1 ;  /* 0x0000000000017941 */ /* 0x000fea0003800000 */
.L_x_1398:
        /* <DEDUP_REMOVED lines=12> */
.L_x_1401:
[----:B------:R-:W-:Y:S05]  /*50610*/  BSYNC B1 ;  /* 0x0000000000017941 */ /* 0x000fea0003800000 */
.L_x_1400:
        /* <DEDUP_REMOVED lines=8> */
.L_x_1403:
[----:B------:R-:W-:Y:S05]  /*506a0*/  BSYNC B1 ;  /* 0x0000000000017941 */ /* 0x000fea0003800000 */
.L_x_1402:
        /* <DEDUP_REMOVED lines=11> */
.L_x_1405:
[----:B------:R-:W-:Y:S05]  /*50760*/  BSYNC B1 ;  /* 0x0000000000017941 */ /* 0x000fea0003800000 */
.L_x_1404:
        /* <DEDUP_REMOVED lines=8> */
.L_x_1407:
[----:B------:R-:W-:Y:S05]  /*507f0*/  BSYNC B1 ;  /* 0x0000000000017941 */ /* 0x000fea0003800000 */
.L_x_1406:
        /* <DEDUP_REMOVED lines=9> */
.L_x_1409:
[----:B------:R-:W-:Y:S05]  /*50890*/  BSYNC B1 ;  /* 0x0000000000017941 */ /* 0x000fea0003800000 */
.L_x_1408:
        /* <DEDUP_REMOVED lines=13> */
.L_x_1411:
[----:B------:R-:W-:Y:S05]  /*50970*/  BSYNC B1 ;  /* 0x0000000000017941 */ /* 0x000fea0003800000 */
.L_x_1410:
[----:B------:R-:W-:Y:S01]  /*50980*/  @!P2 IMAD R43, R43, R16, R3 ;  /* 0x000000102b2ba224 */ /* 0x000fe200078e0203 */
[----:B------:R-:W-:Y:S04]  /*50990*/  BSSY B1, `(.L_x_1412) ;  /* 0x0000006000017945 */ /* 0x000fe80003800000 */
[----:B------:R2:W-:Y:S01]  /*509a0*/  @!P2 STG.E.U8 desc[UR46][R10.64+0xe1], R43 ;  /* 0x0000e12b0a00a986 */ /* 0x0005e2000c10112e */
[----:B------:R-:W-:Y:S05]  /*509b0*/  @P1 BRA `(.L_x_1413) ;  /* 0x00000000000c1947 */ /* 0x000fea0003800000 */
[----:B------:R-:W0:Y:S02]  /*509c0*/  LDG.E.U8 R2, desc[UR46][R14.64+0xe8] ;  /* 0x0000e82e0e027981 */ /* 0x000e24000c1e1100 */
[----:B0-----:R-:W-:-:S05]  /*509d0*/  PRMT R4, R2, 0x8880, RZ ;  /* 0x0000888002047816 */ /* 0x001fca00000000ff */
[----:B------:R-:W-:-:S07]  /*509e0*/  IMAD R3, R4, R17, RZ ;  /* 0x0000001104037224 */ /* 0x000fce00078e02ff */
.L_x_1413:
[----:B------:R-:W-:Y:S05]  /*509f0*/  BSYNC B1 ;  /* 0x0000000000017941 */ /* 0x000fea0003800000 */
.L_x_1412:
        /* <DEDUP_REMOVED lines=8> */
.L_x_1415:
[----:B------:R-:W-:Y:S05]  /*50a80*/  BSYNC B1 ;  /* 0x0000000000017941 */ /* 0x000fea0003800000 */
.L_x_1414:
        /* <DEDUP_REMOVED lines=12> */
.L_x_1417:
[----:B------:R-:W-:Y:S05]  /*50b50*/  BSYNC B1 ;  /* 0x0000000000017941 */ /* 0x000fea0003800000 */
.L_x_1416:
        /* <DEDUP_REMOVED lines=8> */
.L_x_1419:
[----:B------:R-:W-:Y:S05]  /*50be0*/  BSYNC B1 ;  /* 0x0000000000017941 */ /* 0x000fea0003800000 */
.L_x_1418:
        /* <DEDUP_REMOVED lines=11> */
.L_x_1421:
[----:B------:R-:W-:Y:S05]  /*50ca0*/  BSYNC B1 ;  /* 0x0000000000017941 */ /* 0x000fea0003800000 */
.L_x_1420:
        /* <DEDUP_REMOVED lines=8> */
.L_x_1423:
[----:B------:R-:W-:Y:S05]  /*50d30*/  BSYNC B1 ;  /* 0x0000000000017941 */ /* 0x000fea0003800000 */
.L_x_1422:
        /* <DEDUP_REMOVED lines=9> */
.L_x_1425:
[----:B------:R-:W-:Y:S05]  /*50dd0*/  BSYNC B1 ;  /* 0x0000000000017941 */ /* 0x000fea0003800000 */
.L_x_1424:
        /* <DEDUP_REMOVED lines=13> */
.L_x_1427:
[----:B------:R-:W-:Y:S05]  /*50eb0*/  BSYNC B1 ;  /* 0x0000000000017941 */ /* 0x000fea0003800000 */
.L_x_1426:
[----:B------:R-:W-:Y:S01]  /*50ec0*/  @!P2 IMAD R51, R51, R16, R3 ;  /* 0x000000103333a224 */ /* 0x000fe200078e0203 */
[----:B------:R-:W-:Y:S04]  /*50ed0*/  BSSY B1, `(.L_x_1428) ;  /* 0x0000006000017945 */ /* 0x000fe80003800000 */
[----:B------:R2:W-:Y:S01]  /*50ee0*/  @!P2 STG.E.U8 desc[UR46][R10.64+0xf1], R51 ;  /* 0x0000f1330a00a986 */ /* 0x0005e2000c10112e */
[----:B------:R-:W-:Y:S05]  /*50ef0*/  @P0 BRA `(.L_x_1429) ;  /* 0x00000000000c0947 */ /* 0x000fea0003800000 */
[----:B------:R-:W0:Y:S02]  /*50f00*/  LDG.E.U8 R2, desc[UR46][R14.64+0xf8] ;  /* 0x0000f82e0e027981 */ /* 0x000e24000c1e1100 */
[----:B0-----:R-:W-:-:S05]  /*50f10*/  PRMT R4, R2, 0x8880, RZ ;  /* 0x0000888002047816 */ /* 0x001fca00000000ff */
[----:B------:R-:W-:-:S07]  /*50f20*/  IMAD R3, R4, R17, RZ ;  /* 0x0000001104037224 */ /* 0x000fce00078e02ff */
.L_x_1429:
[----:B------:R-:W-:Y:S05]  /*50f30*/  BSYNC B1 ;  /* 0x0000000000017941 */ /* 0x000fea0003800000 */
.L_x_1428:
        /* <DEDUP_REMOVED lines=8> */
.L_x_1431:
[----:B------:R-:W-:Y:S05]  /*50fc0*/  BSYNC B1 ;  /* 0x0000000000017941 */ /* 0x000fea0003800000 */
.L_x_1430:
        /* <DEDUP_REMOVED lines=12> */
.L_x_1433:
[----:B------:R-:W-:Y:S05]  /*51090*/  BSYNC B1 ;  /* 0x0000000000017941 */ /* 0x000fea0003800000 */
.L_x_1432:
        /* <DEDUP_REMOVED lines=8> */
.L_x_1435:
[----:B------:R-:W-:Y:S05]  /*51120*/  BSYNC B1 ;  /* 0x0000000000017941 */ /* 0x000fea0003800000 */
.L_x_1434:
        /* <DEDUP_REMOVED lines=11> */
.L_x_1437:
[----:B------:R-:W-:Y:S05]  /*511e0*/  BSYNC B1 ;  /* 0x0000000000017941 */ /* 0x000fea0003800000 */
.L_x_1436:
        /* <DEDUP_REMOVED lines=8> */
.L_x_1439:
[----:B------:R-:W-:Y:S05]  /*51270*/  BSYNC B1 ;  /* 0x0000000000017941 */ /* 0x000fea0003800000 */
.L_x_1438:
        /* <DEDUP_REMOVED lines=9> */
.L_x_1441:
[----:B------:R-:W-:Y:S05]  /*51310*/  BSYNC B1 ;  /* 0x0000000000017941 */ /* 0x000fea0003800000 */
.L_x_1440:
        /* <DEDUP_REMOVED lines=13> */
.L_x_1443:
[----:B------:R-:W-:Y:S05]  /*513f0*/  BSYNC B1 ;  /* 0x0000000000017941 */ /* 0x000fea0003800000 */
.L_x_1442:
[----:B------:R-:W-:Y:S01]  /*51400*/  @!P2 IMAD R59, R59, R16, R3 ;  /* 0x000000103b3ba224 */ /* 0x000fe200078e0203 */
[----:B------:R-:W-:Y:S04]  /*51410*/  BSSY B1, `(.L_x_1444) ;  /* 0x0000006000017945 */ /* 0x000fe80003800000 */
[----:B------:R2:W-:Y:S01]  /*51420*/  @!P2 STG.E.U8 desc[UR46][R10.64+0x101], R59 ;  /* 0x0001013b0a00a986 */ /* 0x0005e2000c10112e */
[----:B------:R-:W-:Y:S05]  /*51430*/  @P1 BRA `(.L_x_1445) ;  /* 0x00000000000c1947 */ /* 0x000fea0003800000 */
[----:B------:R-:W0:Y:S02]  /*51440*/  LDG.E.U8 R2, desc[UR46][R14.64+0x108] ;  /* 0x0001082e0e027981 */ /* 0x000e24000c1e1100 */
[----:B0-----:R-:W-:-:S05]  /*51450*/  PRMT R4, R2, 0x8880, RZ ;  /* 0x0000888002047816 */ /* 0x001fca00000000ff */
[----:B------:R-:W-:-:S07]  /*51460*/  IMAD R3, R4, R17, RZ ;  /* 0x0000001104037224 */ /* 0x000fce00078e02ff */
.L_x_1445:
[----:B------:R-:W-:Y:S05]  /*51470*/  BSYNC B1 ;  /* 0x0000000000017941 */ /* 0x000fea0003800000 */
.L_x_1444:
        /* <DEDUP_REMOVED lines=8> */
.L_x_1447:
[----:B------:R-:W-:Y:S05]  /*51500*/  BSYNC B1 ;  /* 0x0000000000017941 */ /* 0x000fea0003800000 */
.L_x_1446:
        /* <DEDUP_REMOVED lines=12> */
.L_x_1449:
[----:B------:R-:W-:Y:S05]  /*515d0*/  BSYNC B1 ;  /* 0x0000000000017941 */ /* 0x000fea0003800000 */
.L_x_1448:
        /* <DEDUP_REMOVED lines=8> */
.L_x_1451:
[----:B------:R-:W-:Y:S05]  /*51660*/  BSYNC B1 ;  /* 0x0000000000017941 */ /* 0x000fea0003800000 */
.L_x_1450:
        /* <DEDUP_REMOVED lines=11> */
.L_x_1453:
[----:B------:R-:W-:Y:S05]  /*51720*/  BSYNC B1 ;  /* 0x0000000000017941 */ /* 0x000fea0003800000 */
.L_x_1452:
        /* <DEDUP_REMOVED lines=8> */
.L_x_1455:
[----:B------:R-:W-:Y:S05]  /*517b0*/  BSYNC B1 ;  /* 0x0000000000017941 */ /* 0x000fea0003800000 */
.L_x_1454:
        /* <DEDUP_REMOVED lines=9> */
.L_x_1457:
[----:B------:R-:W-:Y:S05]  /*51850*/  BSYNC B1 ;  /* 0x0000000000017941 */ /* 0x000fea0003800000 */
.L_x_1456:
        /* <DEDUP_REMOVED lines=13> */
.L_x_1459:
[----:B------:R-:W-:Y:S05]  /*51930*/  BSYNC B1 ;  /* 0x0000000000017941 */ /* 0x000fea0003800000 */
.L_x_1458:
[----:B------:R-:W-:Y:S01]  /*51940*/  @!P2 IMAD R67, R67, R16, R3 ;  /* 0x000000104343a224 */ /* 0x000fe200078e0203 */
[----:B------:R-:W-:Y:S04]  /*51950*/  BSSY B1, `(.L_x_1460) ;  /* 0x0000006000017945 */ /* 0x000fe80003800000 */
[----:B------:R2:W-:Y:S01]  /*51960*/  @!P2 STG.E.U8 desc[UR46][R10.64+0x111], R67 ;  /* 0x000111430a00a986 */ /* 0x0005e2000c10112e */
[----:B------:R-:W-:Y:S05]  /*51970*/  @P0 BRA `(.L_x_1461) ;  /* 0x00000000000c0947 */ /* 0x000fea0003800000 */
[----:B------:R-:W0:Y:S02]  /*51980*/  LDG.E.U8 R2, desc[UR46][R14.64+0x118] ;  /* 0x0001182e0e027981 */ /* 0x000e24000c1e1100 */
[----:B0-----:R-:W-:-:S05]  /*51990*/  PRMT R4, R2, 0x8880, RZ ;  /* 0x0000888002047816 */ /* 0x001fca00000000ff */
[----:B------:R-:W-:-:S07]  /*519a0*/  IMAD R3, R4, R17, RZ ;  /* 0x0000001104037224 */ /* 0x000fce00078e02ff */
.L_x_1461:
[----:B------:R-:W-:Y:S05]  /*519b0*/  BSYNC B1 ;  /* 0x0000000000017941 */ /* 0x000fea0003800000 */
.L_x_1460:
        /* <DEDUP_REMOVED lines=8> */
.L_x_1463:
[----:B------:R-:W-:Y:S05]  /*51a40*/  BSYNC B1 ;  /* 0x0000000000017941 */ /* 0x000fea0003800000 */
.L_x_1462:
        /* <DEDUP_REMOVED lines=12> */
.L_x_1465:
[----:B------:R-:W-:Y:S05]  /*51b10*/  BSYNC B1 ;  /* 0x0000000000017941 */ /* 0x000fea0003800000 */
.L_x_1464:
        /* <DEDUP_REMOVED lines=8> */
.L_x_1467:
[----:B------:R-:W-:Y:S05]  /*51ba0*/  BSYNC B1 ;  /* 0x0000000000017941 */ /* 0x000fea0003800000 */
.L_x_1466:
        /* <DEDUP_REMOVED lines=11> */
.L_x_1469:
[----:B------:R-:W-:Y:S05]  /*51c60*/  BSYNC B1 ;  /* 0x0000000000017941 */ /* 0x000fea0003800000 */
.L_x_1468:
        /* <DEDUP_REMOVED lines=8> */
.L_x_1471:
[----:B------:R-:W-:Y:S05]  /*51cf0*/  BSYNC B1 ;  /* 0x0000000000017941 */ /* 0x000fea0003800000 */
.L_x_1470:
        /* <DEDUP_REMOVED lines=9> */
.L_x_1473:
[----:B------:R-:W-:Y:S05]  /*51d90*/  BSYNC B1 ;  /* 0x0000000000017941 */ /* 0x000fea0003800000 */
.L_x_1472:
        /* <DEDUP_REMOVED lines=13> */
.L_x_1475:
[----:B------:R-:W-:Y:S05]  /*51e70*/  BSYNC B1 ;  /* 0x0000000000017941 */ /* 0x000fea0003800000 */
.L_x_1474:
[----:B------:R-:W-:Y:S01]  /*51e80*/  @!P2 IMAD R75, R75, R16, R3 ;  /* 0x000000104b4ba224 */ /* 0x000fe200078e0203 */
[----:B------:R-:W-:Y:S04]  /*51e90*/  BSSY B1, `(.L_x_1476) ;  /* 0x0000006000017945 */ /* 0x000fe80003800000 */
[----:B------:R2:W-:Y:S01]  /*51ea0*/  @!P2 STG.E.U8 desc[UR46][R10.64+0x121], R75 ;  /* 0x0001214b0a00a986 */ /* 0x0005e2000c10112e */
[----:B------:R-:W-:Y:S05]  /*51eb0*/  @P1 BRA `(.L_x_1477) ;  /* 0x00000000000c1947 */ /* 0x000fea0003800000 */
[----:B------:R-:W0:Y:S02]  /*51ec0*/  LDG.E.U8 R2, desc[UR46][R14.64+0x128] ;  /* 0x0001282e0e027981 */ /* 0x000e24000c1e1100 */
[----:B0-----:R-:W-:-:S05]  /*51ed0*/  PRMT R4, R2, 0x8880, RZ ;  /* 0x0000888002047816 */ /* 0x001fca00000000ff */
[----:B------:R-:W-:-:S07]  /*51ee0*/  IMAD R3, R4, R17, RZ ;  /* 0x0000001104037224 */ /* 0x000fce00078e02ff */
.L_x_1477:
[----:B------:R-:W-:Y:S05]  /*51ef0*/  BSYNC B1 ;  /* 0x0000000000017941 */ /* 0x000fea0003800000 */
.L_x_1476:
        /* <DEDUP_REMOVED lines=8> */
.L_x_1479:
[----:B------:R-:W-:Y:S05]  /*51f80*/  BSYNC B1 ;  /* 0x0000000000017941 */ /* 0x000fea0003800000 */
.L_x_1478:
        /* <DEDUP_REMOVED lines=12> */
.L_x_1481:
[----:B------:R-:W-:Y:S05]  /*52050*/  BSYNC B1 ;  /* 0x0000000000017941 */ /* 0x000fea0003800000 */
.L_x_1480:
        /* <DEDUP_REMOVED lines=8> */
.L_x_1483:
[----:B------:R-:W-:Y:S05]  /*520e0*/  BSYNC B1 ;  /* 0x0000000000017941 */ /* 0x000fea0003800000 */
.L_x_1482:
        /* <DEDUP_REMOVED lines=11> */
.L_x_1485:
[----:B------:R-:W-:Y:S05]  /*521a0*/  BSYNC B1 ;  /* 0x0000000000017941 */ /* 0x000fea0003800000 */
.L_x_1484:
        /* <DEDUP_REMOVED lines=8> */
.L_x_1487:
[----:B------:R-:W-:Y:S05]  /*52230*/  BSYNC B1 ;  /* 0x0000000000017941 */ /* 0x000fea0003800000 */
.L_x_1486:
        /* <DEDUP_REMOVED lines=9> */
.L_x_1489:
[----:B------:R-:W-:Y:S05]  /*522d0*/  BSYNC B1 ;  /* 0x0000000000017941 */ /* 0x000fea0003800000 */
.L_x_1488:
        /* <DEDUP_REMOVED lines=13> */
.L_x_1491:
[----:B------:R-:W-:Y:S05]  /*523b0*/  BSYNC B1 ;  /* 0x0000000000017941 */ /* 0x000fea0003800000 */
.L_x_1490:
[----:B------:R-:W-:Y:S01]  /*523c0*/  @!P2 IMAD R83, R83, R16, R3 ;  /* 0x000000105353a224 */ /* 0x000fe200078e0203 */
[----:B------:R-:W-:Y:S04]  /*523d0*/  BSSY B1, `(.L_x_1492) ;  /* 0x0000006000017945 */ /* 0x000fe80003800000 */
[----:B------:R2:W-:Y:S01]  /*523e0*/  @!P2 STG.E.U8 desc[UR46][R10.64+0x131], R83 ;  /* 0x000131530a00a986 */ /* 0x0005e2000c10112e */
[----:B------:R-:W-:Y:S05]  /*523f0*/  @P0 BRA `(.L_x_1493) ;  /* 0x00000000000c0947 */ /* 0x000fea0003800000 */
[----:B------:R-:W0:Y:S02]  /*52400*/  LDG.E.U8 R2, desc[UR46][R14.64+0x138] ;  /* 0x0001382e0e027981 */ /* 0x000e24000c1e1100 */
[----:B0-----:R-:W-:-:S05]  /*52410*/  PRMT R4, R2, 0x8880, RZ ;  /* 0x0000888002047816 */ /* 0x001fca00000000ff */
[----:B------:R-:W-:-:S07]  /*52420*/  IMAD R3, R4, R17, RZ ;  /* 0x0000001104037224 */ /* 0x000fce00078e02ff */
.L_x_1493:
[----:B------:R-:W-:Y:S05]  /*52430*/  BSYNC B1 ;  /* 0x0000000000017941 */ /* 0x000fea0003800000 */
.L_x_1492:
        /* <DEDUP_REMOVED lines=8> */
.L_x_1495:
[----:B------:R-:W-:Y:S05]  /*524c0*/  BSYNC B1 ;  /* 0x0000000000017941 */ /* 0x000fea0003800000 */
.L_x_1494:
        /* <DEDUP_REMOVED lines=12> */
.L_x_1497:
[----:B------:R-:W-:Y:S05]  /*52590*/  BSYNC B1 ;  /* 0x0000000000017941 */ /* 0x000fea0003800000 */
.L_x_1496:
        /* <DEDUP_REMOVED lines=8> */
.L_x_1499:
[----:B------:R-:W-:Y:S05]  /*52620*/  BSYNC B1 ;  /* 0x0000000000017941 */ /* 0x000fea0003800000 */
.L_x_1498:
        /* <DEDUP_REMOVED lines=11> */
.L_x_1501:
[----:B------:R-:W-:Y:S05]  /*526e0*/  BSYNC B1 ;  /* 0x0000000000017941 */ /* 0x000fea0003800000 */
.L_x_1500:
        /* <DEDUP_REMOVED lines=8> */
.L_x_1503:
[----:B------:R-:W-:Y:S05]  /*52770*/  BSYNC B1 ;  /* 0x0000000000017941 */ /* 0x000fea0003800000 */
.L_x_1502:
        /* <DEDUP_REMOVED lines=9> */
.L_x_1505:
[----:B------:R-:W-:Y:S05]  /*52810*/  BSYNC B1 ;  /* 0x0000000000017941 */ /* 0x000fea0003800000 */
.L_x_1504:
        /* <DEDUP_REMOVED lines=13> */
.L_x_1507:
[----:B------:R-:W-:Y:S05]  /*528f0*/  BSYNC B1 ;  /* 0x0000000000017941 */ /* 0x000fea0003800000 */
.L_x_1506:
[----:B------:R-:W-:Y:S01]  /*52900*/  @!P2 IMAD R91, R91, R16, R3 ;  /* 0x000000105b5ba224 */ /* 0x000fe200078e0203 */
[----:B------:R-:W-:Y:S04]  /*52910*/  BSSY B1, `(.L_x_1508) ;  /* 0x0000006000017945 */ /* 0x000fe80003800000 */
[----:B------:R2:W-:Y:S01]  /*52920*/  @!P2 STG.E.U8 desc[UR46][R10.64+0x141], R91 ;  /* 0x0001415b0a00a986 */ /* 0x0005e2000c10112e */
[----:B------:R-:W-:Y:S05]  /*52930*/  @P1 BRA `(.L_x_1509) ;  /* 0x00000000000c1947 */ /* 0x000fea0003800000 */
[----:B------:R-:W0:Y:S02]  /*52940*/  LDG.E.U8 R2, desc[UR46][R14.64+0x148] ;  /* 0x0001482e0e027981 */ /* 0x000e24000c1e1100 */
[----:B0-----:R-:W-:-:S05]  /*52950*/  PRMT R4, R2, 0x8880, RZ ;  /* 0x0000888002047816 */ /* 0x001fca00000000ff */
[----:B------:R-:W-:-:S07]  /*52960*/  IMAD R3, R4, R17, RZ ;  /* 0x0000001104037224 */ /* 0x000fce00078e02ff */
.L_x_1509:
[----:B------:R-:W-:Y:S05]  /*52970*/  BSYNC B1 ;  /* 0x0000000000017941 */ /* 0x000fea0003800000 */
.L_x_1508:
        /* <DEDUP_REMOVED lines=8> */
.L_x_1511:
[----:B------:R-:W-:Y:S05]  /*52a00*/  BSYNC B1 ;  /* 0x0000000000017941 */ /* 0x000fea0003800000 */
.L_x_1510:
        /* <DEDUP_REMOVED lines=12> */
.L_x_1513:
[----:B------:R-:W-:Y:S05]  /*52ad0*/  BSYNC B1 ;  /* 0x0000000000017941 */ /* 0x000fea0003800000 */
.L_x_1512:
        /* <DEDUP_REMOVED lines=8> */
.L_x_1515:
[----:B------:R-:W-:Y:S05]  /*52b60*/  BSYNC B1 ;  /* 0x0000000000017941 */ /* 0x000fea0003800000 */
.L_x_1514:
        /* <DEDUP_REMOVED lines=11> */
.L_x_1517:
[----:B------:R-:W-:Y:S05]  /*52c20*/  BSYNC B1 ;  /* 0x0000000000017941 */ /* 0x000fea0003800000 */
.L_x_1516:
        /* <DEDUP_REMOVED lines=8> */
.L_x_1519:
[----:B------:R-:W-:Y:S05]  /*52cb0*/  BSYNC B1 ;  /* 0x0000000000017941 */ /* 0x000fea0003800000 */
.L_x_1518:
        /* <DEDUP_REMOVED lines=9> */
.L_x_1521:
[----:B------:R-:W-:Y:S05]  /*52d50*/  BSYNC B1 ;  /* 0x0000000000017941 */ /* 0x000fea0003800000 */
.L_x_1520:
        /* <DEDUP_REMOVED lines=13> */
.L_x_1523:
[----:B------:R-:W-:Y:S05]  /*52e30*/  BSYNC B1 ;  /* 0x0000000000017941 */ /* 0x000fea0003800000 */
.L_x_1522:
[----:B------:R-:W-:Y:S01]  /*52e40*/  @!P2 IMAD R99, R99, R16, R3 ;  /* 0x000000106363a224 */ /* 0x000fe200078e0203 */
[----:B------:R-:W-:Y:S04]  /*52e50*/  BSSY B1, `(.L_x_1524) ;  /* 0x0000006000017945 */ /* 0x000fe80003800000 */
[----:B------:R2:W-:Y:S01]  /*52e60*/  @!P2 STG.E.U8 desc[UR46][R10.64+0x151], R99 ;  /* 0x000151630a00a986 */ /* 0x0005e2000c10112e */
[----:B------:R-:W-:Y:S05]  /*52e70*/  @P0 BRA `(.L_x_1525) ;  /* 0x00000000000c0947 */ /* 0x000fea0003800000 */
[----:B------:R-:W0:Y:S02]  /*52e80*/  LDG.E.U8 R2, desc[UR46][R14.64+0x158] ;  /* 0x0001582e0e027981 */ /* 0x000e24000c1e1100 */
[----:B0-----:R-:W-:-:S05]  /*52e90*/  PRMT R4, R2, 0x8880, RZ ;  /* 0x0000888002047816 */ /* 0x001fca00000000ff */
[----:B------:R-:W-:-:S07]  /*52ea0*/  IMAD R3, R4, R17, RZ ;  /* 0x0000001104037224 */ /* 0x000fce00078e02ff */
.L_x_1525:
[----:B------:R-:W-:Y:S05]  /*52eb0*/  BSYNC B1 ;  /* 0x0000000000017941 */ /* 0x000fea0003800000 */
.L_x_1524:
        /* <DEDUP_REMOVED lines=8> */
.L_x_1527:
[----:B------:R-:W-:Y:S05]  /*52f40*/  BSYNC B1 ;  /* 0x0000000000017941 */ /* 0x000fea0003800000 */
.L_x_1526:
        /* <DEDUP_REMOVED lines=12> */
.L_x_1529:
[----:B------:R-:W-:Y:S05]  /*53010*/  BSYNC B1 ;  /* 0x0000000000017941 */ /* 0x000fea0003800000 */
.L_x_1528:
        /* <DEDUP_REMOVED lines=8> */
.L_x_1531:
[----:B------:R-:W-:Y:S05]  /*530a0*/  BSYNC B1 ;  /* 0x0000000000017941 */ /* 0x000fea0003800000 */
.L_x_1530:
        /* <DEDUP_REMOVED lines=11> */
.L_x_1533:
[----:B------:R-:W-:Y:S05]  /*53160*/  BSYNC B1 ;  /* 0x0000000000017941 */ /* 0x000fea0003800000 */
.L_x_1532:
        /* <DEDUP_REMOVED lines=8> */
.L_x_1535:
[----:B------:R-:W-:Y:S05]  /*531f0*/  BSYNC B1 ;  /* 0x0000000000017941 */ /* 0x000fea0003800000 */
.L_x_1534:
        /* <DEDUP_REMOVED lines=9> */
.L_x_1537:
[----:B------:R-:W-:Y:S05]  /*53290*/  BSYNC B1 ;  /* 0x0000000000017941 */ /* 0x000fea0003800000 */
.L_x_1536:
        /* <DEDUP_REMOVED lines=13> */
.L_x_1539:
[----:B------:R-:W-:Y:S05]  /*53370*/  BSYNC B1 ;  /* 0x0000000000017941 */ /* 0x000fea0003800000 */
.L_x_1538:
[----:B------:R-:W-:Y:S01]  /*53380*/  @!P2 IMAD R107, R107, R16, R3 ;  /* 0x000000106b6ba224 */ /* 0x000fe200078e0203 */
[----:B------:R-:W-:Y:S04]  /*53390*/  BSSY B1, `(.L_x_1540) ;  /* 0x0000006000017945 */ /* 0x000fe80003800000 */
[----:B------:R2:W-:Y:S01]  /*533a0*/  @!P2 STG.E.U8 desc[UR46][R10.64+0x161], R107 ;  /* 0x0001616b0a00a986 */ /* 0x0005e2000c10112e */
[----:B------:R-:W-:Y:S05]  /*533b0*/  @P1 BRA `(.L_x_1541) ;  /* 0x00000000000c1947 */ /* 0x000fea0003800000 */
[----:B------:R-:W0:Y:S02]  /*533c0*/  LDG.E.U8 R2, desc[UR46][R14.64+0x168] ;  /* 0x0001682e0e027981 */ /* 0x000e24000c1e1100 */
[----:B0-----:R-:W-:-:S05]  /*533d0*/  PRMT R4, R2, 0x8880, RZ ;  /* 0x0000888002047816 */ /* 0x001fca00000000ff */
[----:B------:R-:W-:-:S07]  /*533e0*/  IMAD R3, R4, R17, RZ ;  /* 0x0000001104037224 */ /* 0x000fce00078e02ff */
.L_x_1541:
[----:B------:R-:W-:Y:S05]  /*533f0*/  BSYNC B1 ;  /* 0x0000000000017941 */ /* 0x000fea0003800000 */
.L_x_1540:
        /* <DEDUP_REMOVED lines=8> */
.L_x_1543:
[----:B------:R-:W-:Y:S05]  /*53480*/  BSYNC B1 ;  /* 0x0000000000017941 */ /* 0x000fea0003800000 */
.L_x_1542:
[----:B------:R-:W-:Y:S01]  /*53490*/  @!P6 IMAD R109, R109, R16, R3 ;  /* 0x000000106d6de224 */ /* 0x000fe200078e0203 */
[----:B------:R-:W-:Y:S01]  /*534a0*/  @!P0 IADD3 R6, P2, R8, UR44, RZ ;  /* 0x0000002c08068c10 */ /* 0x000fe2000ff5e0ff */
[----:B0-----:R-:W-:Y:S01]  /*534b0*/  @!P6 IMAD.MOV.U32 R4, RZ, RZ, R8 ;  /* 0x000000ffff04e224 */ /* 0x001fe200078e0008 */
[----:B------:R-:W-:Y:S01]  /*534c0*/  BSSY B1, `(.L_x_1544) ;  /* 0x000000a000017945 */ /* 0x000fe20003800000 */
[C---:B------:R-:W-:Y:S02]  /*534d0*/  ISETP.LT.OR P1, PT, R0.reuse, 0x171, !P4 ;  /* 0x000001710000780c */ /* 0x040fe40006721670 */
[----:B------:R-:W-:Y:S01]  /*534e0*/  @!P0 IADD3.X R7, R5, UR43, RZ, P2, !PT ;  /* 0x0000002b05078c10 */ /* 0x000fe200097fe4ff */
[----:B------:R0:W-:Y:S01]  /*534f0*/  @!P6 STG.E.U8 desc[UR46][R4.64+0x169], R109 ;  /* 0x0001696d0400e986 */ /* 0x0001e2000c10112e */
[----:B------:R-:W-:Y:S02]  /*53500*/  ISETP.LT.OR P6, PT, R0, 0x171, !P3 ;  /* 0x000001710000780c */ /* 0x000fe40005fc1670 */
[----:B--2---:R-:W-:Y:S01]  /*53510*/  @!P5 IADD3 R10, P2, R8, UR44, RZ ;  /* 0x0000002c080adc10 */ /* 0x004fe2000ff5e0ff */
[----:B------:R-:W-:-:S12]  /*53520*/  @P0 BRA `(.L_x_1545) ;  /* 0x00000000000c0947 */ /* 0x000fd80003800000 */
[----:B------:R-:W0:Y:S02]  /*53530*/  LDG.E.U8 R2, desc[UR46][R22.64+0x168] ;  /* 0x0001682e16027981 */ /* 0x000e24000c1e1100 */
[----:B0-----:R-:W-:-:S05]  /*53540*/  PRMT R4, R2, 0x8880, RZ ;  /* 0x0000888002047816 */ /* 0x001fca00000000ff */
[----:B------:R-:W-:-:S07]  /*53550*/  IMAD R3, R4, R17, RZ ;  /* 0x0000001104037224 */ /* 0x000fce00078e02ff */
.L_x_1545:
[----:B------:R-:W-:Y:S05]  /*53560*/  BSYNC B1 ;  /* 0x0000000000017941 */ /* 0x000fea0003800000 */
.L_x_1544:
        /* <DEDUP_REMOVED lines=8> */
.L_x_1547:
[----:B------:R-:W-:Y:S05]  /*535f0*/  BSYNC B1 ;  /* 0x0000000000017941 */ /* 0x000fea0003800000 */
.L_x_1546:
[----:B------:R-:W-:Y:S01]  /*53600*/  @!P5 IMAD R111, R111, R16, R3 ;  /* 0x000000106f6fd224 */ /* 0x000fe200078e0203 */
[----:B------:R-:W-:Y:S04]  /*53610*/  BSSY B1, `(.L_x_1548) ;  /* 0x0000006000017945 */ /* 0x000fe80003800000 */
[----:B------:R2:W-:Y:S01]  /*53620*/  @!P5 STG.E.U8 desc[UR46][R10.64+0x169], R111 ;  /* 0x0001696f0a00d986 */ /* 0x0005e2000c10112e */
[----:B------:R-:W-:Y:S05]  /*53630*/  @P6 BRA `(.L_x_1549) ;  /* 0x00000000000c6947 */ /* 0x000fea0003800000 */
[----:B------:R-:W0:Y:S02]  /*53640*/  LDG.E.U8 R2, desc[UR46][R14.64+0x170] ;  /* 0x0001702e0e027981 */ /* 0x000e24000c1e1100 */
[----:B0-----:R-:W-:-:S05]  /*53650*/  PRMT R4, R2, 0x8880, RZ ;  /* 0x0000888002047816 */ /* 0x001fca00000000ff */
[----:B------:R-:W-:-:S07]  /*53660*/  IMAD R3, R4, R17, RZ ;  /* 0x0000001104037224 */ /* 0x000fce00078e02ff */
.L_x_1549:
[----:B------:R-:W-:Y:S05]  /*53670*/  BSYNC B1 ;  /* 0x0000000000017941 */ /* 0x000fea0003800000 */
.L_x_1548:
[----:B------:R-:W-:Y:S01]  /*53680*/  ISETP.LT.OR P5, PT, R0, 0x172, !P3 ;  /* 0x000001720000780c */ /* 0x000fe20005fa1670 */
[----:B--2---:R-:W-:Y:S01]  /*53690*/  @!P6 IMAD R11, R112, R16, R3 ;  /* 0x00000010700be224 */ /* 0x004fe200078e0203 */
[----:B0-----:R-:W-:Y:S01]  /*536a0*/  @!P6 MOV R4, R8 ;  /* 0x000000080004e202 */ /* 0x001fe20000000f00 */
[----:B------:R-:W-:Y:S01]  /*536b0*/  BSSY B1, `(.L_x_1550) ;  /* 0x0000009000017945 */ /* 0x000fe20003800000 */
[C---:B------:R-:W-:Y:S02]  /*536c0*/  ISETP.LT.OR P2, PT, R0.reuse, 0x172, !P4 ;  /* 0x000001720000780c */ /* 0x040fe40006741670 */
[----:B------:R-:W-:Y:S01]  /*536d0*/  ISETP.LT.OR P0, PT, R0, 0x179, !P4 ;  /* 0x000001790000780c */ /* 0x000fe20006701670 */
[----:B------:R0:W-:Y:S01]  /*536e0*/  @!P6 STG.E.U8 desc[UR46][R4.64+0x170], R11 ;  /* 0x0001700b0400e986 */ /* 0x0001e2000c10112e */
[----:B-1----:R-:W-:-:S05]  /*536f0*/  @!P1 IADD3 R6, P6, R8, UR44, RZ ;  /* 0x0000002c08069c10 */ /* 0x002fca000ffde0ff */
[----:B------:R-:W-:Y:S08]  /*53700*/  @P5 BRA `(.L_x_1551) ;  /* 0x00000000000c5947 */ /* 0x000ff00003800000 */
[----:B------:R-:W0:Y:S02]  /*53710*/  LDG.E.U8 R2, desc[UR46][R14.64+0x171] ;  /* 0x0001712e0e027981 */ /* 0x000e24000c1e1100 */
[----:B0-----:R-:W-:-:S05]  /*53720*/  PRMT R4, R2, 0x8880, RZ ;  /* 0x0000888002047816 */ /* 0x001fca00000000ff */
[----:B------:R-:W-:-:S07]  /*53730*/  IMAD R3, R4, R17, RZ ;  /* 0x0000001104037224 */ /* 0x000fce00078e02ff */
.L_x_1551:
[----:B------:R-:W-:Y:S05]  /*53740*/  BSYNC B1 ;  /* 0x0000000000017941 */ /* 0x000fea0003800000 */
.L_x_1550:
        /* <DEDUP_REMOVED lines=9> */
.L_x_1553:
[----:B------:R-:W-:Y:S05]  /*537e0*/  BSYNC B1 ;  /* 0x0000000000017941 */ /* 0x000fea0003800000 */
.L_x_1552:
[----:B------:R-:W-:Y:S01]  /*537f0*/  @!P1 IMAD R13, R114, R16, R3 ;  /* 0x00000010720d9224 */ /* 0x000fe200078e0203 */
[----:B------:R-:W-:Y:S01]  /*53800*/  BSSY B1, `(.L_x_1554) ;  /* 0x000000b000017945 */ /* 0x000fe20003800000 */
[C---:B------:R-:W-:Y:S02]  /*53810*/  ISETP.LT.OR P5, PT, R0.reuse, 0x179, !P3 ;  /* 0x000001790000780c */ /* 0x040fe40005fa1670 */
[----:B------:R-:W-:Y:S01]  /*53820*/  ISETP.LT.OR P3, PT, R0, 0x17a, !P3 ;  /* 0x0000017a0000780c */ /* 0x000fe20005f61670 */
[----:B------:R1:W-:Y:S01]  /*53830*/  @!P1 STG.E.U8 desc[UR46][R6.64+0x170], R13 ;  /* 0x0001700d06009986 */ /* 0x0003e2000c10112e */
[C---:B------:R-:W-:Y:S02]  /*53840*/  @!P2 IADD3 R10, P1, R8.reuse, UR44, RZ ;  /* 0x0000002c080aac10 */ /* 0x040fe4000ff3e0ff */
[----:B------:R-:W-:Y:S02]  /*53850*/  @!P0 IADD3 R12, P6, R8, UR44, RZ ;  /* 0x0000002c080c8c10 */ /* 0x000fe4000ffde0ff */
[----:B------:R-:W-:Y:S01]  /*53860*/  @!P2 IADD3.X R11, R5, UR43, RZ, P1, !PT ;  /* 0x0000002b050bac10 */ /* 0x000fe20008ffe4ff */
[----:B------:R-:W-:Y:S10]  /*53870*/  @P2 BRA `(.L_x_1555) ;  /* 0x00000000000c2947 */ /* 0x000ff40003800000 */
[----:B------:R-:W0:Y:S02]  /*53880*/  LDG.E.U8 R2, desc[UR46][R22.64+0x171] ;  /* 0x0001712e16027981 */ /* 0x000e24000c1e1100 */
[----:B0-----:R-:W-:-:S05]  /*53890*/  PRMT R4, R2, 0x8880, RZ ;  /* 0x0000888002047816 */ /* 0x001fca00000000ff */
[----:B------:R-:W-:-:S07]  /*538a0*/  IMAD R3, R4, R17, RZ ;  /* 0x0000001104037224 */ /* 0x000fce00078e02ff */
.L_x_1555:
[----:B------:R-:W-:Y:S05]  /*538b0*/  BSYNC B1 ;  /* 0x0000000000017941 */ /* 0x000fea0003800000 */
.L_x_1554:
[----:B------:R-:W-:Y:S01]  /*538c0*/  @!P2 IMAD R115, R115, R16, R3 ;  /* 0x000000107373a224 */ /* 0x000fe200078e0203 */
[----:B------:R-:W-:Y:S04]  /*538d0*/  BSSY B1, `(.L_x_1556) ;  /* 0x0000006000017945 */ /* 0x000fe80003800000 */
[----:B------:R2:W-:Y:S01]  /*538e0*/  @!P2 STG.E.U8 desc[UR46][R10.64+0x171], R115 ;  /* 0x000171730a00a986 */ /* 0x0005e2000c10112e */
[----:B------:R-:W-:Y:S05]  /*538f0*/  @P5 BRA `(.L_x_1557) ;  /* 0x00000000000c5947 */ /* 0x000fea0003800000 */
[----:B------:R-:W0:Y:S02]  /*53900*/  LDG.E.U8 R2, desc[UR46][R14.64+0x178] ;  /* 0x0001782e0e027981 */ /* 0x000e24000c1e1100 */
[----:B0-----:R-:W-:-:S05]  /*53910*/  PRMT R4, R2, 0x8880, RZ ;  /* 0x0000888002047816 */ /* 0x001fca00000000ff */
[----:B------:R-:W-:-:S07]  /*53920*/  IMAD R3, R4, R17, RZ ;  /* 0x0000001104037224 */ /* 0x000fce00078e02ff */
.L_x_1557:
[----:B------:R-:W-:Y:S05]  /*53930*/  BSYNC B1 ;  /* 0x0000000000017941 */ /* 0x000fea0003800000 */
.L_x_1556:
        /* <DEDUP_REMOVED lines=8> */
.L_x_1559:
[----:B------:R-:W-:Y:S05]  /*539c0*/  BSYNC B1 ;  /* 0x0000000000017941 */ /* 0x000fea0003800000 */
.L_x_1558:
        /* <DEDUP_REMOVED lines=9> */
.L_x_1561:
[----:B------:R-:W-:Y:S05]  /*53a60*/  BSYNC B1 ;  /* 0x0000000000017941 */ /* 0x000fea0003800000 */
.L_x_1560:
[----:B------:R-:W-:Y:S01]  /*53a70*/  @!P0 IMAD R7, R118, R16, R3 ;  /* 0x0000001076078224 */ /* 0x000fe200078e0203 */
[----:B------:R-:W-:Y:S01]  /*53a80*/  ISETP.LT.OR P4, PT, R0, 0x17a, !P4 ;  /* 0x0000017a0000780c */ /* 0x000fe20006781670 */
[----:B------:R-:W-:Y:S03]  /*53a90*/  BSSY B1, `(.L_x_1562) ;  /* 0x0000006000017945 */ /* 0x000fe60003800000 */
[----:B------:R1:W-:Y:S09]  /*53aa0*/  @!P0 STG.E.U8 desc[UR46][R12.64+0x178], R7 ;  /* 0x000178070c008986 */ /* 0x0003f2000c10112e */
[----:B------:R-:W-:Y:S05]  /*53ab0*/  @P4 BRA `(.L_x_1563) ;  /* 0x00000000000c4947 */ /* 0x000fea0003800000 */
[----:B------:R-:W3:Y:S02]  /*53ac0*/  LDG.E.U8 R2, desc[UR46][R22.64+0x179] ;  /* 0x0001792e16027981 */ /* 0x000ee4000c1e1100 */
[----:B---3--:R-:W-:-:S05]  /*53ad0*/  PRMT R0, R2, 0x8880, RZ ;  /* 0x0000888002007816 */ /* 0x008fca00000000ff */
[----:B------:R-:W-:-:S07]  /*53ae0*/  IMAD R3, R0, R17, RZ ;  /* 0x0000001100037224 */ /* 0x000fce00078e02ff */
.L_x_1563:
[----:B------:R-:W-:Y:S05]  /*53af0*/  BSYNC B1 ;  /* 0x0000000000017941 */ /* 0x000fea0003800000 */
.L_x_1562:
[----:B------:R-:W-:Y:S01]  /*53b00*/  IMAD R3, R119, R16, R3 ;  /* 0x0000001077037224 */ /* 0x000fe200078e0203 */
[----:B------:R-:W-:Y:S06]  /*53b10*/  @P4 BRA `(.L_x_1564) ;  /* 0x000000f800504947 */ /* 0x000fec0003800000 */
[----:B------:R-:W-:-:S04]  /*53b20*/  IADD3 R8, P0, R8, UR44, RZ ;  /* 0x0000002c08087c10 */ /* 0x000fc8000ff1e0ff */
[----:B------:R-:W-:-:S05]  /*53b30*/  IADD3.X R9, R5, UR43, RZ, P0, !PT ;  /* 0x0000002b05097c10 */ /* 0x000fca00087fe4ff */
[----:B------:R3:W-:Y:S01]  /*53b40*/  STG.E.U8 desc[UR46][R8.64+0x179], R3 ;  /* 0x0001790308007986 */ /* 0x0007e2000c10112e */
[----:B------:R-:W-:Y:S05]  /*53b50*/  BRA `(.L_x_1564) ;  /* 0x000000f800407947 */ /* 0x000fea0003800000 */
.L_x_33:
[----:B------:R-:W2:Y:S01]  /*53b60*/  LDL.LU R3, [R1+0x784] ;  /* 0x0007840001037983 */ /* 0x000ea20000300800 */
[----:B------:R-:W-:Y:S01]  /*53b70*/  ISETP.GE.AND P4, PT, R19, 0x1, PT ;  /* 0x000000011300780c */ /* 0x000fe20003f86270 */
[----:B------:R-:W-:Y:S02]  /*53b80*/  ULDC.64 UR4, c[0x0][0x5c0] ;  /* 0x0001700000047ab9 */ /* 0x000fe40000000a00 */
[----:B------:R-:W3:Y:S04]  /*53b90*/  LDL.LU R6, [R1+0x834] ;  /* 0x0008340001067983 */ /* 0x000ee80000300800 */
[----:B------:R-:W4:Y:S04]  /*53ba0*/  LDL.LU R7, [R1+0x840] ;  /* 0x0008400001077983 */ /* 0x000f280000300800 */
[----:B0-----:R-:W5:Y:S04]  /*53bb0*/  LDL.LU R235, [R1+0x88c] ;  /* 0x00088c0001eb7983 */ /* 0x001f680000300800 */
[----:B------:R-:W5:Y:S04]  /*53bc0*/  LDL.LU R234, [R1+0x890] ;  /* 0x0008900001ea7983 */ /* 0x000f680000300800 */
        /* <DEDUP_REMOVED lines=14> */
[----:B------:R-:W5:Y:S01]  /*53cb0*/  LDL.LU R219, [R1+0x8cc] ;  /* 0x0008cc0001db7983 */ /* 0x000f620000300800 */
[----:B------:R-:W-:-:S03]  /*53cc0*/  ISETP.LT.OR P2, PT, R0, 0x2, !P4 ;  /* 0x000000020000780c */ /* 0x000fc60006741670 */
        /* <DEDUP_REMOVED lines=9> */
[----:B------:R-:W-:-:S03]  /*53d60*/  IADD3 R8, P5, R4, UR4, RZ ;  /* 0x0000000404087c10 */ /* 0x000fc6000ffbe0ff */
[----:B------:R-:W5:Y:S04]  /*53d70*/  LDL.LU R14, [R1+0x8f4] ;  /* 0x0008f400010e7983 */ /* 0x000f680000300800 */
[----:B------:R-:W5:Y:S04]  /*53d80*/  LDL.LU R13, [R1+0x8f8] ;  /* 0x0008f800010d7983 */ /* 0x000f680000300800 */
[----:B------:R-:W5:Y:S01]  /*53d90*/  LDL.LU R12, [R1+0x8fc] ;  /* 0x0008fc00010c7983 */ /* 0x000f620000300800 */
[----:B------:R-:W-:Y:S02]  /*53da0*/  ISETP.LT.OR P1, PT, R0, 0x1, !P4 ;  /* 0x000000010000780c */ /* 0x000fe40006721670 */
[----:B------:R-:W-:Y:S01]  /*53db0*/  ISETP.GE.AND P3, PT, R19, 0x9, PT ;  /* 0x000000091300780c */ /* 0x000fe20003f66270 */
[----:B------:R-:W3:Y:S01]  /*53dc0*/  LDL.LU R5, [R1+0x780] ;  /* 0x0007800001057983 */ /* 0x000ee20000300800 */
[----:B------:R-:W-:-:S02]  /*53dd0*/  IADD3.X R9, R11, UR5, RZ, P5, !PT ;  /* 0x000000050b097c10 */ /* 0x000fc4000affe4ff */
[----:B------:R-:W-:Y:S01]  /*53de0*/  ISETP.LT.OR P0, PT, R0, 0x1, !P3 ;  /* 0x000000010000780c */ /* 0x000fe20005f01670 */
[----:B------:R-:W5:Y:S01]  /*53df0*/  LDL.LU R11, [R1+0x888] ;  /* 0x00088800010b7983 */ /* 0x000f620000300800 */
[----:B--2---:R-:W-:-:S05]  /*53e00*/  @!P2 IMAD R3, R3, R16, RZ ;  /* 0x000000100303a224 */ /* 0x004fca00078e02ff */
[----:B------:R0:W-:Y:S04]  /*53e10*/  @!P2 STG.E.U8 desc[UR46][R8.64+0x1], R3 ;  /* 0x000001030800a986 */ /* 0x0001e8000c10112e */
[----:B0-----:R-:W2:Y:S01]  /*53e20*/  LDL.LU R3, [R1+0x788] ;  /* 0x0007880001037983 */ /* 0x001ea20000300800 */
[----:B---3--:R-:W-:-:S05]  /*53e30*/  @!P1 IMAD R4, R5, R16, RZ ;  /* 0x0000001005049224 */ /* 0x008fca00078e02ff */
[----:B------:R0:W-:Y:S02]  /*53e40*/  @!P1 STG.E.U8 desc[UR46][R8.64], R4 ;  /* 0x0000000408009986 */ /* 0x0001e4000c10112e */
[----:B0-----:R-:W-:-:S04]  /*53e50*/  @!P0 IADD3 R4, P2, R8, UR44, RZ ;  /* 0x0000002c08048c10 */ /* 0x001fc8000ff5e0ff */
[----:B------:R-:W-:Y:S01]  /*53e60*/  @!P0 IADD3.X R5, R9, UR43, RZ, P2, !PT ;  /* 0x0000002b09058c10 */ /* 0x000fe200097fe4ff */
[----:B--2---:R-:W-:-:S05]  /*53e70*/  @!P0 IMAD R3, R3, R16, RZ ;  /* 0x0000001003038224 */ /* 0x004fca00078e02ff */
[----:B------:R0:W-:Y:S04]  /*53e80*/  @!P0 STG.E.U8 desc[UR46][R4.64], R3 ;  /* 0x0000000304008986 */ /* 0x0001e8000c10112e */
[----:B0-----:R-:W2:Y:S01]  /*53e90*/  LDL.LU R3, [R1+0x78c] ;  /* 0x00078c0001037983 */ /* 0x001ea20000300800 */
[----:B------:R-:W-:-:S13]  /*53ea0*/  ISETP.LT.OR P1, PT, R0, 0x2, !P3 ;  /* 0x000000020000780c */ /* 0x000fda0005f21670 */
[----:B------:R-:W-:-:S04]  /*53eb0*/  @!P1 IADD3 R4, P0, R8, UR44, RZ ;  /* 0x0000002c08049c10 */ /* 0x000fc8000ff1e0ff */
[----:B------:R-:W-:Y:S01]  /*53ec0*/  @!P1 IADD3.X R5, R9, UR43, RZ, P0, !PT ;  /* 0x0000002b09059c10 */ /* 0x000fe200087fe4ff */
[----:B--2---:R-:W-:-:S05]  /*53ed0*/  @!P1 IMAD R3, R3, R16, RZ ;  /* 0x0000001003039224 */ /* 0x004fca00078e02ff */
[----:B------:R0:W-:Y:S04]  /*53ee0*/  @!P1 STG.E.U8 desc[UR46][R4.64+0x1], R3 ;  /* 0x0000010304009986 */ /* 0x0001e8000c10112e */
[----:B0-----:R-:W2:Y:S04]  /*53ef0*/  LDL.LU R4, [R1+0x790] ;  /* 0x0007900001047983 */ /* 0x001ea80000300800 */
[----:B------:R-:W3:Y:S01]  /*53f00*/  LDL.LU R5, [R1+0x794] ;  /* 0x0007940001057983 */ /* 0x000ee20000300800 */
[C---:B------:R-:W-:Y:S02]  /*53f10*/  ISETP.LT.OR P1, PT, R0.reuse, 0xa, !P4 ;  /* 0x0000000a0000780c */ /* 0x040fe40006721670 */
[----:B------:R-:W-:-:S02]  /*53f20*/  ISETP.LT.OR P0, PT, R0, 0x9, !P4 ;  /* 0x000000090000780c */ /* 0x000fc40006701670 */
[----:B------:R-:W-:-:S09]  /*53f30*/  ISETP.LT.OR P2, PT, R0, 0x9, !P3 ;  /* 0x000000090000780c */ /* 0x000fd20005f41670 */
[----:B---3--:R-:W-:-:S05]  /*53f40*/  @!P1 IMAD R3, R5, R16, RZ ;  /* 0x0000001005039224 */ /* 0x008fca00078e02ff */
[----:B------:R0:W-:Y:S04]  /*53f50*/  @!P1 STG.E.U8 desc[UR46][R8.64+0x9], R3 ;  /* 0x0000090308009986 */ /* 0x0001e8000c10112e */
[----:B0-----:R-:W3:Y:S01]  /*53f60*/  LDL.LU R3, [R1+0x798] ;  /* 0x0007980001037983 */ /* 0x001ee20000300800 */
[----:B--2---:R-:W-:-:S05]  /*53f70*/  @!P0 IMAD R4, R4, R16, RZ ;  /* 0x0000001004048224 */ /* 0x004fca00078e02ff */
[----:B------:R0:W-:Y:S02]  /*53f80*/  @!P0 STG.E.U8 desc[UR46][R8.64+0x8], R4 ;  /* 0x0000080408008986 */ /* 0x0001e4000c10112e */
[----:B0-----:R-:W-:-:S04]  /*53f90*/  @!P2 IADD3 R4, P1, R8, UR44, RZ ;  /* 0x0000002c0804ac10 */ /* 0x001fc8000ff3e0ff */
[----:B------:R-:W-:Y:S01]  /*53fa0*/  @!P2 IADD3.X R5, R9, UR43, RZ, P1, !PT ;  /* 0x0000002b0905ac10 */ /* 0x000fe20008ffe4ff */
[----:B---3--:R-:W-:-:S05]  /*53fb0*/  @!P2 IMAD R3, R3, R16, RZ ;  /* 0x000000100303a224 */ /* 0x008fca00078e02ff */
        /* <DEDUP_REMOVED lines=187> */
[----:B0-----:R-:W2:Y:S01]  /*54b70*/  LDL.LU R5, [R1+0x830] ;  /* 0x0008300001057983 */ /* 0x001ea20000300800 */
[C---:B------:R-:W-:Y:S02]  /*54b80*/  ISETP.LT.OR P0, PT, R0.reuse, 0x59, !P4 ;  /* 0x000000590000780c */ /* 0x040fe40006701670 */
[C---:B------:R-:W-:Y:S02]  /*54b90*/  ISETP.LT.OR P5, PT, R0.reuse, 0x59, !P3 ;  /* 0x000000590000780c */ /* 0x040fe40005fa1670 */
[----:B------:R-:W-:-:S09]  /*54ba0*/  ISETP.LT.OR P2, PT, R0, 0x5a, !P4 ;  /* 0x0000005a0000780c */ /* 0x000fd20006741670 */
[----:B--2---:R-:W-:-:S05]  /*54bb0*/  @!P0 IMAD R3, R5, R16, RZ ;  /* 0x0000001005038224 */ /* 0x004fca00078e02ff */
[----:B------:R0:W-:Y:S04]  /*54bc0*/  @!P0 STG.E.U8 desc[UR46][R8.64+0x58], R3 ;  /* 0x0000580308008986 */ /* 0x0001e8000c10112e */
[----:B0-----:R-:W2:Y:S01]  /*54bd0*/  LDL.LU R3, [R1+0x838] ;  /* 0x0008380001037983 */ /* 0x001ea20000300800 */
[----:B------:R-:W-:Y:S01]  /*54be0*/  @!P5 IADD3 R4, P0, R8, UR44, RZ ;  /* 0x0000002c0804dc10 */ /* 0x000fe2000ff1e0ff */
[----:B------:R-:W-:-:S03]  /*54bf0*/  @!P2 IMAD R6, R6, R16, RZ ;  /* 0x000000100606a224 */ /* 0x000fc600078e02ff */
[----:B------:R-:W-:Y:S02]  /*54c00*/  @!P5 IADD3.X R5, R9, UR43, RZ, P0, !PT ;  /* 0x0000002b0905dc10 */ /* 0x000fe400087fe4ff */
[----:B------:R0:W-:Y:S04]  /*54c10*/  @!P2 STG.E.U8 desc[UR46][R8.64+0x59], R6 ;  /* 0x000059060800a986 */ /* 0x0001e8000c10112e */
[----:B0-----:R-:W3:Y:S01]  /*54c20*/  LDL.LU R6, [R1+0x844] ;  /* 0x0008440001067983 */ /* 0x001ee20000300800 */
        /* <DEDUP_REMOVED lines=12> */
[----:B------:R-:W-:Y:S02]  /*54cf0*/  @!P0 IADD3 R4, P6, R8, UR44, RZ ;  /* 0x0000002c08048c10 */ /* 0x000fe4000ffde0ff */
[-C--:B----4-:R-:W-:Y:S02]  /*54d00*/  @!P2 IMAD R7, R7, R16.reuse, RZ ;  /* 0x000000100707a224 */ /* 0x090fe400078e02ff */
[-C--:B---3--:R-:W-:Y:S01]  /*54d10*/  @!P5 IMAD R6, R6, R16.reuse, RZ ;  /* 0x000000100606d224 */ /* 0x088fe200078e02ff */
[----:B------:R-:W-:Y:S02]  /*54d20*/  @!P0 IADD3.X R5, R9, UR43, RZ, P6, !PT ;  /* 0x0000002b09058c10 */ /* 0x000fe4000b7fe4ff */
[----:B------:R0:W-:Y:S04]  /*54d30*/  @!P2 STG.E.U8 desc[UR46][R8.64+0x60], R7 ;  /* 0x000060070800a986 */ /* 0x0001e8000c10112e */
[----:B------:R1:W-:Y:S04]  /*54d40*/  @!P5 STG.E.U8 desc[UR46][R8.64+0x61], R6 ;  /* 0x000061060800d986 */ /* 0x0003e8000c10112e */
[----:B0-----:R-:W3:Y:S04]  /*54d50*/  LDL.LU R7, [R1+0x850] ;  /* 0x0008500001077983 */ /* 0x001ee80000300800 */
[----:B-1----:R-:W4:Y:S01]  /*54d60*/  LDL.LU R6, [R1+0x854] ;  /* 0x0008540001067983 */ /* 0x002f220000300800 */
        /* <DEDUP_REMOVED lines=13> */
[-C--:B---3--:R-:W-:Y:S02]  /*54e40*/  @!P2 IMAD R7, R7, R16.reuse, RZ ;  /* 0x000000100707a224 */ /* 0x088fe400078e02ff */
[-C--:B----4-:R-:W-:Y:S01]  /*54e50*/  @!P5 IMAD R6, R6, R16.reuse, RZ ;  /* 0x000000100606d224 */ /* 0x090fe200078e02ff */
        /* <DEDUP_REMOVED lines=48> */
[C---:B------:R-:W-:Y:S02]  /*55160*/  ISETP.LT.OR P1, PT, R0.reuse, 0x7a, !P3 ;  /* 0x0000007a0000780c */ /* 0x040fe40005f21670 */
[C---:B------:R-:W-:Y:S02]  /*55170*/  ISETP.LT.OR P0, PT, R0.reuse, 0x81, !P3 ;  /* 0x000000810000780c */ /* 0x040fe40005f01670 */
[C---:B------:R-:W-:Y:S02]  /*55180*/  ISETP.LT.OR P2, PT, R0.reuse, 0x81, !P4 ;  /* 0x000000810000780c */ /* 0x040fe40006741670 */
[----:B------:R-:W-:-:S07]  /*55190*/  ISETP.LT.OR P5, PT, R0, 0x82, !P4 ;  /* 0x000000820000780c */ /* 0x000fce00067a1670 */
[----:B------:R-:W-:-:S04]  /*551a0*/  @!P1 IADD3 R4, P6, R8, UR44, RZ ;  /* 0x0000002c08049c10 */ /* 0x000fc8000ffde0ff */
[----:B------:R-:W-:Y:S01]  /*551b0*/  @!P1 IADD3.X R5, R9, UR43, RZ, P6, !PT ;  /* 0x0000002b09059c10 */ /* 0x000fe2000b7fe4ff */
[-C--:B---3--:R-:W-:Y:S02]  /*551c0*/  @!P2 IMAD R7, R7, R16.reuse, RZ ;  /* 0x000000100707a224 */ /* 0x088fe400078e02ff */
[-C--:B----4-:R-:W-:Y:S02]  /*551d0*/  @!P5 IMAD R6, R6, R16.reuse, RZ ;  /* 0x000000100606d224 */ /* 0x090fe400078e02ff */
[----:B--2---:R-:W-:-:S05]  /*551e0*/  @!P1 IMAD R3, R3, R16, RZ ;  /* 0x0000001003039224 */ /* 0x004fca00078e02ff */
[----:B------:R0:W-:Y:S01]  /*551f0*/  @!P1 STG.E.U8 desc[UR46][R4.64+0x79], R3 ;  /* 0x0000790304009986 */ /* 0x0001e2000c10112e */
[----:B------:R-:W-:-:S03]  /*55200*/  ISETP.LT.OR P1, PT, R0, 0x82, !P3 ;  /* 0x000000820000780c */ /* 0x000fc60005f21670 */
[----:B------:R-:W-:Y:S01]  /*55210*/  @!P2 STG.E.U8 desc[UR46][R8.64+0x80], R7 ;  /* 0x000080070800a986 */ /* 0x000fe2000c10112e */
[----:B0-----:R-:W-:Y:S01]  /*55220*/  @!P0 IADD3 R4, P6, R8, UR44, RZ ;  /* 0x0000002c08048c10 */ /* 0x001fe2000ffde0ff */
[----:B-----5:R-:W-:Y:S02]  /*55230*/  @!P0 IMAD R3, R11, R16, RZ ;  /* 0x000000100b038224 */ /* 0x020fe400078e02ff */
[----:B------:R-:W-:Y:S01]  /*55240*/  @!P5 STG.E.U8 desc[UR46][R8.64+0x81], R6 ;  /* 0x000081060800d986 */ /* 0x000fe2000c10112e */
[----:B------:R-:W-:Y:S02]  /*55250*/  @!P0 IADD3.X R5, R9, UR43, RZ, P6, !PT ;  /* 0x0000002b09058c10 */ /* 0x000fe4000b7fe4ff */
[C---:B------:R-:W-:Y:S01]  /*55260*/  ISETP.LT.OR P2, PT, R0.reuse, 0x89, !P4 ;  /* 0x000000890000780c */ /* 0x040fe20006741670 */
[----:B------:R-:W2:Y:S04]  /*55270*/  LDL.LU R11, [R1+0x604] ;  /* 0x00060400010b7983 */ /* 0x000ea80000300800 */
[----:B------:R0:W-:Y:S01]  /*55280*/  @!P0 STG.E.U8 desc[UR46][R4.64+0x80], R3 ;  /* 0x0000800304008986 */ /* 0x0001e2000c10112e */
[----:B------:R-:W-:-:S02]  /*55290*/  ISETP.LT.OR P0, PT, R0, 0x89, !P3 ;  /* 0x000000890000780c */ /* 0x000fc40005f01670 */
[----:B------:R-:W-:Y:S02]  /*552a0*/  ISETP.LT.OR P5, PT, R0, 0x8a, !P4 ;  /* 0x0000008a0000780c */ /* 0x000fe400067a1670 */
[----:B0-----:R-:W-:Y:S01]  /*552b0*/  @!P1 IADD3 R4, P6, R8, UR44, RZ ;  /* 0x0000002c08049c10 */ /* 0x001fe2000ffde0ff */
[-C--:B------:R-:W-:Y:S02]  /*552c0*/  @!P1 IMAD R3, R235, R16.reuse, RZ ;  /* 0x00000010eb039224 */ /* 0x080fe400078e02ff */
[----:B------:R-:W-:Y:S01]  /*552d0*/  @!P2 IMAD R7, R234, R16, RZ ;  /* 0x00000010ea07a224 */ /* 0x000fe200078e02ff */
[----:B------:R-:W-:-:S07]  /*552e0*/  @!P1 IADD3.X R5, R9, UR43, RZ, P6, !PT ;  /* 0x0000002b09059c10 */ /* 0x000fce000b7fe4ff */
[----:B------:R-:W-:Y:S01]  /*552f0*/  @!P5 IMAD R6, R233, R16, RZ ;  /* 0x00000010e906d224 */ /* 0x000fe200078e02ff */
[----:B------:R-:W3:Y:S04]  /*55300*/  LDL.LU R235, [R1+0x710] ;  /* 0x0007100001eb7983 */ /* 0x000ee80000300800 */
[----:B------:R0:W-:Y:S01]  /*55310*/  @!P1 STG.E.U8 desc[UR46][R4.64+0x81], R3 ;  /* 0x0000810304009986 */ /* 0x0001e2000c10112e */
[----:B------:R-:W-:-:S03]  /*55320*/  ISETP.LT.OR P1, PT, R0, 0x8a, !P3 ;  /* 0x0000008a0000780c */ /* 0x000fc60005f21670 */
[----:B------:R-:W-:Y:S04]  /*55330*/  @!P2 STG.E.U8 desc[UR46][R8.64+0x88], R7 ;  /* 0x000088070800a986 */ /* 0x000fe8000c10112e */
[----:B------:R-:W4:Y:S01]  /*55340*/  LDL.LU R234, [R1+0x714] ;  /* 0x0007140001ea7983 */ /* 0x000f220000300800 */
[----:B0-----:R-:W-:Y:S01]  /*55350*/  @!P0 IADD3 R4, P6, R8, UR44, RZ ;  /* 0x0000002c08048c10 */ /* 0x001fe2000ffde0ff */
[----:B------:R-:W-:Y:S02]  /*55360*/  @!P0 IMAD R3, R232, R16, RZ ;  /* 0x00000010e8038224 */ /* 0x000fe400078e02ff */
[----:B------:R-:W-:Y:S01]  /*55370*/  @!P5 STG.E.U8 desc[UR46][R8.64+0x89], R6 ;  /* 0x000089060800d986 */ /* 0x000fe2000c10112e */
[----:B------:R-:W-:Y:S02]  /*55380*/  @!P0 IADD3.X R5, R9, UR43, RZ, P6, !PT ;  /* 0x0000002b09058c10 */ /* 0x000fe4000b7fe4ff */
[C---:B------:R-:W-:Y:S01]  /*55390*/  ISETP.LT.OR P2, PT, R0.reuse, 0x91, !P4 ;  /* 0x000000910000780c */ /* 0x040fe20006741670 */
[----:B------:R-:W5:Y:S04]  /*553a0*/  LDL.LU R233, [R1+0x718] ;  /* 0x0007180001e97983 */ /* 0x000f680000300800 */
[----:B------:R0:W-:Y:S01]  /*553b0*/  @!P0 STG.E.U8 desc[UR46][R4.64+0x88], R3 ;  /* 0x0000880304008986 */ /* 0x0001e2000c10112e */
[----:B------:R-:W-:-:S02]  /*553c0*/  ISETP.LT.OR P0, PT, R0, 0x91, !P3 ;  /* 0x000000910000780c */ /* 0x000fc40005f01670 */
[----:B------:R-:W-:Y:S01]  /*553d0*/  ISETP.LT.OR P5, PT, R0, 0x92, !P4 ;  /* 0x000000920000780c */ /* 0x000fe200067a1670 */
[----:B------:R-:W5:Y:S01]  /*553e0*/  LDL.LU R232, [R1+0x71c] ;  /* 0x00071c0001e87983 */ /* 0x000f620000300800 */
[----:B0-----:R-:W-:Y:S01]  /*553f0*/  @!P1 IADD3 R4, P6, R8, UR44, RZ ;  /* 0x0000002c08049c10 */ /* 0x001fe2000ffde0ff */
[-C--:B------:R-:W-:Y:S02]  /*55400*/  @!P1 IMAD R3, R231, R16.reuse, RZ ;  /* 0x00000010e7039224 */ /* 0x080fe400078e02ff */
[----:B------:R-:W-:Y:S01]  /*55410*/  @!P2 IMAD R7, R230, R16, RZ ;  /* 0x00000010e607a224 */ /* 0x000fe200078e02ff */
[----:B------:R-:W-:-:S07]  /*55420*/  @!P1 IADD3.X R5, R9, UR43, RZ, P6, !PT ;  /* 0x0000002b09059c10 */ /* 0x000fce000b7fe4ff */
[----:B------:R-:W-:Y:S01]  /*55430*/  @!P5 IMAD R6, R229, R16, RZ ;  /* 0x00000010e506d224 */ /* 0x000fe200078e02ff */
[----:B------:R-:W5:Y:S04]  /*55440*/  LDL.LU R231, [R1+0x720] ;  /* 0x0007200001e77983 */ /* 0x000f680000300800 */
[----:B------:R0:W-:Y:S01]  /*55450*/  @!P1 STG.E.U8 desc[UR46][R4.64+0x89], R3 ;  /* 0x0000890304009986 */ /* 0x0001e2000c10112e */
[----:B------:R-:W-:-:S03]  /*55460*/  ISETP.LT.OR P1, PT, R0, 0x92, !P3 ;  /* 0x000000920000780c */ /* 0x000fc60005f21670 */
[----:B------:R-:W-:Y:S04]  /*55470*/  @!P2 STG.E.U8 desc[UR46][R8.64+0x90], R7 ;  /* 0x000090070800a986 */ /* 0x000fe8000c10112e */
[----:B------:R-:W5:Y:S01]  /*55480*/  LDL.LU R230, [R1+0x724] ;  /* 0x0007240001e67983 */ /* 0x000f620000300800 */
        /* <DEDUP_REMOVED lines=38> */
[----:B------:R-:W-:Y:S01]  /*556f0*/  @!P5 STG.E.U8 desc[UR46][R8.64+0xa1], R6 ;  /* 0x0000a1060800d986 */ /* 0x000fe2000c10112e */
[----:B------:R-:W-:-:S03]  /*55700*/  ISETP.LT.OR P5, PT, R0, 0xa9, !P3 ;  /* 0x000000a90000780c */ /* 0x000fc60005fa1670 */
[----:B------:R-:W5:Y:S01]  /*55710*/  LDL.LU R222, [R1+0x744] ;  /* 0x0007440001de7983 */ /* 0x000f620000300800 */
[----:B0-----:R-:W-:Y:S01]  /*55720*/  @!P0 IADD3 R4, P6, R8, UR44, RZ ;  /* 0x0000002c08048c10 */ /* 0x001fe2000ffde0ff */
[----:B------:R-:W-:Y:S02]  /*55730*/  @!P0 IMAD R3, R220, R16, RZ ;  /* 0x00000010dc038224 */ /* 0x000fe400078e02ff */
[----:B------:R-:W-:Y:S01]  /*55740*/  @!P2 STG.E.U8 desc[UR46][R8.64+0xa0], R7 ;  /* 0x0000a0070800a986 */ /* 0x000fe2000c10112e */
[----:B------:R-:W-:Y:S02]  /*55750*/  @!P0 IADD3.X R5, R9, UR43, RZ, P6, !PT ;  /* 0x0000002b09058c10 */ /* 0x000fe4000b7fe4ff */
[C---:B------:R-:W-:Y:S01]  /*55760*/  ISETP.LT.OR P2, PT, R0.reuse, 0xa9, !P4 ;  /* 0x000000a90000780c */ /* 0x040fe20006741670 */
[----:B------:R-:W5:Y:S01]  /*55770*/  LDL.LU R221, [R1+0x748] ;  /* 0x0007480001dd7983 */ /* 0x000f620000300800 */
[----:B------:R-:W-:-:S03]  /*55780*/  ISETP.LT.OR P6, PT, R0, 0xaa, !P4 ;  /* 0x000000aa0000780c */ /* 0x000fc600067c1670 */
[----:B------:R0:W-:Y:S04]  /*55790*/  @!P0 STG.E.U8 desc[UR46][R4.64+0xa0], R3 ;  /* 0x0000a00304008986 */ /* 0x0001e8000c10112e */
[----:B------:R-:W5:Y:S01]  /*557a0*/  LDL.LU R220, [R1+0x74c] ;  /* 0x00074c0001dc7983 */ /* 0x000f620000300800 */
[----:B0-----:R-:W-:Y:S01]  /*557b0*/  @!P1 IADD3 R4, P0, R8, UR44, RZ ;  /* 0x0000002c08049c10 */ /* 0x001fe2000ff1e0ff */
[-C--:B------:R-:W-:Y:S02]  /*557c0*/  @!P1 IMAD R3, R219, R16.reuse, RZ ;  /* 0x00000010db039224 */ /* 0x080fe400078e02ff */
[-C--:B------:R-:W-:Y:S01]  /*557d0*/  @!P2 IMAD R7, R218, R16.reuse, RZ ;  /* 0x00000010da07a224 */ /* 0x080fe200078e02ff */
[----:B------:R-:W-:Y:S01]  /*557e0*/  @!P1 IADD3.X R5, R9, UR43, RZ, P0, !PT ;  /* 0x0000002b09059c10 */ /* 0x000fe200087fe4ff */
[-C--:B------:R-:W-:Y:S01]  /*557f0*/  @!P6 IMAD R6, R217, R16.reuse, RZ ;  /* 0x00000010d906e224 */ /* 0x080fe200078e02ff */
[----:B------:R-:W-:Y:S01]  /*55800*/  ISETP.LT.OR P0, PT, R0, 0xaa, !P3 ;  /* 0x000000aa0000780c */ /* 0x000fe20005f01670 */
[----:B------:R-:W5:Y:S04]  /*55810*/  LDL.LU R219, [R1+0x750] ;  /* 0x0007500001db7983 */ /* 0x000f680000300800 */
[----:B------:R0:W-:Y:S04]  /*55820*/  @!P1 STG.E.U8 desc[UR46][R4.64+0xa1], R3 ;  /* 0x0000a10304009986 */ /* 0x0001e8000c10112e */
[----:B------:R-:W-:Y:S04]  /*55830*/  @!P2 STG.E.U8 desc[UR46][R8.64+0xa8], R7 ;  /* 0x0000a8070800a986 */ /* 0x000fe8000c10112e */
[----:B------:R-:W5:Y:S01]  /*55840*/  LDL.LU R218, [R1+0x754] ;  /* 0x0007540001da7983 */ /* 0x000f620000300800 */
[----:B0-----:R-:W-:Y:S01]  /*55850*/  @!P5 IADD3 R4, P1, R8, UR44, RZ ;  /* 0x0000002c0804dc10 */ /* 0x001fe2000ff3e0ff */
[----:B------:R-:W-:-:S02]  /*55860*/  @!P5 IMAD R3, R216, R16, RZ ;  /* 0x00000010d803d224 */ /* 0x000fc400078e02ff */
[----:B------:R-:W-:Y:S01]  /*55870*/  @!P6 STG.E.U8 desc[UR46][R8.64+0xa9], R6 ;  /* 0x0000a9060800e986 */ /* 0x000fe2000c10112e */
[----:B------:R-:W-:Y:S02]  /*55880*/  @!P5 IADD3.X R5, R9, UR43, RZ, P1, !PT ;  /* 0x0000002b0905dc10 */ /* 0x000fe40008ffe4ff */
[C---:B------:R-:W-:Y:S01]  /*55890*/  ISETP.LT.OR P1, PT, R0.reuse, 0xb1, !P4 ;  /* 0x000000b10000780c */ /* 0x040fe20006721670 */
[----:B------:R-:W5:Y:S01]  /*558a0*/  LDL.LU R217, [R1+0x758] ;  /* 0x0007580001d97983 */ /* 0x000f620000300800 */
[----:B------:R-:W-:-:S03]  /*558b0*/  ISETP.LT.OR P6, PT, R0, 0xb1, !P3 ;  /* 0x000000b10000780c */ /* 0x000fc60005fc1670 */
[----:B------:R0:W-:Y:S01]  /*558c0*/  @!P5 STG.E.U8 desc[UR46][R4.64+0xa8], R3 ;  /* 0x0000a8030400d986 */ /* 0x0001e2000c10112e */
[----:B------:R-:W-:-:S03]  /*558d0*/  ISETP.LT.OR P5, PT, R0, 0xb2, !P4 ;  /* 0x000000b20000780c */ /* 0x000fc600067a1670 */
[----:B------:R-:W5:Y:S01]  /*558e0*/  LDL.LU R216, [R1+0x75c] ;  /* 0x00075c0001d87983 */ /* 0x000f620000300800 */
[----:B0-----:R-:W-:Y:S01]  /*558f0*/  @!P0 IADD3 R4, P2, R8, UR44, RZ ;  /* 0x0000002c08048c10 */ /* 0x001fe2000ff5e0ff */
[-C--:B------:R-:W-:Y:S02]  /*55900*/  @!P0 IMAD R3, R23, R16.reuse, RZ ;  /* 0x0000001017038224 */ /* 0x080fe400078e02ff */
[----:B------:R-:W-:Y:S01]  /*55910*/  @!P1 IMAD R7, R22, R16, RZ ;  /* 0x0000001016079224 */ /* 0x000fe200078e02ff */
[----:B------:R-:W-:Y:S01]  /*55920*/  @!P0 IADD3.X R5, R9, UR43, RZ, P2, !PT ;  /* 0x0000002b09058c10 */ /* 0x000fe200097fe4ff */
[----:B------:R-:W5:Y:S01]  /*55930*/  LDL.LU R23, [R1+0x760] ;  /* 0x0007600001177983 */ /* 0x000f620000300800 */
[----:B------:R-:W-:-:S03]  /*55940*/  ISETP.LT.OR P2, PT, R0, 0xb2, !P3 ;  /* 0x000000b20000780c */ /* 0x000fc60005f41670 */
[----:B------:R0:W-:Y:S01]  /*55950*/  @!P0 STG.E.U8 desc[UR46][R4.64+0xa9], R3 ;  /* 0x0000a90304008986 */ /* 0x0001e2000c10112e */
[----:B------:R-:W-:-:S03]  /*55960*/  @!P6 IADD3 R6, P0, R8, UR44, RZ ;  /* 0x0000002c0806ec10 */ /* 0x000fc6000ff1e0ff */
[----:B------:R1:W-:Y:S04]  /*55970*/  @!P1 STG.E.U8 desc[UR46][R8.64+0xb0], R7 ;  /* 0x0000b00708009986 */ /* 0x0003e8000c10112e */
[----:B------:R-:W5:Y:S01]  /*55980*/  LDL.LU R22, [R1+0x764] ;  /* 0x0007640001167983 */ /* 0x000f620000300800 */
[-C--:B0-----:R-:W-:Y:S02]  /*55990*/  @!P5 IMAD R3, R21, R16.reuse, RZ ;  /* 0x000000101503d224 */ /* 0x081fe400078e02ff */
[----:B------:R-:W-:Y:S01]  /*559a0*/  @!P6 IMAD R5, R20, R16, RZ ;  /* 0x000000101405e224 */ /* 0x000fe200078e02ff */
[----:B-1----:R-:W-:Y:S02]  /*559b0*/  @!P6 IADD3.X R7, R9, UR43, RZ, P0, !PT ;  /* 0x0000002b0907ec10 */ /* 0x002fe400087fe4ff */
[----:B------:R0:W-:Y:S01]  /*559c0*/  @!P5 STG.E.U8 desc[UR46][R8.64+0xb1], R3 ;  /* 0x0000b1030800d986 */ /* 0x0001e2000c10112e */
[----:B------:R-:W-:-:S02]  /*559d0*/  @!P2 IADD3 R4, P1, R8, UR44, RZ ;  /* 0x0000002c0804ac10 */ /* 0x000fc4000ff3e0ff */
[C---:B------:R-:W-:Y:S01]  /*559e0*/  ISETP.LT.OR P5, PT, R0.reuse, 0xb9, !P4 ;  /* 0x000000b90000780c */ /* 0x040fe200067a1670 */
[----:B------:R1:W-:Y:S01]  /*559f0*/  @!P6 STG.E.U8 desc[UR46][R6.64+0xb0], R5 ;  /* 0x0000b0050600e986 */ /* 0x0003e2000c10112e */
[C---:B------:R-:W-:Y:S02]  /*55a00*/  ISETP.LT.OR P0, PT, R0.reuse, 0xb9, !P3 ;  /* 0x000000b90000780c */ /* 0x040fe40005f01670 */
[----:B------:R-:W-:Y:S01]  /*55a10*/  ISETP.LT.OR P6, PT, R0, 0xba, !P4 ;  /* 0x000000ba0000780c */ /* 0x000fe200067c1670 */
[----:B------:R-:W5:Y:S01]  /*55a20*/  LDL.LU R21, [R1+0x768] ;  /* 0x0007680001157983 */ /* 0x000f620000300800 */
[----:B0-----:R-:W-:-:S03]  /*55a30*/  @!P2 IMAD R3, R15, R16, RZ ;  /* 0x000000100f03a224 */ /* 0x001fc600078e02ff */
[----:B------:R-:W5:Y:S01]  /*55a40*/  LDL.LU R20, [R1+0x76c] ;  /* 0x00076c0001147983 */ /* 0x000f620000300800 */
[----:B-1----:R-:W-:-:S03]  /*55a50*/  @!P2 IADD3.X R5, R9, UR43, RZ, P1, !PT ;  /* 0x0000002b0905ac10 */ /* 0x002fc60008ffe4ff */
[-C--:B------:R-:W-:Y:S01]  /*55a60*/  @!P5 IMAD R10, R10, R16.reuse, RZ ;  /* 0x000000100a0ad224 */ /* 0x080fe200078e02ff */
[----:B------:R-:W-:Y:S01]  /*55a70*/  ISETP.LT.OR P1, PT, R0, 0xba, !P3 ;  /* 0x000000ba0000780c */ /* 0x000fe20005f21670 */
[----:B------:R-:W5:Y:S04]  /*55a80*/  LDL.LU R15, [R1+0x770] ;  /* 0x00077000010f7983 */ /* 0x000f680000300800 */
[----:B------:R0:W-:Y:S04]  /*55a90*/  @!P2 STG.E.U8 desc[UR46][R4.64+0xb1], R3 ;  /* 0x0000b1030400a986 */ /* 0x0001e8000c10112e */
[----:B------:R1:W-:Y:S01]  /*55aa0*/  @!P5 STG.E.U8 desc[UR46][R8.64+0xb8], R10 ;  /* 0x0000b80a0800d986 */ /* 0x0003e2000c10112e */
[----:B0-----:R-:W-:-:S03]  /*55ab0*/  @!P0 IMAD R5, R13, R16, RZ ;  /* 0x000000100d058224 */ /* 0x001fc600078e02ff */
[-C--:B------:R-:W-:Y:S01]  /*55ac0*/  @!P1 IMAD R3, R12, R16.reuse, RZ ;  /* 0x000000100c039224 */ /* 0x080fe200078e02ff */
[----:B------:R-:W5:Y:S01]  /*55ad0*/  LDL.LU R13, [R1+0x774] ;  /* 0x00077400010d7983 */ /* 0x000f620000300800 */
[----:B------:R-:W-:-:S03]  /*55ae0*/  @!P6 IMAD R4, R14, R16, RZ ;  /* 0x000000100e04e224 */ /* 0x000fc600078e02ff */
[----:B------:R-:W5:Y:S04]  /*55af0*/  LDL.LU R12, [R1+0x778] ;  /* 0x00077800010c7983 */ /* 0x000f680000300800 */
[----:B------:R-:W5:Y:S04]  /*55b00*/  LDL.LU R14, [R1+0x77c] ;  /* 0x00077c00010e7983 */ /* 0x000f680000300800 */
[----:B-1----:R-:W2:Y:S01]  /*55b10*/  LDL.LU R10, [R1+0x600] ;  /* 0x00060000010a7983 */ /* 0x002ea20000300800 */
[----:B------:R-:W-:-:S03]  /*55b20*/  @!P0 IADD3 R6, P2, R8, UR44, RZ ;  /* 0x0000002c08068c10 */ /* 0x000fc6000ff5e0ff */
[----:B------:R0:W-:Y:S01]  /*55b30*/  @!P6 STG.E.U8 desc[UR46][R8.64+0xb9], R4 ;  /* 0x0000b9040800e986 */ /* 0x0001e2000c10112e */
[----:B------:R-:W-:Y:S02]  /*55b40*/  @!P0 IADD3.X R7, R9, UR43, RZ, P2, !PT ;  /* 0x0000002b09078c10 */ /* 0x000fe400097fe4ff */
[----:B------:R-:W-:-:S03]  /*55b50*/  ISETP.GE.AND P6, PT, R19, 0x81, PT ;  /* 0x000000811300780c */ /* 0x000fc60003fc6270 */
[----:B------:R1:W-:Y:S01]  /*55b60*/  @!P0 STG.E.U8 desc[UR46][R6.64+0xb8], R5 ;  /* 0x0000b80506008986 */ /* 0x0003e2000c10112e */
[----:B------:R-:W-:Y:S02]  /*55b70*/  ISETP.LT.OR P0, PT, R0, 0x1, !P6 ;  /* 0x000000010000780c */ /* 0x000fe40007701670 */
[----:B0-----:R-:W-:Y:S01]  /*55b80*/  @!P1 IADD3 R4, P2, R8, UR44, RZ ;  /* 0x0000002c08049c10 */ /* 0x001fe2000ff5e0ff */
[----:B------:R-:W-:-:S03]  /*55b90*/  USHF.L.U64.HI UR4, UR10, 0x7, UR11 ;  /* 0x000000070a047899 */ /* 0x000fc6000801020b */
[----:B-1----:R-:W-:Y:S02]  /*55ba0*/  @!P1 IADD3.X R5, R9, UR43, RZ, P2, !PT ;  /* 0x0000002b09059c10 */ /* 0x002fe400097fe4ff */
[----:B------:R-:W-:-:S03]  /*55bb0*/  MOV R6, UR10 ;  /* 0x0000000a00067c02 */ /* 0x000fc60008000f00 */
[----:B------:R2:W-:Y:S01]  /*55bc0*/  @!P1 STG.E.U8 desc[UR46][R4.64+0xb9], R3 ;  /* 0x0000b90304009986 */ /* 0x0005e2000c10112e */
[----:B------:R-:W-:-:S04]  /*55bd0*/  LEA R6, P1, R6, R8, 0x7 ;  /* 0x0000000806067211 */ /* 0x000fc800078238ff */
[----:B------:R-:W-:Y:S01]  /*55be0*/  IADD3.X R7, R9, UR4, RZ, P1, !PT ;  /* 0x0000000409077c10 */ /* 0x000fe20008ffe4ff */
[----:B--2---:R-:W-:-:S05]  /*55bf0*/  @!P0 IMAD R3, R10, R16, RZ ;  /* 0x000000100a038224 */ /* 0x004fca00078e02ff */
[----:B------:R0:W-:Y:S04]  /*55c00*/  @!P0 STG.E.U8 desc[UR46][R6.64], R3 ;  /* 0x0000000306008986 */ /* 0x0001e8000c10112e */
[----:B0-----:R-:W2:Y:S01]  /*55c10*/  LDL.LU R3, [R1+0x608] ;  /* 0x0006080001037983 */ /* 0x001ea20000300800 */
[----:B------:R-:W-:Y:S02]  /*55c20*/  ISETP.LT.OR P2, PT, R0, 0x2, !P6 ;  /* 0x000000020000780c */ /* 0x000fe40007741670 */
[----:B------:R-:W-:-:S04]  /*55c30*/  ISETP.GE.AND P5, PT, R19, 0x89, PT ;  /* 0x000000891300780c */ /* 0x000fc80003fa6270 */
[----:B------:R-:W-:-:S07]  /*55c40*/  ISETP.LT.OR P1, PT, R0, 0x1, !P5 ;  /* 0x000000010000780c */ /* 0x000fce0006f21670 */
[----:B------:R-:W-:Y:S02]  /*55c50*/  @!P2 IMAD R10, R11, R16, RZ ;  /* 0x000000100b0aa224 */ /* 0x000fe400078e02ff */
[----:B------:R-:W-:Y:S02]  /*55c60*/  @!P2 IMAD.MOV.U32 R4, RZ, RZ, R6 ;  /* 0x000000ffff04a224 */ /* 0x000fe400078e0006 */
[----:B------:R-:W-:-:S05]  /*55c70*/  @!P2 IMAD.MOV.U32 R5, RZ, RZ, R7 ;  /* 0x000000ffff05a224 */ /* 0x000fca00078e0007 */
[----:B------:R0:W-:Y:S02]  /*55c80*/  @!P2 STG.E.U8 desc[UR46][R4.64+0x1], R10 ;  /* 0x0000010a0400a986 */ /* 0x0001e4000c10112e */
[----:B0-----:R-:W-:-:S04]  /*55c90*/  @!P1 IADD3 R10, P2, R6, UR44, RZ ;  /* 0x0000002c060a9c10 */ /* 0x001fc8000ff5e0ff */
[----:B------:R-:W-:Y:S01]  /*55ca0*/  @!P1 IADD3.X R11, R7, UR43, RZ, P2, !PT ;  /* 0x0000002b070b9c10 */ /* 0x000fe200097fe4ff */
[----:B--2---:R-:W-:-:S05]  /*55cb0*/  @!P1 IMAD R3, R3, R16, RZ ;  /* 0x0000001003039224 */ /* 0x004fca00078e02ff */
[----:B------:R0:W-:Y:S04]  /*55cc0*/  @!P1 STG.E.U8 desc[UR46][R10.64], R3 ;  /* 0x000000030a009986 */ /* 0x0001e8000c10112e */
[----:B0-----:R-:W2:Y:S04]  /*55cd0*/  LDL.LU R3, [R1+0x60c] ;  /* 0x00060c0001037983 */ /* 0x001ea80000300800 */
[----:B------:R-:W3:Y:S01]  /*55ce0*/  LDL.LU R10, [R1+0x610] ;  /* 0x00061000010a7983 */ /* 0x000ee20000300800 */
[C---:B------:R-:W-:Y:S02]  /*55cf0*/  ISETP.LT.OR P0, PT, R0.reuse, 0x2, !P5 ;  /* 0x000000020000780c */ /* 0x040fe40006f01670 */
[----:B------:R-:W-:Y:S01]  /*55d00*/  ISETP.LT.OR P1, PT, R0, 0x9, !P6 ;  /* 0x000000090000780c */ /* 0x000fe20007721670 */
[----:B------:R-:W4:Y:S10]  /*55d10*/  LDL.LU R11, [R1+0x614] ;  /* 0x00061400010b7983 */ /* 0x000f340000300800 */
[----:B------:R-:W-:-:S04]  /*55d20*/  @!P0 IADD3 R4, P2, R6, UR44, RZ ;  /* 0x0000002c06048c10 */ /* 0x000fc8000ff5e0ff */
[----:B------:R-:W-:Y:S01]  /*55d30*/  @!P0 IADD3.X R5, R7, UR43, RZ, P2, !PT ;  /* 0x0000002b07058c10 */ /* 0x000fe200097fe4ff */
[----:B--2---:R-:W-:-:S05]  /*55d40*/  @!P0 IMAD R3, R3, R16, RZ ;  /* 0x0000001003038224 */ /* 0x004fca00078e02ff */
[----:B------:R3:W-:Y:S02]  /*55d50*/  @!P0 STG.E.U8 desc[UR46][R4.64+0x1], R3 ;  /* 0x0000010304008986 */ /* 0x0007e4000c10112e */
[----:B---3--:R-:W-:Y:S01]  /*55d60*/  @!P1 IMAD R3, R10, R16, RZ ;  /* 0x000000100a039224 */ /* 0x008fe200078e02ff */
[----:B------:R-:W-:Y:S01]  /*55d70*/  @!P1 MOV R5, R7 ;  /* 0x0000000700059202 */ /* 0x000fe20000000f00 */
[----:B------:R-:W-:-:S05]  /*55d80*/  @!P1 IMAD.MOV.U32 R4, RZ, RZ, R6 ;  /* 0x000000ffff049224 */ /* 0x000fca00078e0006 */
[----:B------:R0:W-:Y:S04]  /*55d90*/  @!P1 STG.E.U8 desc[UR46][R4.64+0x8], R3 ;  /* 0x0000080304009986 */ /* 0x0001e8000c10112e */
[----:B0-----:R-:W2:Y:S01]  /*55da0*/  LDL.LU R3, [R1+0x618] ;  /* 0x0006180001037983 */ /* 0x001ea20000300800 */
[C---:B------:R-:W-:Y:S02]  /*55db0*/  ISETP.LT.OR P2, PT, R0.reuse, 0xa, !P6 ;  /* 0x0000000a0000780c */ /* 0x040fe40007741670 */
[----:B------:R-:W-:-:S11]  /*55dc0*/  ISETP.LT.OR P0, PT, R0, 0x9, !P5 ;  /* 0x000000090000780c */ /* 0x000fd60006f01670 */
[----:B----4-:R-:W-:Y:S02]  /*55dd0*/  @!P2 IMAD R10, R11, R16, RZ ;  /* 0x000000100b0aa224 */ /* 0x010fe400078e02ff */
        /* <DEDUP_REMOVED lines=367> */
[----:B0-----:R-:W2:Y:S01]  /*574d0*/  LDL.LU R11, [R1+0x70c] ;  /* 0x00070c00010b7983 */ /* 0x001ea20000300800 */
[C---:B------:R-:W-:Y:S02]  /*574e0*/  ISETP.LT.OR P0, PT, R0.reuse, 0x82, !P5 ;  /* 0x000000820000780c */ /* 0x040fe40006f01670 */
[----:B------:R-:W-:-:S11]  /*574f0*/  ISETP.LT.OR P1, PT, R0, 0x89, !P6 ;  /* 0x000000890000780c */ /* 0x000fd60007721670 */
[----:B------:R-:W-:-:S04]  /*57500*/  @!P0 IADD3 R4, P2, R6, UR44, RZ ;  /* 0x0000002c06048c10 */ /* 0x000fc8000ff5e0ff */
[----:B------:R-:W-:Y:S02]  /*57510*/  @!P0 IADD3.X R5, R7, UR43, RZ, P2, !PT ;  /* 0x0000002b07058c10 */ /* 0x000fe400097fe4ff */
[----:B------:R-:W-:-:S13]  /*57520*/  ISETP.LT.OR P2, PT, R0, 0x8a, !P6 ;  /* 0x0000008a0000780c */ /* 0x000fda0007741670 */
[-C--:B------:R-:W-:Y:S02]  /*57530*/  @!P2 IMAD R10, R234, R16.reuse, RZ ;  /* 0x00000010ea0aa224 */ /* 0x080fe400078e02ff */
[----:B--2---:R-:W-:-:S05]  /*57540*/  @!P0 IMAD R3, R11, R16, RZ ;  /* 0x000000100b038224 */ /* 0x004fca00078e02ff */
[----:B------:R0:W-:Y:S01]  /*57550*/  @!P0 STG.E.U8 desc[UR46][R4.64+0x81], R3 ;  /* 0x0000810304008986 */ /* 0x0001e2000c10112e */
[C---:B------:R-:W-:Y:S01]  /*57560*/  ISETP.LT.OR P0, PT, R0.reuse, 0x89, !P5 ;  /* 0x000000890000780c */ /* 0x040fe20006f01670 */
[----:B0-----:R-:W-:Y:S01]  /*57570*/  @!P1 IMAD R3, R235, R16, RZ ;  /* 0x00000010eb039224 */ /* 0x001fe200078e02ff */
[----:B------:R-:W-:Y:S01]  /*57580*/  @!P1 MOV R5, R7 ;  /* 0x0000000700059202 */ /* 0x000fe20000000f00 */
[----:B------:R-:W-:Y:S01]  /*57590*/  @!P1 IMAD.MOV.U32 R4, RZ, RZ, R6 ;  /* 0x000000ffff049224 */ /* 0x000fe200078e0006 */
[----:B------:R-:W2:Y:S04]  /*575a0*/  LDL.LU R235, [R1+0x5a0] ;  /* 0x0005a00001eb7983 */ /* 0x000ea80000300800 */
[----:B------:R0:W-:Y:S01]  /*575b0*/  @!P1 STG.E.U8 desc[UR46][R4.64+0x88], R3 ;  /* 0x0000880304009986 */ /* 0x0001e2000c10112e */
[----:B------:R-:W-:-:S03]  /*575c0*/  ISETP.LT.OR P1, PT, R0, 0x8a, !P5 ;  /* 0x0000008a0000780c */ /* 0x000fc60006f21670 */
[----:B------:R-:W3:Y:S01]  /*575d0*/  LDL.LU R234, [R1+0x5a4] ;  /* 0x0005a40001ea7983 */ /* 0x000ee20000300800 */
[----:B0-----:R-:W-:Y:S02]  /*575e0*/  @!P2 IMAD.MOV.U32 R4, RZ, RZ, R6 ;  /* 0x000000ffff04a224 */ /* 0x001fe400078e0006 */
[----:B------:R-:W-:-:S05]  /*575f0*/  @!P2 IMAD.MOV.U32 R5, RZ, RZ, R7 ;  /* 0x000000ffff05a224 */ /* 0x000fca00078e0007 */
[----:B------:R0:W-:Y:S01]  /*57600*/  @!P2 STG.E.U8 desc[UR46][R4.64+0x89], R10 ;  /* 0x0000890a0400a986 */ /* 0x0001e2000c10112e */
[----:B-----5:R-:W-:-:S03]  /*57610*/  @!P0 IMAD R3, R233, R16, RZ ;  /* 0x00000010e9038224 */ /* 0x020fc600078e02ff */
[----:B------:R-:W4:Y:S01]  /*57620*/  LDL.LU R233, [R1+0x5a8] ;  /* 0x0005a80001e97983 */ /* 0x000f220000300800 */
[----:B0-----:R-:W-:-:S04]  /*57630*/  @!P0 IADD3 R10, P2, R6, UR44, RZ ;  /* 0x0000002c060a8c10 */ /* 0x001fc8000ff5e0ff */
[----:B------:R-:W-:Y:S02]  /*57640*/  @!P0 IADD3.X R11, R7, UR43, RZ, P2, !PT ;  /* 0x0000002b070b8c10 */ /* 0x000fe400097fe4ff */
[----:B------:R-:W-:-:S03]  /*57650*/  @!P1 IADD3 R4, P2, R6, UR44, RZ ;  /* 0x0000002c06049c10 */ /* 0x000fc6000ff5e0ff */
[----:B------:R0:W-:Y:S01]  /*57660*/  @!P0 STG.E.U8 desc[UR46][R10.64+0x88], R3 ;  /* 0x000088030a008986 */ /* 0x0001e2000c10112e */
[C---:B------:R-:W-:Y:S02]  /*57670*/  ISETP.LT.OR P0, PT, R0.reuse, 0x91, !P6 ;  /* 0x000000910000780c */ /* 0x040fe40007701670 */
[----:B------:R-:W-:Y:S02]  /*57680*/  @!P1 IADD3.X R5, R7, UR43, RZ, P2, !PT ;  /* 0x0000002b07059c10 */ /* 0x000fe400097fe4ff */
[----:B------:R-:W-:Y:S01]  /*57690*/  ISETP.LT.OR P2, PT, R0, 0x92, !P6 ;  /* 0x000000920000780c */ /* 0x000fe20007741670 */
[----:B0-----:R-:W-:Y:S02]  /*576a0*/  @!P1 IMAD R3, R232, R16, RZ ;  /* 0x00000010e8039224 */ /* 0x001fe400078e02ff */
[----:B------:R-:W5:Y:S04]  /*576b0*/  LDL.LU R232, [R1+0x5ac] ;  /* 0x0005ac0001e87983 */ /* 0x000f680000300800 */
[----:B------:R0:W-:Y:S01]  /*576c0*/  @!P1 STG.E.U8 desc[UR46][R4.64+0x89], R3 ;  /* 0x0000890304009986 */ /* 0x0001e2000c10112e */
[----:B------:R-:W-:-:S05]  /*576d0*/  ISETP.LT.OR P1, PT, R0, 0x91, !P5 ;  /* 0x000000910000780c */ /* 0x000fca0006f21670 */
[-C--:B------:R-:W-:Y:S02]  /*576e0*/  @!P2 IMAD R10, R230, R16.reuse, RZ ;  /* 0x00000010e60aa224 */ /* 0x080fe400078e02ff */
[----:B0-----:R-:W-:Y:S01]  /*576f0*/  @!P0 IMAD R3, R231, R16, RZ ;  /* 0x00000010e7038224 */ /* 0x001fe200078e02ff */
[----:B------:R-:W-:Y:S01]  /*57700*/  @!P0 MOV R5, R7 ;  /* 0x0000000700058202 */ /* 0x000fe20000000f00 */
[----:B------:R-:W-:Y:S01]  /*57710*/  @!P0 IMAD.MOV.U32 R4, RZ, RZ, R6 ;  /* 0x000000ffff048224 */ /* 0x000fe200078e0006 */
[----:B------:R-:W5:Y:S04]  /*57720*/  LDL.LU R231, [R1+0x5b0] ;  /* 0x0005b00001e77983 */ /* 0x000f680000300800 */
[----:B------:R0:W-:Y:S01]  /*57730*/  @!P0 STG.E.U8 desc[UR46][R4.64+0x90], R3 ;  /* 0x0000900304008986 */ /* 0x0001e2000c10112e */
[----:B------:R-:W-:-:S03]  /*57740*/  ISETP.LT.OR P0, PT, R0, 0x92, !P5 ;  /* 0x000000920000780c */ /* 0x000fc60006f01670 */
[----:B------:R-:W5:Y:S01]  /*57750*/  LDL.LU R230, [R1+0x5b4] ;  /* 0x0005b40001e67983 */ /* 0x000f620000300800 */
[----:B0-----:R-:W-:Y:S02]  /*57760*/  @!P2 IMAD.MOV.U32 R4, RZ, RZ, R6 ;  /* 0x000000ffff04a224 */ /* 0x001fe400078e0006 */
[----:B------:R-:W-:-:S05]  /*57770*/  @!P2 IMAD.MOV.U32 R5, RZ, RZ, R7 ;  /* 0x000000ffff05a224 */ /* 0x000fca00078e0007 */
[----:B------:R0:W-:Y:S01]  /*57780*/  @!P2 STG.E.U8 desc[UR46][R4.64+0x91], R10 ;  /* 0x0000910a0400a986 */ /* 0x0001e2000c10112e */
[----:B------:R-:W-:-:S03]  /*57790*/  @!P1 IMAD R3, R229, R16, RZ ;  /* 0x00000010e5039224 */ /* 0x000fc600078e02ff */
[----:B------:R-:W5:Y:S01]  /*577a0*/  LDL.LU R229, [R1+0x5b8] ;  /* 0x0005b80001e57983 */ /* 0x000f620000300800 */
        /* <DEDUP_REMOVED lines=79> */
[----:B0-----:R-:W-:-:S05]  /*57ca0*/  @!P1 IMAD R3, R216, R16, RZ ;  /* 0x00000010d8039224 */ /* 0x001fca00078e02ff */
[----:B------:R0:W-:Y:S01]  /*57cb0*/  @!P1 STG.E.U8 desc[UR46][R4.64+0xa9], R3 ;  /* 0x0000a90304009986 */ /* 0x0001e2000c10112e */
[----:B------:R-:W-:-:S06]  /*57cc0*/  ISETP.LT.OR P1, PT, R0, 0xb1, !P5 ;  /* 0x000000b10000780c */ /* 0x000fcc0006f21670 */
[-C--:B------:R-:W-:Y:S02]  /*57cd0*/  @!P2 IMAD R10, R22, R16.reuse, RZ ;  /* 0x00000010160aa224 */ /* 0x080fe400078e02ff */
[----:B0-----:R-:W-:Y:S01]  /*57ce0*/  @!P0 IMAD R3, R23, R16, RZ ;  /* 0x0000001017038224 */ /* 0x001fe200078e02ff */
[----:B------:R-:W-:Y:S01]  /*57cf0*/  @!P0 MOV R5, R7 ;  /* 0x0000000700058202 */ /* 0x000fe20000000f00 */
[----:B------:R-:W-:-:S05]  /*57d00*/  @!P0 IMAD.MOV.U32 R4, RZ, RZ, R6 ;  /* 0x000000ffff048224 */ /* 0x000fca00078e0006 */
[----:B------:R0:W-:Y:S01]  /*57d10*/  @!P0 STG.E.U8 desc[UR46][R4.64+0xb0], R3 ;  /* 0x0000b00304008986 */ /* 0x0001e2000c10112e */
[----:B------:R-:W-:Y:S01]  /*57d20*/  ISETP.LT.OR P0, PT, R0, 0xb2, !P5 ;  /* 0x000000b20000780c */ /* 0x000fe20006f01670 */
        /* <DEDUP_REMOVED lines=18> */
[--C-:B------:R-:W-:Y:S01]  /*57e50*/  @!P1 IMAD.MOV.U32 R4, RZ, RZ, R6.reuse ;  /* 0x000000ffff049224 */ /* 0x100fe200078e0006 */
[----:B------:R-:W5:Y:S04]  /*57e60*/  LDL.LU R15, [R1+0x5f0] ;  /* 0x0005f000010f7983 */ /* 0x000f680000300800 */
[----:B------:R0:W-:Y:S01]  /*57e70*/  @!P1 STG.E.U8 desc[UR46][R4.64+0xb8], R3 ;  /* 0x0000b80304009986 */ /* 0x0001e2000c10112e */
[----:B------:R-:W-:Y:S01]  /*57e80*/  ISETP.LT.OR P1, PT, R0, 0xba, !P5 ;  /* 0x000000ba0000780c */ /* 0x000fe20006f21670 */
[----:B0-----:R-:W-:-:S02]  /*57e90*/  @!P2 IMAD.MOV.U32 R4, RZ, RZ, R6 ;  /* 0x000000ffff04a224 */ /* 0x001fc400078e0006 */
[----:B------:R-:W-:-:S05]  /*57ea0*/  @!P2 IMAD.MOV.U32 R5, RZ, RZ, R7 ;  /* 0x000000ffff05a224 */ /* 0x000fca00078e0007 */
[----:B------:R0:W-:Y:S01]  /*57eb0*/  @!P2 STG.E.U8 desc[UR46][R4.64+0xb9], R10 ;  /* 0x0000b90a0400a986 */ /* 0x0001e2000c10112e */
[----:B------:R-:W-:Y:S01]  /*57ec0*/  @!P0 IMAD R3, R12, R16, RZ ;  /* 0x000000100c038224 */ /* 0x000fe200078e02ff */
[----:B0-----:R-:W-:-:S04]  /*57ed0*/  @!P0 IADD3 R4, P2, R6, UR44, RZ ;  /* 0x0000002c06048c10 */ /* 0x001fc8000ff5e0ff */
[----:B------:R-:W-:-:S05]  /*57ee0*/  @!P0 IADD3.X R5, R7, UR43, RZ, P2, !PT ;  /* 0x0000002b07058c10 */ /* 0x000fca00097fe4ff */
[----:B------:R0:W-:Y:S01]  /*57ef0*/  @!P0 STG.E.U8 desc[UR46][R4.64+0xb8], R3 ;  /* 0x0000b80304008986 */ /* 0x0001e2000c10112e */
[----:B------:R-:W-:-:S04]  /*57f00*/  @!P1 IADD3 R10, P0, R6, UR44, RZ ;  /* 0x0000002c060a9c10 */ /* 0x000fc8000ff1e0ff */
[----:B------:R-:W-:Y:S01]  /*57f10*/  @!P1 IADD3.X R11, R7, UR43, RZ, P0, !PT ;  /* 0x0000002b070b9c10 */ /* 0x000fe200087fe4ff */
[----:B0-----:R-:W-:Y:S02]  /*57f20*/  @!P1 IMAD R3, R14, R16, RZ ;  /* 0x000000100e039224 */ /* 0x001fe400078e02ff */
[----:B------:R-:W5:Y:S04]  /*57f30*/  LDL.LU R14, [R1+0x5f4] ;  /* 0x0005f400010e7983 */ /* 0x000f680000300800 */
[----:B------:R-:W5:Y:S04]  /*57f40*/  LDL.LU R20, [R1+0x5f8] ;  /* 0x0005f80001147983 */ /* 0x000f680000300800 */
[----:B------:R-:W5:Y:S04]  /*57f50*/  LDL.LU R216, [R1+0x5fc] ;  /* 0x0005fc0001d87983 */ /* 0x000f680000300800 */
[----:B------:R0:W-:Y:S04]  /*57f60*/  @!P1 STG.E.U8 desc[UR46][R10.64+0xb9], R3 ;  /* 0x0000b9030a009986 */ /* 0x0001e8000c10112e */
[----:B0-----:R-:W2:Y:S04]  /*57f70*/  LDL.LU R10, [R1+0x480] ;  /* 0x00048000010a7983 */ /* 0x001ea80000300800 */
[----:B------:R-:W3:Y:S01]  /*57f80*/  LDL.LU R11, [R1+0x484] ;  /* 0x00048400010b7983 */ /* 0x000ee20000300800 */
[----:B------:R-:W-:-:S04]  /*57f90*/  ISETP.GE.AND P6, PT, R19, 0x101, PT ;  /* 0x000001011300780c */ /* 0x000fc80003fc6270 */
[----:B------:R-:W-:Y:S01]  /*57fa0*/  ISETP.LT.OR P1, PT, R0, 0x1, !P6 ;  /* 0x000000010000780c */ /* 0x000fe20007721670 */
[----:B------:R-:W-:Y:S01]  /*57fb0*/  IMAD.U32 R4, RZ, RZ, UR10 ;  /* 0x0000000aff047e24 */ /* 0x000fe2000f8e00ff */
[----:B------:R-:W-:-:S04]  /*57fc0*/  USHF.L.U64.HI UR4, UR10, 0x8, UR11 ;  /* 0x000000080a047899 */ /* 0x000fc8000801020b */
[----:B------:R-:W-:-:S04]  /*57fd0*/  LEA R4, P0, R4, R8, 0x8 ;  /* 0x0000000804047211 */ /* 0x000fc800078040ff */
[----:B------:R-:W-:-:S03]  /*57fe0*/  IADD3.X R5, R9, UR4, RZ, P0, !PT ;  /* 0x0000000409057c10 */ /* 0x000fc600087fe4ff */
[----:B--2---:R-:W-:-:S05]  /*57ff0*/  @!P1 IMAD R3, R10, R16, RZ ;  /* 0x000000100a039224 */ /* 0x004fca00078e02ff */
[----:B------:R3:W-:Y:S01]  /*58000*/  @!P1 STG.E.U8 desc[UR46][R4.64], R3 ;  /* 0x0000000304009986 */ /* 0x0007e2000c10112e */
[----:B------:R-:W-:-:S13]  /*58010*/  ISETP.LT.OR P1, PT, R0, 0x2, !P6 ;  /* 0x000000020000780c */ /* 0x000fda0007721670 */
[----:B---3--:R-:W-:-:S05]  /*58020*/  @!P1 IMAD R3, R11, R16, RZ ;  /* 0x000000100b039224 */ /* 0x008fca00078e02ff */
[----:B------:R0:W-:Y:S04]  /*58030*/  @!P1 STG.E.U8 desc[UR46][R4.64+0x1], R3 ;  /* 0x0000010304009986 */ /* 0x0001e8000c10112e */
[----:B0-----:R-:W2:Y:S01]  /*58040*/  LDL.LU R3, [R1+0x488] ;  /* 0x0004880001037983 */ /* 0x001ea20000300800 */
[----:B------:R-:W-:Y:S02]  /*58050*/  ISETP.LT.OR P5, PT, R0, 0xc1, !P3 ;  /* 0x000000c10000780c */ /* 0x000fe40005fa1670 */
[----:B------:R-:W-:-:S11]  /*58060*/  ISETP.GE.AND P2, PT, R19, 0x109, PT ;  /* 0x000001091300780c */ /* 0x000fd60003f46270 */
[----:B------:R-:W-:-:S04]  /*58070*/  @!P5 IADD3 R22, P0, R8, UR44, RZ ;  /* 0x0000002c0816dc10 */ /* 0x000fc8000ff1e0ff */
[----:B------:R-:W-:Y:S02]  /*58080*/  @!P5 IADD3.X R23, R9, UR43, RZ, P0, !PT ;  /* 0x0000002b0917dc10 */ /* 0x000fe400087fe4ff */
[----:B------:R-:W-:-:S13]  /*58090*/  ISETP.LT.OR P0, PT, R0, 0x1, !P2 ;  /* 0x000000010000780c */ /* 0x000fda0005701670 */
[----:B------:R-:W-:-:S04]  /*580a0*/  @!P0 IADD3 R12, P5, R4, UR44, RZ ;  /* 0x0000002c040c8c10 */ /* 0x000fc8000ffbe0ff */
        /* <DEDUP_REMOVED lines=11> */
[----:B------:R-:W-:-:S13]  /*58160*/  ISETP.LT.OR P1, PT, R0, 0x9, !P6 ;  /* 0x000000090000780c */ /* 0x000fda0007721670 */
[----:B--2---:R-:W-:-:S05]  /*58170*/  @!P1 IMAD R3, R10, R16, RZ ;  /* 0x000000100a039224 */ /* 0x004fca00078e02ff */
[----:B------:R3:W-:Y:S01]  /*58180*/  @!P1 STG.E.U8 desc[UR46][R4.64+0x8], R3 ;  /* 0x0000080304009986 */ /* 0x0007e2000c10112e */
[----:B------:R-:W-:-:S13]  /*58190*/  ISETP.LT.OR P1, PT, R0, 0xa, !P6 ;  /* 0x0000000a0000780c */ /* 0x000fda0007721670 */
        /* <DEDUP_REMOVED lines=331> */
[----:B------:R-:W-:Y:S02]  /*59650*/  @!P1 IADD3.X R11, R5, UR43, RZ, P5, !PT ;  /* 0x0000002b050b9c10 */ /* 0x000fe4000affe4ff */
[----:B------:R-:W-:-:S13]  /*59660*/  ISETP.LT.OR P0, PT, R0, 0x91, !P2 ;  /* 0x000000910000780c */ /* 0x000fda0005701670 */
[----:B------:R-:W-:-:S04]  /*59670*/  @!P0 IADD3 R12, P5, R4, UR44, RZ ;  /* 0x0000002c040c8c10 */ /* 0x000fc8000ffbe0ff */
[----:B------:R-:W-:Y:S01]  /*59680*/  @!P0 IADD3.X R13, R5, UR43, RZ, P5, !PT ;  /* 0x0000002b050d8c10 */ /* 0x000fe2000affe4ff */
[----:B--2---:R-:W-:-:S05]  /*59690*/  @!P1 IMAD R3, R3, R16, RZ ;  /* 0x0000001003039224 */ /* 0x004fca00078e02ff */
[----:B------:R0:W-:Y:S01]  /*596a0*/  @!P1 STG.E.U8 desc[UR46][R10.64+0x89], R3 ;  /* 0x000089030a009986 */ /* 0x0001e2000c10112e */
[----:B------:R-:W-:-:S13]  /*596b0*/  ISETP.LT.OR P1, PT, R0, 0x91, !P6 ;  /* 0x000000910000780c */ /* 0x000fda0007721670 */
[----:B0-----:R-:W-:Y:S02]  /*596c0*/  @!P1 IMAD R3, R235, R16, RZ ;  /* 0x00000010eb039224 */ /* 0x001fe400078e02ff */
[----:B------:R-:W2:Y:S04]  /*596d0*/  LDL.LU R235, [R1+0x430] ;  /* 0x0004300001eb7983 */ /* 0x000ea80000300800 */
[----:B------:R0:W-:Y:S01]  /*596e0*/  @!P1 STG.E.U8 desc[UR46][R4.64+0x90], R3 ;  /* 0x0000900304009986 */ /* 0x0001e2000c10112e */
[----:B------:R-:W-:-:S13]  /*596f0*/  ISETP.LT.OR P1, PT, R0, 0x92, !P6 ;  /* 0x000000920000780c */ /* 0x000fda0007721670 */
[-C--:B0-----:R-:W-:Y:S02]  /*59700*/  @!P1 IMAD R3, R234, R16.reuse, RZ ;  /* 0x00000010ea039224 */ /* 0x081fe400078e02ff */
[----:B------:R-:W3:Y:S04]  /*59710*/  LDL.LU R234, [R1+0x434] ;  /* 0x0004340001ea7983 */ /* 0x000ee80000300800 */
[----:B------:R4:W-:Y:S01]  /*59720*/  @!P1 STG.E.U8 desc[UR46][R4.64+0x91], R3 ;  /* 0x0000910304009986 */ /* 0x0009e2000c10112e */
[----:B------:R-:W-:Y:S01]  /*59730*/  ISETP.LT.OR P1, PT, R0, 0x92, !P2 ;  /* 0x000000920000780c */ /* 0x000fe20005721670 */
[----:B----4-:R-:W-:-:S12]  /*59740*/  @!P0 IMAD R3, R233, R16, RZ ;  /* 0x00000010e9038224 */ /* 0x010fd800078e02ff */
[----:B------:R-:W-:Y:S01]  /*59750*/  @!P1 IADD3 R10, P5, R4, UR44, RZ ;  /* 0x0000002c040a9c10 */ /* 0x000fe2000ffbe0ff */
[----:B------:R-:W4:Y:S03]  /*59760*/  LDL.LU R233, [R1+0x438] ;  /* 0x0004380001e97983 */ /* 0x000f260000300800 */
[----:B------:R-:W-:Y:S01]  /*59770*/  @!P1 IADD3.X R11, R5, UR43, RZ, P5, !PT ;  /* 0x0000002b050b9c10 */ /* 0x000fe2000affe4ff */
[----:B------:R5:W-:Y:S02]  /*59780*/  @!P0 STG.E.U8 desc[UR46][R12.64+0x90], R3 ;  /* 0x000090030c008986 */ /* 0x000be4000c10112e */
[----:B-----5:R-:W-:Y:S01]  /*59790*/  @!P1 IMAD R3, R232, R16, RZ ;  /* 0x00000010e8039224 */ /* 0x020fe200078e02ff */
[C---:B------:R-:W-:Y:S01]  /*597a0*/  ISETP.LT.OR P0, PT, R0.reuse, 0x99, !P2 ;  /* 0x000000990000780c */ /* 0x040fe20005701670 */
[----:B------:R-:W5:Y:S04]  /*597b0*/  LDL.LU R232, [R1+0x43c] ;  /* 0x00043c0001e87983 */ /* 0x000f680000300800 */
[----:B------:R0:W-:Y:S01]  /*597c0*/  @!P1 STG.E.U8 desc[UR46][R10.64+0x91], R3 ;  /* 0x000091030a009986 */ /* 0x0001e2000c10112e */
[----:B------:R-:W-:-:S13]  /*597d0*/  ISETP.LT.OR P1, PT, R0, 0x99, !P6 ;  /* 0x000000990000780c */ /* 0x000fda0007721670 */
[----:B0-----:R-:W-:Y:S01]  /*597e0*/  @!P1 IMAD R3, R231, R16, RZ ;  /* 0x00000010e7039224 */ /* 0x001fe200078e02ff */
[----:B------:R-:W-:Y:S01]  /*597f0*/  @!P0 IADD3 R12, P5, R4, UR44, RZ ;  /* 0x0000002c040c8c10 */ /* 0x000fe2000ffbe0ff */
[----:B------:R-:W5:Y:S04]  /*59800*/  LDL.LU R231, [R1+0x440] ;  /* 0x0004400001e77983 */ /* 0x000f680000300800 */
[----:B------:R0:W-:Y:S01]  /*59810*/  @!P1 STG.E.U8 desc[UR46][R4.64+0x98], R3 ;  /* 0x0000980304009986 */ /* 0x0001e2000c10112e */
[----:B------:R-:W-:-:S13]  /*59820*/  ISETP.LT.OR P1, PT, R0, 0x9a, !P6 ;  /* 0x0000009a0000780c */ /* 0x000fda0007721670 */
[-C--:B0-----:R-:W-:Y:S01]  /*59830*/  @!P1 IMAD R3, R230, R16.reuse, RZ ;  /* 0x00000010e6039224 */ /* 0x081fe200078e02ff */
[----:B------:R-:W-:Y:S01]  /*59840*/  @!P0 IADD3.X R13, R5, UR43, RZ, P5, !PT ;  /* 0x0000002b050d8c10 */ /* 0x000fe2000affe4ff */
[----:B------:R-:W5:Y:S04]  /*59850*/  LDL.LU R230, [R1+0x444] ;  /* 0x0004440001e67983 */ /* 0x000f680000300800 */
[----:B------:R0:W-:Y:S01]  /*59860*/  @!P1 STG.E.U8 desc[UR46][R4.64+0x99], R3 ;  /* 0x0000990304009986 */ /* 0x0001e2000c10112e */
[----:B------:R-:W-:Y:S01]  /*59870*/  ISETP.LT.OR P1, PT, R0, 0x9a, !P2 ;  /* 0x0000009a0000780c */ /* 0x000fe20005721670 */
[----:B0-----:R-:W-:-:S12]  /*59880*/  @!P0 IMAD R3, R229, R16, RZ ;  /* 0x00000010e5038224 */ /* 0x001fd800078e02ff */
[----:B------:R-:W-:Y:S01]  /*59890*/  @!P1 IADD3 R10, P5, R4, UR44, RZ ;  /* 0x0000002c040a9c10 */ /* 0x000fe2000ffbe0ff */
[----:B------:R-:W5:Y:S03]  /*598a0*/  LDL.LU R229, [R1+0x448] ;  /* 0x0004480001e57983 */ /* 0x000f660000300800 */
[----:B------:R-:W-:Y:S01]  /*598b0*/  @!P1 IADD3.X R11, R5, UR43, RZ, P5, !PT ;  /* 0x0000002b050b9c10 */ /* 0x000fe2000affe4ff */
[----:B------:R0:W-:Y:S02]  /*598c0*/  @!P0 STG.E.U8 desc[UR46][R12.64+0x98], R3 ;  /* 0x000098030c008986 */ /* 0x0001e4000c10112e */
[----:B0-----:R-:W-:Y:S01]  /*598d0*/  @!P1 IMAD R3, R228, R16, RZ ;  /* 0x00000010e4039224 */ /* 0x001fe200078e02ff */
        /* <DEDUP_REMOVED lines=59> */
[----:B0-----:R-:W-:-:S05]  /*59c90*/  @!P1 IMAD R3, R21, R16, RZ ;  /* 0x0000001015039224 */ /* 0x001fca00078e02ff */
[----:B------:R0:W-:Y:S01]  /*59ca0*/  @!P1 STG.E.U8 desc[UR46][R10.64+0xb1], R3 ;  /* 0x0000b1030a009986 */ /* 0x0001e2000c10112e */
[----:B------:R-:W-:-:S13]  /*59cb0*/  ISETP.LT.OR P1, PT, R0, 0xb9, !P6 ;  /* 0x000000b90000780c */ /* 0x000fda0007721670 */
[----:B0-----:R-:W-:-:S05]  /*59cc0*/  @!P1 IMAD R3, R15, R16, RZ ;  /* 0x000000100f039224 */ /* 0x001fca00078e02ff */
[----:B------:R0:W-:Y:S01]  /*59cd0*/  @!P1 STG.E.U8 desc[UR46][R4.64+0xb8], R3 ;  /* 0x0000b80304009986 */ /* 0x0001e2000c10112e */
[C---:B------:R-:W-:Y:S02]  /*59ce0*/  ISETP.LT.OR P1, PT, R0.reuse, 0xba, !P6 ;  /* 0x000000ba0000780c */ /* 0x040fe40007721670 */
[----:B------:R-:W-:-:S11]  /*59cf0*/  ISETP.LT.OR P0, PT, R0, 0xb9, !P2 ;  /* 0x000000b90000780c */ /* 0x000fd60005701670 */
[----:B0-----:R-:W-:-:S05]  /*59d00*/  @!P1 IMAD R3, R14, R16, RZ ;  /* 0x000000100e039224 */ /* 0x001fca00078e02ff */
[----:B------:R0:W-:Y:S01]  /*59d10*/  @!P1 STG.E.U8 desc[UR46][R4.64+0xb9], R3 ;  /* 0x0000b90304009986 */ /* 0x0001e2000c10112e */
[----:B------:R-:W-:Y:S02]  /*59d20*/  ISETP.LT.OR P1, PT, R0, 0xba, !P2 ;  /* 0x000000ba0000780c */ /* 0x000fe40005721670 */
[----:B------:R-:W-:-:S04]  /*59d30*/  @!P0 IADD3 R12, P5, R4, UR44, RZ ;  /* 0x0000002c040c8c10 */ /* 0x000fc8000ffbe0ff */
[----:B------:R-:W-:Y:S01]  /*59d40*/  @!P0 IADD3.X R13, R5, UR43, RZ, P5, !PT ;  /* 0x0000002b050d8c10 */ /* 0x000fe2000affe4ff */
[----:B0-----:R-:W-:-:S06]  /*59d50*/  @!P0 IMAD R3, R20, R16, RZ ;  /* 0x0000001014038224 */ /* 0x001fcc00078e02ff */
[----:B------:R-:W-:Y:S01]  /*59d60*/  @!P1 IADD3 R14, P5, R4, UR44, RZ ;  /* 0x0000002c040e9c10 */ /* 0x000fe2000ffbe0ff */
[----:B------:R0:W-:Y:S03]  /*59d70*/  @!P0 STG.E.U8 desc[UR46][R12.64+0xb8], R3 ;  /* 0x0000b8030c008986 */ /* 0x0001e6000c10112e */
[----:B------:R-:W-:Y:S01]  /*59d80*/  @!P1 IADD3.X R15, R5, UR43, RZ, P5, !PT ;  /* 0x0000002b050f9c10 */ /* 0x000fe2000affe4ff */
[----:B0-----:R-:W-:Y:S02]  /*59d90*/  @!P1 IMAD R3, R216, R16, RZ ;  /* 0x00000010d8039224 */ /* 0x001fe400078e02ff */
[----:B------:R-:W5:Y:S04]  /*59da0*/  LDL.LU R216, [R1+0x47c] ;  /* 0x00047c0001d87983 */ /* 0x000f680000300800 */
[----:B------:R0:W-:Y:S04]  /*59db0*/  @!P1 STG.E.U8 desc[UR46][R14.64+0xb9], R3 ;  /* 0x0000b9030e009986 */ /* 0x0001e8000c10112e */
[----:B0-----:R-:W2:Y:S04]  /*59dc0*/  LDL.LU R14, [R1+0x300] ;  /* 0x00030000010e7983 */ /* 0x001ea80000300800 */
[----:B------:R-:W3:Y:S01]  /*59dd0*/  LDL.LU R15, [R1+0x304] ;  /* 0x00030400010f7983 */ /* 0x000ee20000300800 */
[----:B------:R-:W-:-:S04]  /*59de0*/  ISETP.GE.AND P0, PT, R19, 0x189, PT ;  /* 0x000001891300780c */ /* 0x000fc80003f06270 */
[----:B------:R-:W-:Y:S02]  /*59df0*/  ISETP.LT.OR P6, PT, R0, 0x1, !P0 ;  /* 0x000000010000780c */ /* 0x000fe400047c1670 */
[----:B------:R-:W-:Y:S01]  /*59e00*/  MOV R12, UR10 ;  /* 0x0000000a000c7c02 */ /* 0x000fe20008000f00 */
[----:B------:R-:W-:-:S04]  /*59e10*/  UIMAD UR4, UR11, 0x180, URZ ;  /* 0x000001800b0478a4 */ /* 0x000fc8000f8e023f */
[----:B------:R-:W-:Y:S01]  /*59e20*/  IMAD.WIDE.U32 R12, R12, 0x180, R8 ;  /* 0x000001800c0c7825 */ /* 0x000fe200078e0008 */
[----:B------:R-:W-:-:S03]  /*59e30*/  ISETP.GE.AND P1, PT, R19, 0x181, PT ;  /* 0x000001811300780c */ /* 0x000fc60003f26270 */
[----:B------:R-:W-:Y:S02]  /*59e40*/  VIADD R11, R13, UR4 ;  /* 0x000000040d0b7c36 */ /* 0x000fe40008000000 */
[----:B------:R-:W-:-:S04]  /*59e50*/  @!P6 IADD3 R20, P5, R12, UR44, RZ ;  /* 0x0000002c0c14ec10 */ /* 0x000fc8000ffbe0ff */
[----:B------:R-:W-:Y:S02]  /*59e60*/  @!P6 IADD3.X R21, R11, UR43, RZ, P5, !PT ;  /* 0x0000002b0b15ec10 */ /* 0x000fe4000affe4ff */
[----:B------:R-:W-:-:S13]  /*59e70*/  ISETP.LT.OR P5, PT, R0, 0x1, !P1 ;  /* 0x000000010000780c */ /* 0x000fda0004fa1670 */
[----:B------:R-:W-:Y:S02]  /*59e80*/  @!P5 IMAD.MOV.U32 R10, RZ, RZ, R12 ;  /* 0x000000ffff0ad224 */ /* 0x000fe400078e000c */
[----:B--2---:R-:W-:-:S05]  /*59e90*/  @!P5 IMAD R3, R14, R16, RZ ;  /* 0x000000100e03d224 */ /* 0x004fca00078e02ff */
[----:B------:R3:W-:Y:S01]  /*59ea0*/  @!P5 STG.E.U8 desc[UR46][R10.64], R3 ;  /* 0x000000030a00d986 */ /* 0x0007e2000c10112e */
[----:B------:R-:W-:-:S13]  /*59eb0*/  ISETP.LT.OR P5, PT, R0, 0x2, !P1 ;  /* 0x000000020000780c */ /* 0x000fda0004fa1670 */
[----:B---3--:R-:W-:Y:S02]  /*59ec0*/  @!P5 IMAD R3, R15, R16, RZ ;  /* 0x000000100f03d224 */ /* 0x008fe400078e02ff */
[----:B------:R-:W-:-:S05]  /*59ed0*/  @!P5 IMAD.MOV.U32 R10, RZ, RZ, R12 ;  /* 0x000000ffff0ad224 */ /* 0x000fca00078e000c */
[----:B------:R0:W-:Y:S04]  /*59ee0*/  @!P5 STG.E.U8 desc[UR46][R10.64+0x1], R3 ;  /* 0x000001030a00d986 */ /* 0x0001e8000c10112e */
[----:B0-----:R-:W2:Y:S01]  /*59ef0*/  LDL.LU R3, [R1+0x308] ;  /* 0x0003080001037983 */ /* 0x001ea20000300800 */
[----:B------:R-:W-:Y:S02]  /*59f00*/  ISETP.LT.OR P5, PT, R0, 0x2, !P0 ;  /* 0x000000020000780c */ /* 0x000fe400047a1670 */
[----:B------:R-:W-:Y:S01]  /*59f10*/  LOP3.LUT R18, R18, 0xffffffdf, RZ, 0xc0, !PT ;  /* 0xffffffdf12127812 */ /* 0x000fe200078ec0ff */
[----:B--2---:R-:W-:-:S05]  /*59f20*/  @!P6 IMAD R3, R3, R16, RZ ;  /* 0x000000100303e224 */ /* 0x004fca00078e02ff */
[----:B------:R0:W-:Y:S04]  /*59f30*/  @!P6 STG.E.U8 desc[UR46][R20.64], R3 ;  /* 0x000000031400e986 */ /* 0x0001e8000c10112e */
[----:B0-----:R-:W2:Y:S01]  /*59f40*/  LDL.LU R3, [R1+0x30c] ;  /* 0x00030c0001037983 */ /* 0x001ea20000300800 */
[----:B------:R-:W-:Y:S02]  /*59f50*/  @P2 LOP3.LUT R18, R18, 0x20, RZ, 0xfc, !PT ;  /* 0x0000002012122812 */ /* 0x000fe400078efcff */
[----:B------:R-:W-:-:S04]  /*59f60*/  @!P5 IADD3 R14, P2, R12, UR44, RZ ;  /* 0x0000002c0c0edc10 */ /* 0x000fc8000ff5e0ff */
[----:B------:R-:W-:Y:S01]  /*59f70*/  @!P5 IADD3.X R15, R11, UR43, RZ, P2, !PT ;  /* 0x0000002b0b0fdc10 */ /* 0x000fe200097fe4ff */
[----:B--2---:R-:W-:-:S05]  /*59f80*/  @!P5 IMAD R3, R3, R16, RZ ;  /* 0x000000100303d224 */ /* 0x004fca00078e02ff */
[----:B------:R0:W-:Y:S04]  /*59f90*/  @!P5 STG.E.U8 desc[UR46][R14.64+0x1], R3 ;  /* 0x000001030e00d986 */ /* 0x0001e8000c10112e */
[----:B0-----:R-:W2:Y:S04]  /*59fa0*/  LDL.LU R14, [R1+0x310] ;  /* 0x00031000010e7983 */ /* 0x001ea80000300800 */
[----:B------:R-:W3:Y:S01]  /*59fb0*/  LDL.LU R15, [R1+0x314] ;  /* 0x00031400010f7983 */ /* 0x000ee20000300800 */
[----:B------:R-:W-:-:S13]  /*59fc0*/  ISETP.LT.OR P5, PT, R0, 0x9, !P1 ;  /* 0x000000090000780c */ /* 0x000fda0004fa1670 */
[----:B------:R-:W-:Y:S01]  /*59fd0*/  @!P5 MOV R10, R12 ;  /* 0x0000000c000ad202 */ /* 0x000fe20000000f00 */
[----:B--2---:R-:W-:-:S05]  /*59fe0*/  @!P5 IMAD R3, R14, R16, RZ ;  /* 0x000000100e03d224 */ /* 0x004fca00078e02ff */
[----:B------:R3:W-:Y:S01]  /*59ff0*/  @!P5 STG.E.U8 desc[UR46][R10.64+0x8], R3 ;  /* 0x000008030a00d986 */ /* 0x0007e2000c10112e */
[----:B------:R-:W-:-:S13]  /*5a000*/  ISETP.LT.OR P5, PT, R0, 0xa, !P1 ;  /* 0x0000000a0000780c */ /* 0x000fda0004fa1670 */
[----:B---3--:R-:W-:Y:S02]  /*5a010*/  @!P5 IMAD R3, R15, R16, RZ ;  /* 0x000000100f03d224 */ /* 0x008fe400078e02ff */
[----:B------:R-:W-:-:S05]  /*5a020*/  @!P5 IMAD.MOV.U32 R10, RZ, RZ, R12 ;  /* 0x000000ffff0ad224 */ /* 0x000fca00078e000c */
        /* <DEDUP_REMOVED lines=391> */
[----:B0-----:R-:W-:Y:S01]  /*5b8a0*/  @!P5 IMAD R3, R235, R16, RZ ;  /* 0x00000010eb03d224 */ /* 0x001fe200078e02ff */
[----:B------:R-:W-:-:S05]  /*5b8b0*/  @!P5 MOV R10, R12 ;  /* 0x0000000c000ad202 */ /* 0x000fca0000000f00 */
[----:B------:R0:W-:Y:S01]  /*5b8c0*/  @!P5 STG.E.U8 desc[UR46][R10.64+0x98], R3 ;  /* 0x000098030a00d986 */ /* 0x0001e2000c10112e */
[----:B------:R-:W-:-:S13]  /*5b8d0*/  ISETP.LT.OR P5, PT, R0, 0x9a, !P1 ;  /* 0x0000009a0000780c */ /* 0x000fda0004fa1670 */
[----:B0-----:R-:W-:Y:S02]  /*5b8e0*/  @!P5 IMAD R3, R234, R16, RZ ;  /* 0x00000010ea03d224 */ /* 0x001fe400078e02ff */
[----:B------:R-:W-:-:S05]  /*5b8f0*/  @!P5 IMAD.MOV.U32 R10, RZ, RZ, R12 ;  /* 0x000000ffff0ad224 */ /* 0x000fca00078e000c */
[----:B------:R4:W-:Y:S01]  /*5b900*/  @!P5 STG.E.U8 desc[UR46][R10.64+0x99], R3 ;  /* 0x000099030a00d986 */ /* 0x0009e2000c10112e */
[----:B------:R-:W-:Y:S01]  /*5b910*/  ISETP.LT.OR P5, PT, R0, 0x9a, !P0 ;  /* 0x0000009a0000780c */ /* 0x000fe200047a1670 */
[----:B----4-:R-:W-:-:S12]  /*5b920*/  @!P6 IMAD R3, R233, R16, RZ ;  /* 0x00000010e903e224 */ /* 0x010fd800078e02ff */
[----:B------:R-:W-:Y:S01]  /*5b930*/  @!P5 IADD3 R14, P2, R12, UR44, RZ ;  /* 0x0000002c0c0edc10 */ /* 0x000fe2000ff5e0ff */
[----:B------:R5:W-:Y:S03]  /*5b940*/  @!P6 STG.E.U8 desc[UR46][R20.64+0x98], R3 ;  /* 0x000098031400e986 */ /* 0x000be6000c10112e */
[----:B------:R-:W-:Y:S01]  /*5b950*/  @!P5 IADD3.X R15, R11, UR43, RZ, P2, !PT ;  /* 0x0000002b0b0fdc10 */ /* 0x000fe200097fe4ff */
[----:B-----5:R-:W-:-:S05]  /*5b960*/  @!P5 IMAD R3, R232, R16, RZ ;  /* 0x00000010e803d224 */ /* 0x020fca00078e02ff */
[----:B------:R0:W-:Y:S01]  /*5b970*/  @!P5 STG.E.U8 desc[UR46][R14.64+0x99], R3 ;  /* 0x000099030e00d986 */ /* 0x0001e2000c10112e */
[----:B------:R-:W-:-:S13]  /*5b980*/  ISETP.LT.OR P5, PT, R0, 0xa1, !P1 ;  /* 0x000000a10000780c */ /* 0x000fda0004fa1670 */
[----:B0-----:R-:W-:Y:S02]  /*5b990*/  @!P5 IMAD R3, R231, R16, RZ ;  /* 0x00000010e703d224 */ /* 0x001fe400078e02ff */
[----:B------:R-:W-:-:S05]  /*5b9a0*/  @!P5 IMAD.MOV.U32 R10, RZ, RZ, R12 ;  /* 0x000000ffff0ad224 */ /* 0x000fca00078e000c */
[----:B------:R0:W-:Y:S01]  /*5b9b0*/  @!P5 STG.E.U8 desc[UR46][R10.64+0xa0], R3 ;  /* 0x0000a0030a00d986 */ /* 0x0001e2000c10112e */
[C---:B------:R-:W-:Y:S02]  /*5b9c0*/  ISETP.LT.OR P5, PT, R0.reuse, 0xa2, !P1 ;  /* 0x000000a20000780c */ /* 0x040fe40004fa1670 */
[----:B------:R-:W-:-:S11]  /*5b9d0*/  ISETP.LT.OR P6, PT, R0, 0xa1, !P0 ;  /* 0x000000a10000780c */ /* 0x000fd600047c1670 */
[----:B0-----:R-:W-:Y:S02]  /*5b9e0*/  @!P5 IMAD R3, R230, R16, RZ ;  /* 0x00000010e603d224 */ /* 0x001fe400078e02ff */
[----:B------:R-:W-:-:S05]  /*5b9f0*/  @!P5 IMAD.MOV.U32 R10, RZ, RZ, R12 ;  /* 0x000000ffff0ad224 */ /* 0x000fca00078e000c */
        /* <DEDUP_REMOVED lines=8> */
[----:B0-----:R-:W-:-:S05]  /*5ba80*/  @!P5 IMAD R3, R228, R16, RZ ;  /* 0x00000010e403d224 */ /* 0x001fca00078e02ff */
[----:B------:R0:W-:Y:S01]  /*5ba90*/  @!P5 STG.E.U8 desc[UR46][R14.64+0xa1], R3 ;  /* 0x0000a1030e00d986 */ /* 0x0001e2000c10112e */
[----:B------:R-:W-:-:S13]  /*5baa0*/  ISETP.LT.OR P5, PT, R0, 0xa9, !P1 ;  /* 0x000000a90000780c */ /* 0x000fda0004fa1670 */
[----:B0-----:R-:W-:Y:S01]  /*5bab0*/  @!P5 IMAD R3, R227, R16, RZ ;  /* 0x00000010e303d224 */ /* 0x001fe200078e02ff */
[----:B------:R-:W-:-:S05]  /*5bac0*/  @!P5 MOV R10, R12 ;  /* 0x0000000c000ad202 */ /* 0x000fca0000000f00 */
        /* <DEDUP_REMOVED lines=33> */
[C---:B------:R-:W-:Y:S02]  /*5bce0*/  ISETP.LT.OR P5, PT, R0.reuse, 0xb9, !P1 ;  /* 0x000000b90000780c */ /* 0x040fe40004fa1670 */
[----:B------:R-:W-:-:S11]  /*5bcf0*/  ISETP.LT.OR P6, PT, R0, 0xb9, !P0 ;  /* 0x000000b90000780c */ /* 0x000fd600047c1670 */
[----:B0-----:R-:W-:Y:S01]  /*5bd00*/  @!P5 IMAD R3, R219, R16, RZ ;  /* 0x00000010db03d224 */ /* 0x001fe200078e02ff */
[----:B------:R-:W-:-:S05]  /*5bd10*/  @!P5 MOV R10, R12 ;  /* 0x0000000c000ad202 */ /* 0x000fca0000000f00 */
[----:B------:R0:W-:Y:S01]  /*5bd20*/  @!P5 STG.E.U8 desc[UR46][R10.64+0xb8], R3 ;  /* 0x0000b8030a00d986 */ /* 0x0001e2000c10112e */
[----:B------:R-:W-:Y:S02]  /*5bd30*/  ISETP.LT.OR P5, PT, R0, 0xba, !P1 ;  /* 0x000000ba0000780c */ /* 0x000fe40004fa1670 */
[----:B------:R-:W-:-:S04]  /*5bd40*/  @!P6 IADD3 R20, P2, R12, UR44, RZ ;  /* 0x0000002c0c14ec10 */ /* 0x000fc8000ff5e0ff */
[----:B------:R-:W-:-:S07]  /*5bd50*/  @!P6 IADD3.X R21, R11, UR43, RZ, P2, !PT ;  /* 0x0000002b0b15ec10 */ /* 0x000fce00097fe4ff */
[----:B0-----:R-:W-:Y:S02]  /*5bd60*/  @!P5 IMAD R3, R218, R16, RZ ;  /* 0x00000010da03d224 */ /* 0x001fe400078e02ff */
[----:B------:R-:W-:-:S05]  /*5bd70*/  @!P5 IMAD.MOV.U32 R10, RZ, RZ, R12 ;  /* 0x000000ffff0ad224 */ /* 0x000fca00078e000c */
[----:B------:R0:W-:Y:S02]  /*5bd80*/  @!P5 STG.E.U8 desc[UR46][R10.64+0xb9], R3 ;  /* 0x0000b9030a00d986 */ /* 0x0001e4000c10112e */
[----:B0-----:R-:W-:-:S05]  /*5bd90*/  @!P6 IMAD R3, R217, R16, RZ ;  /* 0x00000010d903e224 */ /* 0x001fca00078e02ff */
[----:B------:R0:W-:Y:S04]  /*5bda0*/  @!P6 STG.E.U8 desc[UR46][R20.64+0xb8], R3 ;  /* 0x0000b8031400e986 */ /* 0x0001e8000c10112e */
[----:B0-----:R-:W2:Y:S04]  /*5bdb0*/  LDL.LU R20, [R1+0x180] ;  /* 0x0001800001147983 */ /* 0x001ea80000300800 */
[----:B------:R-:W3:Y:S01]  /*5bdc0*/  LDL.LU R21, [R1+0x184] ;  /* 0x0001840001157983 */ /* 0x000ee20000300800 */
[----:B------:R-:W-:-:S03]  /*5bdd0*/  ISETP.LT.OR P5, PT, R0, 0xba, !P0 ;  /* 0x000000ba0000780c */ /* 0x000fc600047a1670 */
[----:B------:R-:W4:Y:S04]  /*5bde0*/  LDL.LU R14, [R1+0x190] ;  /* 0x00019000010e7983 */ /* 0x000f280000300800 */
[----:B------:R-:W5:Y:S04]  /*5bdf0*/  LDL.LU R15, [R1+0x194] ;  /* 0x00019400010f7983 */ /* 0x000f680000300800 */
[----:B------:R-:W5:Y:S02]  /*5be00*/  LDL.LU R235, [R1+0x2b0] ;  /* 0x0002b00001eb7983 */ /* 0x000f640000300800 */
[----:B------:R-:W-:Y:S01]  /*5be10*/  @!P5 IADD3 R10, P2, R12, UR44, RZ ;  /* 0x0000002c0c0adc10 */ /* 0x000fe2000ff5e0ff */
[----:B------:R-:W-:Y:S01]  /*5be20*/  @!P5 IMAD R3, R216, R16, RZ ;  /* 0x00000010d803d224 */ /* 0x000fe200078e02ff */
[----:B------:R-:W5:Y:S02]  /*5be30*/  LDL.LU R234, [R1+0x2b4] ;  /* 0x0002b40001ea7983 */ /* 0x000f640000300800 */
[----:B------:R-:W-:-:S02]  /*5be40*/  @!P5 IADD3.X R11, R11, UR43, RZ, P2, !PT ;  /* 0x0000002b0b0bdc10 */ /* 0x000fc400097fe4ff */
[----:B------:R-:W5:Y:S04]  /*5be50*/  LDL.LU R233, [R1+0x2b8] ;  /* 0x0002b80001e97983 */ /* 0x000f680000300800 */
[----:B------:R2:W-:Y:S01]  /*5be60*/  @!P5 STG.E.U8 desc[UR46][R10.64+0xb9], R3 ;  /* 0x0000b9030a00d986 */ /* 0x0005e2000c10112e */
        /* <DEDUP_REMOVED lines=18> */
[----:B--2---:R-:W-:-:S05]  /*5bf90*/  @!P5 IMAD R3, R20, R16, RZ ;  /* 0x000000101403d224 */ /* 0x004fca00078e02ff */
[----:B------:R3:W-:Y:S01]  /*5bfa0*/  @!P5 STG.E.U8 desc[UR46][R8.64+0xc0], R3 ;  /* 0x0000c0030800d986 */ /* 0x0007e2000c10112e */
[----:B------:R-:W-:-:S13]  /*5bfb0*/  ISETP.LT.OR P5, PT, R0, 0xc2, !P4 ;  /* 0x000000c20000780c */ /* 0x000fda00067a1670 */
[----:B---3--:R-:W-:-:S05]  /*5bfc0*/  @!P5 IMAD R3, R21, R16, RZ ;  /* 0x000000101503d224 */ /* 0x008fca00078e02ff */
[----:B------:R0:W-:Y:S04]  /*5bfd0*/  @!P5 STG.E.U8 desc[UR46][R8.64+0xc1], R3 ;  /* 0x0000c1030800d986 */ /* 0x0001e8000c10112e */
[----:B0-----:R-:W2:Y:S01]  /*5bfe0*/  LDL.LU R3, [R1+0x188] ;  /* 0x0001880001037983 */ /* 0x001ea20000300800 */
[C---:B------:R-:W-:Y:S02]  /*5bff0*/  ISETP.LT.OR P2, PT, R0.reuse, 0xc1, !P3 ;  /* 0x000000c10000780c */ /* 0x040fe40005f41670 */
[----:B------:R-:W-:-:S11]  /*5c000*/  ISETP.LT.OR P5, PT, R0, 0xc2, !P3 ;  /* 0x000000c20000780c */ /* 0x000fd60005fa1670 */
[----:B--2---:R-:W-:-:S05]  /*5c010*/  @!P2 IMAD R3, R3, R16, RZ ;  /* 0x000000100303a224 */ /* 0x004fca00078e02ff */
[----:B------:R0:W-:Y:S04]  /*5c020*/  @!P2 STG.E.U8 desc[UR46][R22.64+0xc0], R3 ;  /* 0x0000c0031600a986 */ /* 0x0001e8000c10112e */
[----:B0-----:R-:W2:Y:S01]  /*5c030*/  LDL.LU R3, [R1+0x18c] ;  /* 0x00018c0001037983 */ /* 0x001ea20000300800 */
[----:B------:R-:W-:-:S03]  /*5c040*/  @!P5 IADD3 R10, P6, R8, UR44, RZ ;  /* 0x0000002c080adc10 */ /* 0x000fc6000ffde0ff */
[----:B------:R-:W3:Y:S01]  /*5c050*/  LDL.LU R22, [R1+0x2a8] ;  /* 0x0002a80001167983 */ /* 0x000ee20000300800 */
[----:B------:R-:W-:-:S03]  /*5c060*/  @!P5 IADD3.X R11, R9, UR43, RZ, P6, !PT ;  /* 0x0000002b090bdc10 */ /* 0x000fc6000b7fe4ff */
[----:B------:R-:W3:Y:S01]  /*5c070*/  LDL.LU R23, [R1+0x2ac] ;  /* 0x0002ac0001177983 */ /* 0x000ee20000300800 */
[----:B--2---:R-:W-:-:S05]  /*5c080*/  @!P5 IMAD R3, R3, R16, RZ ;  /* 0x000000100303d224 */ /* 0x004fca00078e02ff */
[----:B------:R4:W-:Y:S01]  /*5c090*/  @!P5 STG.E.U8 desc[UR46][R10.64+0xc1], R3 ;  /* 0x0000c1030a00d986 */ /* 0x0009e2000c10112e */
[----:B------:R-:W-:-:S13]  /*5c0a0*/  ISETP.LT.OR P5, PT, R0, 0xc9, !P4 ;  /* 0x000000c90000780c */ /* 0x000fda00067a1670 */
[----:B----4-:R-:W-:-:S05]  /*5c0b0*/  @!P5 IMAD R3, R14, R16, RZ ;  /* 0x000000100e03d224 */ /* 0x010fca00078e02ff */
[----:B------:R5:W-:Y:S01]  /*5c0c0*/  @!P5 STG.E.U8 desc[UR46][R8.64+0xc8], R3 ;  /* 0x0000c8030800d986 */ /* 0x000be2000c10112e */
[----:B------:R-:W-:-:S13]  /*5c0d0*/  ISETP.LT.OR P5, PT, R0, 0xca, !P4 ;  /* 0x000000ca0000780c */ /* 0x000fda00067a1670 */
[----:B-----5:R-:W-:-:S05]  /*5c0e0*/  @!P5 IMAD R3, R15, R16, RZ ;  /* 0x000000100f03d224 */ /* 0x020fca00078e02ff */
[----:B------:R0:W-:Y:S04]  /*5c0f0*/  @!P5 STG.E.U8 desc[UR46][R8.64+0xc9], R3 ;  /* 0x0000c9030800d986 */ /* 0x0001e8000c10112e */
[----:B0-----:R-:W2:Y:S01]  /*5c100*/  LDL.LU R3, [R1+0x198] ;  /* 0x0001980001037983 */ /* 0x001ea20000300800 */
[----:B------:R-:W-:Y:S02]  /*5c110*/  ISETP.LT.OR P6, PT, R0, 0xc9, !P3 ;  /* 0x000000c90000780c */ /* 0x000fe40005fc1670 */
[----:B------:R-:W-:-:S04]  /*5c120*/  LOP3.LUT R18, R18, 0xffffffbf, RZ, 0xc0, !PT ;  /* 0xffffffbf12127812 */ /* 0x000fc800078ec0ff */
[----:B------:R-:W-:-:S07]  /*5c130*/  @P1 LOP3.LUT R18, R18, 0x40, RZ, 0xfc, !PT ;  /* 0x0000004012121812 */ /* 0x000fce00078efcff */
[----:B------:R-:W-:-:S04]  /*5c140*/  @!P6 IADD3 R20, P1, R8, UR44, RZ ;  /* 0x0000002c0814ec10 */ /* 0x000fc8000ff3e0ff */
[----:B------:R-:W-:Y:S01]  /*5c150*/  @!P6 IADD3.X R21, R9, UR43, RZ, P1, !PT ;  /* 0x0000002b0915ec10 */ /* 0x000fe20008ffe4ff */
[----:B--2---:R-:W-:-:S05]  /*5c160*/  @!P6 IMAD R3, R3, R16, RZ ;  /* 0x000000100303e224 */ /* 0x004fca00078e02ff */
[----:B------:R0:W-:Y:S04]  /*5c170*/  @!P6 STG.E.U8 desc[UR46][R20.64+0xc8], R3 ;  /* 0x0000c8031400e986 */ /* 0x0001e8000c10112e */
[----:B0-----:R-:W2:Y:S04]  /*5c180*/  LDL.LU R3, [R1+0x19c] ;  /* 0x00019c0001037983 */ /* 0x001ea80000300800 */
[----:B------:R-:W4:Y:S04]  /*5c190*/  LDL.LU R20, [R1+0x1a0] ;  /* 0x0001a00001147983 */ /* 0x000f280000300800 */
[----:B------:R-:W5:Y:S01]  /*5c1a0*/  LDL.LU R21, [R1+0x1a4] ;  /* 0x0001a40001157983 */ /* 0x000f620000300800 */
[----:B------:R-:W-:-:S13]  /*5c1b0*/  ISETP.LT.OR P5, PT, R0, 0xca, !P3 ;  /* 0x000000ca0000780c */ /* 0x000fda0005fa1670 */
[----:B------:R-:W-:-:S04]  /*5c1c0*/  @!P5 IADD3 R10, P1, R8, UR44, RZ ;  /* 0x0000002c080adc10 */ /* 0x000fc8000ff3e0ff */
[----:B------:R-:W-:Y:S01]  /*5c1d0*/  @!P5 IADD3.X R11, R9, UR43, RZ, P1, !PT ;  /* 0x0000002b090bdc10 */ /* 0x000fe20008ffe4ff */
        /* <DEDUP_REMOVED lines=330> */
[----:B------:R3:W-:Y:S01]  /*5d680*/  @!P5 STG.E.U8 desc[UR46][R8.64+0x151], R3 ;  /* 0x000151030800d986 */ /* 0x0007e2000c10112e */
[----:B------:R-:W-:Y:S01]  /*5d690*/  ISETP.LT.OR P5, PT, R0, 0x152, !P3 ;  /* 0x000001520000780c */ /* 0x000fe20005fa1670 */
[----:B---3--:R-:W-:-:S12]  /*5d6a0*/  @!P1 IMAD R3, R22, R16, RZ ;  /* 0x0000001016039224 */ /* 0x008fd800078e02ff */
[----:B------:R-:W-:Y:S01]  /*5d6b0*/  @!P5 IADD3 R10, P6, R8, UR44, RZ ;  /* 0x0000002c080adc10 */ /* 0x000fe2000ffde0ff */
[----:B------:R0:W-:Y:S03]  /*5d6c0*/  @!P1 STG.E.U8 desc[UR46][R14.64+0x150], R3 ;  /* 0x000150030e009986 */ /* 0x0001e6000c10112e */
[----:B------:R-:W-:Y:S01]  /*5d6d0*/  @!P5 IADD3.X R11, R9, UR43, RZ, P6, !PT ;  /* 0x0000002b090bdc10 */ /* 0x000fe2000b7fe4ff */
        /* <DEDUP_REMOVED lines=67> */
[C---:B------:R-:W-:Y:S02]  /*5db10*/  ISETP.LT.OR P4, PT, R0.reuse, 0x17a, !P4 ;  /* 0x0000017a0000780c */ /* 0x040fe40006781670 */
[----:B------:R-:W-:Y:S01]  /*5db20*/  ISETP.LT.OR P6, PT, R0, 0x179, !P3 ;  /* 0x000001790000780c */ /* 0x000fe20005fc1670 */
[----:B0-----:R-:W2:Y:S08]  /*5db30*/  LDL.LU R10, [R1] ;  /* 0x00000000010a7983 */ /* 0x001eb00000300800 */
[----:B------:R-:W-:Y:S01]  /*5db40*/  @!P5 IMAD R3, R219, R16, RZ ;  /* 0x00000010db03d224 */ /* 0x000fe200078e02ff */
[----:B------:R-:W3:Y:S04]  /*5db50*/  LDL.LU R11, [R1+0x4] ;  /* 0x00000400010b7983 */ /* 0x000ee80000300800 */
[----:B------:R0:W-:Y:S01]  /*5db60*/  @!P5 STG.E.U8 desc[UR46][R8.64+0x178], R3 ;  /* 0x000178030800d986 */ /* 0x0001e2000c10112e */
[----:B------:R-:W-:-:S04]  /*5db70*/  @!P6 IADD3 R20, P1, R8, UR44, RZ ;  /* 0x0000002c0814ec10 */ /* 0x000fc8000ff3e0ff */
[----:B------:R-:W-:Y:S01]  /*5db80*/  @!P6 IADD3.X R21, R9, UR43, RZ, P1, !PT ;  /* 0x0000002b0915ec10 */ /* 0x000fe20008ffe4ff */
[----:B0-----:R-:W-:-:S05]  /*5db90*/  @!P4 IMAD R3, R218, R16, RZ ;  /* 0x00000010da03c224 */ /* 0x001fca00078e02ff */
[----:B------:R0:W-:Y:S02]  /*5dba0*/  @!P4 STG.E.U8 desc[UR46][R8.64+0x179], R3 ;  /* 0x000179030800c986 */ /* 0x0001e4000c10112e */
[----:B0-----:R-:W-:-:S05]  /*5dbb0*/  @!P6 IMAD R3, R217, R16, RZ ;  /* 0x00000010d903e224 */ /* 0x001fca00078e02ff */
[----:B------:R0:W-:Y:S04]  /*5dbc0*/  @!P6 STG.E.U8 desc[UR46][R20.64+0x178], R3 ;  /* 0x000178031400e986 */ /* 0x0001e8000c10112e */
[----:B0-----:R-:W4:Y:S01]  /*5dbd0*/  LDL.LU R21, [R1+0x8] ;  /* 0x0000080001157983 */ /* 0x001f220000300800 */
[----:B------:R-:W-:Y:S02]  /*5dbe0*/  ISETP.LT.OR P4, PT, R0, 0x17a, !P3 ;  /* 0x0000017a0000780c */ /* 0x000fe40005f81670 */
[----:B------:R-:W-:Y:S01]  /*5dbf0*/  ISETP.GE.AND P5, PT, R19, 0x89, PT ;  /* 0x000000891300780c */ /* 0x000fe20003fa6270 */
[----:B------:R-:W5:Y:S04]  /*5dc00*/  LDL.LU R235, [R1+0x130] ;  /* 0x0001300001eb7983 */ /* 0x000f680000300800 */
[----:B------:R-:W5:Y:S04]  /*5dc10*/  LDL.LU R234, [R1+0x134] ;  /* 0x0001340001ea7983 */ /* 0x000f680000300800 */
[----:B------:R-:W5:Y:S02]  /*5dc20*/  LDL.LU R233, [R1+0x138] ;  /* 0x0001380001e97983 */ /* 0x000f640000300800 */
[----:B------:R-:W-:Y:S01]  /*5dc30*/  @!P4 IADD3 R8, P3, R8, UR44, RZ ;  /* 0x0000002c0808cc10 */ /* 0x000fe2000ff7e0ff */
[----:B------:R-:W-:Y:S01]  /*5dc40*/  @!P4 IMAD R3, R216, R16, RZ ;  /* 0x00000010d803c224 */ /* 0x000fe200078e02ff */
[----:B------:R-:W5:Y:S02]  /*5dc50*/  LDL.LU R232, [R1+0x13c] ;  /* 0x00013c0001e87983 */ /* 0x000f640000300800 */
[----:B------:R-:W-:-:S02]  /*5dc60*/  @!P4 IADD3.X R9, R9, UR43, RZ, P3, !PT ;  /* 0x0000002b0909cc10 */ /* 0x000fc40009ffe4ff */
[----:B------:R-:W-:Y:S01]  /*5dc70*/  ISETP.LT.OR P3, PT, R0, 0xc1, !P5 ;  /* 0x000000c10000780c */ /* 0x000fe20006f61670 */
[----:B------:R-:W5:Y:S04]  /*5dc80*/  LDL.LU R231, [R1+0x140] ;  /* 0x0001400001e77983 */ /* 0x000f680000300800 */
[----:B------:R0:W-:Y:S04]  /*5dc90*/  @!P4 STG.E.U8 desc[UR46][R8.64+0x179], R3 ;  /* 0x000179030800c986 */ /* 0x0001e8000c10112e */
[----:B------:R-:W5:Y:S04]  /*5dca0*/  LDL.LU R230, [R1+0x144] ;  /* 0x0001440001e67983 */ /* 0x000f680000300800 */
[----:B------:R-:W-:Y:S01]  /*5dcb0*/  @!P3 IADD3 R14, P5, R6, UR44, RZ ;  /* 0x0000002c060ebc10 */ /* 0x000fe2000ffbe0ff */
[----:B------:R-:W5:Y:S03]  /*5dcc0*/  LDL.LU R229, [R1+0x148] ;  /* 0x0001480001e57983 */ /* 0x000f660000300800 */
[----:B------:R-:W-:Y:S01]  /*5dcd0*/  @!P3 IADD3.X R15, R7, UR43, RZ, P5, !PT ;  /* 0x0000002b070fbc10 */ /* 0x000fe2000affe4ff */
[----:B------:R-:W5:Y:S01]  /*5dce0*/  LDL.LU R217, [R1+0x14c] ;  /* 0x00014c0001d97983 */ /* 0x000f620000300800 */
[----:B------:R-:W-:-:S03]  /*5dcf0*/  ISETP.GE.AND P5, PT, R19, 0x89, PT ;  /* 0x000000891300780c */ /* 0x000fc60003fa6270 */
[----:B------:R-:W5:Y:S01]  /*5dd00*/  LDL.LU R228, [R1+0x150] ;  /* 0x0001500001e47983 */ /* 0x000f620000300800 */
[----:B------:R-:W-:-:S03]  /*5dd10*/  ISETP.LT.OR P5, PT, R0, 0xc2, !P5 ;  /* 0x000000c20000780c */ /* 0x000fc60006fa1670 */
[----:B------:R-:W5:Y:S04]  /*5dd20*/  LDL.LU R227, [R1+0x154] ;  /* 0x0001540001e37983 */ /* 0x000f680000300800 */
[----:B------:R-:W5:Y:S04]  /*5dd30*/  LDL.LU R226, [R1+0x158] ;  /* 0x0001580001e27983 */ /* 0x000f680000300800 */
[----:B------:R-:W5:Y:S02]  /*5dd40*/  LDL.LU R225, [R1+0x15c] ;  /* 0x00015c0001e17983 */ /* 0x000f640000300800 */
[----:B------:R-:W-:-:S02]  /*5dd50*/  @!P5 IADD3 R22, P6, R6, UR44, RZ ;  /* 0x0000002c0616dc10 */ /* 0x000fc4000ffde0ff */
[----:B------:R-:W5:Y:S02]  /*5dd60*/  LDL.LU R224, [R1+0x160] ;  /* 0x0001600001e07983 */ /* 0x000f640000300800 */
[----:B------:R-:W-:Y:S02]  /*5dd70*/  @!P5 IADD3.X R23, R7, UR43, RZ, P6, !PT ;  /* 0x0000002b0717dc10 */ /* 0x000fe4000b7fe4ff */
[----:B------:R-:W-:Y:S01]  /*5dd80*/  ISETP.GE.AND P6, PT, R19, 0x81, PT ;  /* 0x000000811300780c */ /* 0x000fe20003fc6270 */
[----:B------:R-:W5:Y:S03]  /*5dd90*/  LDL.LU R223, [R1+0x164] ;  /* 0x0001640001df7983 */ /* 0x000f660000300800 */
[----:B------:R-:W-:Y:S01]  /*5dda0*/  ISETP.LT.OR P4, PT, R0, 0xc1, !P6 ;  /* 0x000000c10000780c */ /* 0x000fe20007781670 */
[----:B------:R-:W5:Y:S04]  /*5ddb0*/  LDL.LU R222, [R1+0x168] ;  /* 0x0001680001de7983 */ /* 0x000f680000300800 */
[----:B------:R-:W5:Y:S04]  /*5ddc0*/  LDL.LU R221, [R1+0x16c] ;  /* 0x00016c0001dd7983 */ /* 0x000f680000300800 */
[----:B------:R-:W5:Y:S04]  /*5ddd0*/  LDL.LU R220, [R1+0x170] ;  /* 0x0001700001dc7983 */ /* 0x000f680000300800 */
[----:B------:R-:W5:Y:S04]  /*5dde0*/  LDL.LU R219, [R1+0x174] ;  /* 0x0001740001db7983 */ /* 0x000f680000300800 */
[----:B------:R-:W5:Y:S04]  /*5ddf0*/  LDL.LU R218, [R1+0x178] ;  /* 0x0001780001da7983 */ /* 0x000f680000300800 */
[----:B------:R-:W5:Y:S04]  /*5de00*/  LDL.LU R216, [R1+0x17c] ;  /* 0x00017c0001d87983 */ /* 0x000f680000300800 */
[----:B0-----:R-:W5:Y:S04]  /*5de10*/  LDL.LU R8, [R1+0x10] ;  /* 0x0000100001087983 */ /* 0x001f680000300800 */
[----:B------:R-:W5:Y:S01]  /*5de20*/  LDL.LU R9, [R1+0x14] ;  /* 0x0000140001097983 */ /* 0x000f620000300800 */
[----:B--2---:R-:W-:-:S05]  /*5de30*/  @!P4 IMAD R3, R10, R16, RZ ;  /* 0x000000100a03c224 */ /* 0x004fca00078e02ff */
[----:B------:R3:W-:Y:S01]  /*5de40*/  @!P4 STG.E.U8 desc[UR46][R6.64+0xc0], R3 ;  /* 0x0000c0030600c986 */ /* 0x0007e2000c10112e */
[----:B------:R-:W-:-:S13]  /*5de50*/  ISETP.LT.OR P4, PT, R0, 0xc2, !P6 ;  /* 0x000000c20000780c */ /* 0x000fda0007781670 */
[----:B---3--:R-:W-:-:S05]  /*5de60*/  @!P4 IMAD R3, R11, R16, RZ ;  /* 0x000000100b03c224 */ /* 0x008fca00078e02ff */
[----:B------:R4:W-:Y:S02]  /*5de70*/  @!P4 STG.E.U8 desc[UR46][R6.64+0xc1], R3 ;  /* 0x0000c1030600c986 */ /* 0x0009e4000c10112e */
[----:B----4-:R-:W-:-:S05]  /*5de80*/  @!P3 IMAD R3, R21, R16, RZ ;  /* 0x000000101503b224 */ /* 0x010fca00078e02ff */
[----:B------:R0:W-:Y:S04]  /*5de90*/  @!P3 STG.E.U8 desc[UR46][R14.64+0xc0], R3 ;  /* 0x0000c0030e00b986 */ /* 0x0001e8000c10112e */
[----:B0-----:R-:W2:Y:S04]  /*5dea0*/  LDL.LU R14, [R1+0xc] ;  /* 0x00000c00010e7983 */ /* 0x001ea80000300800 */
[----:B------:R-:W3:Y:S01]  /*5deb0*/  LDL.LU R15, [R1+0x18] ;  /* 0x00001800010f7983 */ /* 0x000ee20000300800 */
[----:B------:R-:W-:-:S04]  /*5dec0*/  ISETP.GE.AND P6, PT, R19, 0x89, PT ;  /* 0x000000891300780c */ /* 0x000fc80003fc6270 */
[----:B------:R-:W-:-:S13]  /*5ded0*/  ISETP.LT.OR P4, PT, R0, 0xc9, !P6 ;  /* 0x000000c90000780c */ /* 0x000fda0007781670 */
[----:B------:R-:W-:-:S04]  /*5dee0*/  @!P4 IADD3 R10, P6, R6, UR44, RZ ;  /* 0x0000002c060acc10 */ /* 0x000fc8000ffde0ff */
[----:B------:R-:W-:Y:S02]  /*5def0*/  @!P4 IADD3.X R11, R7, UR43, RZ, P6, !PT ;  /* 0x0000002b070bcc10 */ /* 0x000fe4000b7fe4ff */
[----:B------:R-:W-:-:S04]  /*5df00*/  ISETP.GE.AND P6, PT, R19, 0x89, PT ;  /* 0x000000891300780c */ /* 0x000fc80003fc6270 */
[----:B------:R-:W-:-:S13]  /*5df10*/  ISETP.LT.OR P3, PT, R0, 0xca, !P6 ;  /* 0x000000ca0000780c */ /* 0x000fda0007761670 */
[----:B------:R-:W-:-:S04]  /*5df20*/  @!P3 IADD3 R20, P6, R6, UR44, RZ ;  /* 0x0000002c0614bc10 */ /* 0x000fc8000ffde0ff */
[----:B------:R-:W-:Y:S02]  /*5df30*/  @!P3 IADD3.X R21, R7, UR43, RZ, P6, !PT ;  /* 0x0000002b0715bc10 */ /* 0x000fe4000b7fe4ff */
[----:B------:R-:W-:Y:S01]  /*5df40*/  ISETP.GE.AND P6, PT, R19, 0x81, PT ;  /* 0x000000811300780c */ /* 0x000fe20003fc6270 */
[----:B--2---:R-:W-:-:S05]  /*5df50*/  @!P5 IMAD R3, R14, R16, RZ ;  /* 0x000000100e03d224 */ /* 0x004fca00078e02ff */
[----:B------:R0:W-:Y:S01]  /*5df60*/  @!P5 STG.E.U8 desc[UR46][R22.64+0xc1], R3 ;  /* 0x0000c1031600d986 */ /* 0x0001e2000c10112e */
[----:B------:R-:W-:-:S03]  /*5df70*/  ISETP.LT.OR P5, PT, R0, 0xc9, !P6 ;  /* 0x000000c90000780c */ /* 0x000fc600077a1670 */
[----:B0-----:R-:W2:Y:S10]  /*5df80*/  LDL.LU R22, [R1+0x128] ;  /* 0x0001280001167983 */ /* 0x001eb40000300800 */
[----:B-----5:R-:W-:Y:S01]  /*5df90*/  @!P5 IMAD R3, R8, R16, RZ ;  /* 0x000000100803d224 */ /* 0x020fe200078e02ff */
[----:B------:R-:W4:Y:S04]  /*5dfa0*/  LDL.LU R23, [R1+0x12c] ;  /* 0x00012c0001177983 */ /* 0x000f280000300800 */
[----:B------:R0:W-:Y:S01]  /*5dfb0*/  @!P5 STG.E.U8 desc[UR46][R6.64+0xc8], R3 ;  /* 0x0000c8030600d986 */ /* 0x0001e2000c10112e */
[----:B------:R-:W-:-:S13]  /*5dfc0*/  ISETP.LT.OR P5, PT, R0, 0xca, !P6 ;  /* 0x000000ca0000780c */ /* 0x000fda00077a1670 */
[----:B0-----:R-:W-:-:S05]  /*5dfd0*/  @!P5 IMAD R3, R9, R16, RZ ;  /* 0x000000100903d224 */ /* 0x001fca00078e02ff */
[----:B------:R3:W-:Y:S02]  /*5dfe0*/  @!P5 STG.E.U8 desc[UR46][R6.64+0xc9], R3 ;  /* 0x0000c9030600d986 */ /* 0x0007e4000c10112e */
[----:B---3--:R-:W-:-:S05]  /*5dff0*/  @!P4 IMAD R3, R15, R16, RZ ;  /* 0x000000100f03c224 */ /* 0x008fca00078e02ff */
[----:B------:R0:W-:Y:S04]  /*5e000*/  @!P4 STG.E.U8 desc[UR46][R10.64+0xc8], R3 ;  /* 0x0000c8030a00c986 */ /* 0x0001e8000c10112e */
[----:B0-----:R-:W3:Y:S04]  /*5e010*/  LDL.LU R3, [R1+0x1c] ;  /* 0x00001c0001037983 */ /* 0x001ee80000300800 */
[----:B------:R-:W5:Y:S04]  /*5e020*/  LDL.LU R10, [R1+0x20] ;  /* 0x00002000010a7983 */ /* 0x000f680000300800 */
[----:B------:R-:W2:Y:S01]  /*5e030*/  LDL.LU R11, [R1+0x24] ;  /* 0x00002400010b7983 */ /* 0x000ea20000300800 */
[----:B------:R-:W-:-:S04]  /*5e040*/  ISETP.GE.AND P6, PT, R19, 0x89, PT ;  /* 0x000000891300780c */ /* 0x000fc80003fc6270 */
[----:B------:R-:W-:-:S13]  /*5e050*/  ISETP.LT.OR P5, PT, R0, 0xd1, !P6 ;  /* 0x000000d10000780c */ /* 0x000fda00077a1670 */
[----:B------:R-:W-:-:S04]  /*5e060*/  @!P5 IADD3 R8, P6, R6, UR44, RZ ;  /* 0x0000002c0608dc10 */ /* 0x000fc8000ffde0ff */
[----:B------:R-:W-:Y:S02]  /*5e070*/  @!P5 IADD3.X R9, R7, UR43, RZ, P6, !PT ;  /* 0x0000002b0709dc10 */ /* 0x000fe4000b7fe4ff */
[----:B------:R-:W-:-:S04]  /*5e080*/  ISETP.GE.AND P6, PT, R19, 0x89, PT ;  /* 0x000000891300780c */ /* 0x000fc80003fc6270 */
[----:B------:R-:W-:Y:S01]  /*5e090*/  ISETP.LT.OR P4, PT, R0, 0xd2, !P6 ;  /* 0x000000d20000780c */ /* 0x000fe20007781670 */
[----:B---3--:R-:W-:-:S05]  /*5e0a0*/  @!P3 IMAD R3, R3, R16, RZ ;  /* 0x000000100303b224 */ /* 0x008fca00078e02ff */
[----:B------:R0:W-:Y:S04]  /*5e0b0*/  @!P3 STG.E.U8 desc[UR46][R20.64+0xc9], R3 ;  /* 0x0000c9031400b986 */ /* 0x0001e8000c10112e */
[----:B0-----:R-:W3:Y:S03]  /*5e0c0*/  LDL.LU R21, [R1+0x28] ;  /* 0x0000280001157983 */ /* 0x001ee60000300800 */
[----:B------:R-:W-:-:S04]  /*5e0d0*/  @!P4 IADD3 R14, P6, R6, UR44, RZ ;  /* 0x0000002c060ecc10 */ /* 0x000fc8000ffde0ff */
[----:B------:R-:W-:Y:S02]  /*5e0e0*/  @!P4 IADD3.X R15, R7, UR43, RZ, P6, !PT ;  /* 0x0000002b070fcc10 */ /* 0x000fe4000b7fe4ff */
[----:B------:R-:W-:-:S04]  /*5e0f0*/  ISETP.GE.AND P6, PT, R19, 0x81, PT ;  /* 0x000000811300780c */ /* 0x000fc80003fc6270 */
[----:B------:R-:W-:-:S13]  /*5e100*/  ISETP.LT.OR P3, PT, R0, 0xd1, !P6 ;  /* 0x000000d10000780c */ /* 0x000fda0007761670 */
[----:B-----5:R-:W-:-:S05]  /*5e110*/  @!P3 IMAD R3, R10, R16, RZ ;  /* 0x000000100a03b224 */ /* 0x020fca00078e02ff */
[----:B------:R2:W-:Y:S01]  /*5e120*/  @!P3 STG.E.U8 desc[UR46][R6.64+0xd0], R3 ;  /* 0x0000d0030600b986 */ /* 0x0005e2000c10112e */
[----:B------:R-:W-:-:S13]  /*5e130*/  ISETP.LT.OR P3, PT, R0, 0xd2, !P6 ;  /* 0x000000d20000780c */ /* 0x000fda0007761670 */
[----:B--2---:R-:W-:-:S05]  /*5e140*/  @!P3 IMAD R3, R11, R16, RZ ;  /* 0x000000100b03b224 */ /* 0x004fca00078e02ff */
[----:B------:R3:W-:Y:S02]  /*5e150*/  @!P3 STG.E.U8 desc[UR46][R6.64+0xd1], R3 ;  /* 0x0000d1030600b986 */ /* 0x0007e4000c10112e */
[----:B---3--:R-:W-:-:S05]  /*5e160*/  @!P5 IMAD R3, R21, R16, RZ ;  /* 0x000000101503d224 */ /* 0x008fca00078e02ff */
[----:B------:R0:W-:Y:S04]  /*5e170*/  @!P5 STG.E.U8 desc[UR46][R8.64+0xd0], R3 ;  /* 0x0000d0030800d986 */ /* 0x0001e8000c10112e */
[----:B0-----:R-:W2:Y:S04]  /*5e180*/  LDL.LU R3, [R1+0x2c] ;  /* 0x00002c0001037983 */ /* 0x001ea80000300800 */
[----:B------:R-:W3:Y:S04]  /*5e190*/  LDL.LU R8, [R1+0x30] ;  /* 0x0000300001087983 */ /* 0x000ee80000300800 */
[----:B------:R-:W5:Y:S01]  /*5e1a0*/  LDL.LU R9, [R1+0x34] ;  /* 0x0000340001097983 */ /* 0x000f620000300800 */
[----:B------:R-:W-:-:S04]  /*5e1b0*/  ISETP.GE.AND P6, PT, R19, 0x89, PT ;  /* 0x000000891300780c */ /* 0x000fc80003fc6270 */
[----:B------:R-:W-:-:S13]  /*5e1c0*/  ISETP.LT.OR P3, PT, R0, 0xd9, !P6 ;  /* 0x000000d90000780c */ /* 0x000fda0007761670 */
[----:B------:R-:W-:-:S04]  /*5e1d0*/  @!P3 IADD3 R10, P6, R6, UR44, RZ ;  /* 0x0000002c060abc10 */ /* 0x000fc8000ffde0ff */
[----:B------:R-:W-:Y:S02]  /*5e1e0*/  @!P3 IADD3.X R11, R7, UR43, RZ, P6, !PT ;  /* 0x0000002b070bbc10 */ /* 0x000fe4000b7fe4ff */
[----:B------:R-:W-:-:S04]  /*5e1f0*/  ISETP.GE.AND P6, PT, R19, 0x89, PT ;  /* 0x000000891300780c */ /* 0x000fc80003fc6270 */
[----:B------:R-:W-:Y:S01]  /*5e200*/  ISETP.LT.OR P5, PT, R0, 0xda, !P6 ;  /* 0x000000da0000780c */ /* 0x000fe200077a1670 */
[----:B--2---:R-:W-:-:S05]  /*5e210*/  @!P4 IMAD R3, R3, R16, RZ ;  /* 0x000000100303c224 */ /* 0x004fca00078e02ff */
[----:B------:R0:W-:Y:S04]  /*5e220*/  @!P4 STG.E.U8 desc[UR46][R14.64+0xd1], R3 ;  /* 0x0000d1030e00c986 */ /* 0x0001e8000c10112e */
[----:B0-----:R-:W2:Y:S03]  /*5e230*/  LDL.LU R15, [R1+0x38] ;  /* 0x00003800010f7983 */ /* 0x001ea60000300800 */
[----:B------:R-:W-:-:S04]  /*5e240*/  @!P5 IADD3 R20, P6, R6, UR44, RZ ;  /* 0x0000002c0614dc10 */ /* 0x000fc8000ffde0ff */
[----:B------:R-:W-:Y:S02]  /*5e250*/  @!P5 IADD3.X R21, R7, UR43, RZ, P6, !PT ;  /* 0x0000002b0715dc10 */ /* 0x000fe4000b7fe4ff */
[----:B------:R-:W-:-:S04]  /*5e260*/  ISETP.GE.AND P6, PT, R19, 0x81, PT ;  /* 0x000000811300780c */ /* 0x000fc80003fc6270 */
[----:B------:R-:W-:-:S13]  /*5e270*/  ISETP.LT.OR P4, PT, R0, 0xd9, !P6 ;  /* 0x000000d90000780c */ /* 0x000fda0007781670 */
[----:B---3--:R-:W-:-:S05]  /*5e280*/  @!P4 IMAD R3, R8, R16, RZ ;  /* 0x000000100803c224 */ /* 0x008fca00078e02ff */
[----:B------:R5:W-:Y:S01]  /*5e290*/  @!P4 STG.E.U8 desc[UR46][R6.64+0xd8], R3 ;  /* 0x0000d8030600c986 */ /* 0x000be2000c10112e */
[----:B------:R-:W-:-:S13]  /*5e2a0*/  ISETP.LT.OR P4, PT, R0, 0xda, !P6 ;  /* 0x000000da0000780c */ /* 0x000fda0007781670 */
[----:B-----5:R-:W-:-:S05]  /*5e2b0*/  @!P4 IMAD R3, R9, R16, RZ ;  /* 0x000000100903c224 */ /* 0x020fca00078e02ff */
[----:B------:R2:W-:Y:S02]  /*5e2c0*/  @!P4 STG.E.U8 desc[UR46][R6.64+0xd9], R3 ;  /* 0x0000d9030600c986 */ /* 0x0005e4000c10112e */
[----:B--2---:R-:W-:-:S05]  /*5e2d0*/  @!P3 IMAD R3, R15, R16, RZ ;  /* 0x000000100f03b224 */ /* 0x004fca00078e02ff */
        /* <DEDUP_REMOVED lines=335> */
[-C--:B----4-:R-:W-:Y:S02]  /*5f7d0*/  @!P5 IMAD R23, R23, R16.reuse, RZ ;  /* 0x000000101717d224 */ /* 0x090fe400078e02ff */
[----:B--2---:R-:W-:-:S05]  /*5f7e0*/  @!P4 IMAD R3, R3, R16, RZ ;  /* 0x000000100303c224 */ /* 0x004fca00078e02ff */
[----:B------:R3:W-:Y:S01]  /*5f7f0*/  @!P4 STG.E.U8 desc[UR46][R20.64+0x149], R3 ;  /* 0x000149031400c986 */ /* 0x0007e2000c10112e */
[----:B------:R-:W-:-:S13]  /*5f800*/  ISETP.LT.OR P4, PT, R0, 0x151, !P6 ;  /* 0x000001510000780c */ /* 0x000fda0007781670 */
[----:B---3--:R-:W-:-:S05]  /*5f810*/  @!P4 IMAD R3, R10, R16, RZ ;  /* 0x000000100a03c224 */ /* 0x008fca00078e02ff */
[----:B------:R5:W-:Y:S01]  /*5f820*/  @!P4 STG.E.U8 desc[UR46][R6.64+0x150], R3 ;  /* 0x000150030600c986 */ /* 0x000be2000c10112e */
[----:B------:R-:W-:Y:S02]  /*5f830*/  ISETP.LT.OR P4, PT, R0, 0x152, !P6 ;  /* 0x000001520000780c */ /* 0x000fe40007781670 */
[----:B------:R-:W-:-:S11]  /*5f840*/  ISETP.GE.AND P6, PT, R19, 0x89, PT ;  /* 0x000000891300780c */ /* 0x000fd60003fc6270 */
[----:B-----5:R-:W-:-:S05]  /*5f850*/  @!P4 IMAD R3, R11, R16, RZ ;  /* 0x000000100b03c224 */ /* 0x020fca00078e02ff */
[----:B------:R-:W-:Y:S01]  /*5f860*/  @!P4 STG.E.U8 desc[UR46][R6.64+0x151], R3 ;  /* 0x000151030600c986 */ /* 0x000fe2000c10112e */
[----:B------:R-:W-:Y:S01]  /*5f870*/  ISETP.LT.OR P4, PT, R0, 0x159, !P6 ;  /* 0x000001590000780c */ /* 0x000fe20007781670 */
[----:B------:R-:W-:-:S12]  /*5f880*/  @!P3 IMAD R21, R22, R16, RZ ;  /* 0x000000101615b224 */ /* 0x000fd800078e02ff */
[----:B------:R-:W-:-:S04]  /*5f890*/  @!P4 IADD3 R10, P6, R6, UR44, RZ ;  /* 0x0000002c060acc10 */ /* 0x000fc8000ffde0ff */
[----:B------:R-:W-:Y:S02]  /*5f8a0*/  @!P4 IADD3.X R11, R7, UR43, RZ, P6, !PT ;  /* 0x0000002b070bcc10 */ /* 0x000fe4000b7fe4ff */
[----:B------:R-:W-:Y:S01]  /*5f8b0*/  ISETP.GE.AND P6, PT, R19, 0x89, PT ;  /* 0x000000891300780c */ /* 0x000fe20003fc6270 */
[----:B------:R0:W-:Y:S03]  /*5f8c0*/  @!P3 STG.E.U8 desc[UR46][R8.64+0x150], R21 ;  /* 0x000150150800b986 */ /* 0x0001e6000c10112e */
[----:B------:R-:W-:Y:S01]  /*5f8d0*/  ISETP.LT.OR P3, PT, R0, 0x15a, !P6 ;  /* 0x0000015a0000780c */ /* 0x000fe20007761670 */
[----:B------:R1:W-:-:S12]  /*5f8e0*/  @!P5 STG.E.U8 desc[UR46][R14.64+0x151], R23 ;  /* 0x000151170e00d986 */ /* 0x0003d8000c10112e */
[----:B0-----:R-:W-:-:S04]  /*5f8f0*/  @!P3 IADD3 R8, P6, R6, UR44, RZ ;  /* 0x0000002c0608bc10 */ /* 0x001fc8000ffde0ff */
[----:B------:R-:W-:Y:S02]  /*5f900*/  @!P3 IADD3.X R9, R7, UR43, RZ, P6, !PT ;  /* 0x0000002b0709bc10 */ /* 0x000fe4000b7fe4ff */
[----:B------:R-:W-:-:S04]  /*5f910*/  ISETP.GE.AND P6, PT, R19, 0x81, PT ;  /* 0x000000811300780c */ /* 0x000fc80003fc6270 */
[----:B------:R-:W-:-:S13]  /*5f920*/  ISETP.LT.OR P5, PT, R0, 0x159, !P6 ;  /* 0x000001590000780c */ /* 0x000fda00077a1670 */
[----:B------:R-:W-:-:S05]  /*5f930*/  @!P5 IMAD R3, R235, R16, RZ ;  /* 0x00000010eb03d224 */ /* 0x000fca00078e02ff */
[----:B------:R0:W-:Y:S01]  /*5f940*/  @!P5 STG.E.U8 desc[UR46][R6.64+0x158], R3 ;  /* 0x000158030600d986 */ /* 0x0001e2000c10112e */
[----:B------:R-:W-:Y:S02]  /*5f950*/  ISETP.LT.OR P5, PT, R0, 0x15a, !P6 ;  /* 0x0000015a0000780c */ /* 0x000fe400077a1670 */
[----:B------:R-:W-:-:S11]  /*5f960*/  ISETP.GE.AND P6, PT, R19, 0x89, PT ;  /* 0x000000891300780c */ /* 0x000fd60003fc6270 */
[----:B------:R-:W-:-:S05]  /*5f970*/  @!P5 IMAD R21, R234, R16, RZ ;  /* 0x00000010ea15d224 */ /* 0x000fca00078e02ff */
[----:B------:R-:W-:Y:S01]  /*5f980*/  @!P5 STG.E.U8 desc[UR46][R6.64+0x159], R21 ;  /* 0x000159150600d986 */ /* 0x000fe2000c10112e */
[----:B------:R-:W-:Y:S01]  /*5f990*/  ISETP.LT.OR P5, PT, R0, 0x161, !P6 ;  /* 0x000001610000780c */ /* 0x000fe200077a1670 */
[----:B-1----:R-:W-:-:S12]  /*5f9a0*/  @!P4 IMAD R23, R233, R16, RZ ;  /* 0x00000010e917c224 */ /* 0x002fd800078e02ff */
[----:B------:R-:W-:-:S04]  /*5f9b0*/  @!P5 IADD3 R14, P6, R6, UR44, RZ ;  /* 0x0000002c060edc10 */ /* 0x000fc8000ffde0ff */
[----:B------:R-:W-:Y:S02]  /*5f9c0*/  @!P5 IADD3.X R15, R7, UR43, RZ, P6, !PT ;  /* 0x0000002b070fdc10 */ /* 0x000fe4000b7fe4ff */
[----:B------:R-:W-:Y:S01]  /*5f9d0*/  ISETP.GE.AND P6, PT, R19, 0x89, PT ;  /* 0x000000891300780c */ /* 0x000fe20003fc6270 */
[----:B------:R1:W-:Y:S03]  /*5f9e0*/  @!P4 STG.E.U8 desc[UR46][R10.64+0x158], R23 ;  /* 0x000158170a00c986 */ /* 0x0003e6000c10112e */
[----:B------:R-:W-:Y:S01]  /*5f9f0*/  ISETP.LT.OR P4, PT, R0, 0x162, !P6 ;  /* 0x000001620000780c */ /* 0x000fe20007781670 */
[----:B0-----:R-:W-:-:S12]  /*5fa00*/  @!P3 IMAD R3, R232, R16, RZ ;  /* 0x00000010e803b224 */ /* 0x001fd800078e02ff */
[----:B-1----:R-:W-:-:S04]  /*5fa10*/  @!P4 IADD3 R10, P6, R6, UR44, RZ ;  /* 0x0000002c060acc10 */ /* 0x002fc8000ffde0ff */
[----:B------:R-:W-:Y:S02]  /*5fa20*/  @!P4 IADD3.X R11, R7, UR43, RZ, P6, !PT ;  /* 0x0000002b070bcc10 */ /* 0x000fe4000b7fe4ff */
[----:B------:R-:W-:Y:S01]  /*5fa30*/  ISETP.GE.AND P6, PT, R19, 0x81, PT ;  /* 0x000000811300780c */ /* 0x000fe20003fc6270 */
[----:B------:R0:W-:Y:S03]  /*5fa40*/  @!P3 STG.E.U8 desc[UR46][R8.64+0x159], R3 ;  /* 0x000159030800b986 */ /* 0x0001e6000c10112e */
[----:B------:R-:W-:-:S13]  /*5fa50*/  ISETP.LT.OR P3, PT, R0, 0x161, !P6 ;  /* 0x000001610000780c */ /* 0x000fda0007761670 */
[----:B------:R-:W-:-:S05]  /*5fa60*/  @!P3 IMAD R21, R231, R16, RZ ;  /* 0x00000010e715b224 */ /* 0x000fca00078e02ff */
[----:B------:R-:W-:Y:S01]  /*5fa70*/  @!P3 STG.E.U8 desc[UR46][R6.64+0x160], R21 ;  /* 0x000160150600b986 */ /* 0x000fe2000c10112e */
[----:B------:R-:W-:Y:S02]  /*5fa80*/  ISETP.LT.OR P3, PT, R0, 0x162, !P6 ;  /* 0x000001620000780c */ /* 0x000fe40007761670 */
[----:B------:R-:W-:-:S11]  /*5fa90*/  ISETP.GE.AND P6, PT, R19, 0x89, PT ;  /* 0x000000891300780c */ /* 0x000fd60003fc6270 */
[----:B------:R-:W-:-:S05]  /*5faa0*/  @!P3 IMAD R23, R230, R16, RZ ;  /* 0x00000010e617b224 */ /* 0x000fca00078e02ff */
[----:B------:R-:W-:Y:S01]  /*5fab0*/  @!P3 STG.E.U8 desc[UR46][R6.64+0x161], R23 ;  /* 0x000161170600b986 */ /* 0x000fe2000c10112e */
[----:B------:R-:W-:Y:S01]  /*5fac0*/  ISETP.LT.OR P3, PT, R0, 0x169, !P6 ;  /* 0x000001690000780c */ /* 0x000fe20007761670 */
[----:B0-----:R-:W-:-:S12]  /*5fad0*/  @!P5 IMAD R3, R229, R16, RZ ;  /* 0x00000010e503d224 */ /* 0x001fd800078e02ff */
[----:B------:R-:W-:-:S04]  /*5fae0*/  @!P3 IADD3 R8, P6, R6, UR44, RZ ;  /* 0x0000002c0608bc10 */ /* 0x000fc8000ffde0ff */
[----:B------:R-:W-:Y:S02]  /*5faf0*/  @!P3 IADD3.X R9, R7, UR43, RZ, P6, !PT ;  /* 0x0000002b0709bc10 */ /* 0x000fe4000b7fe4ff */
[----:B------:R-:W-:Y:S01]  /*5fb00*/  ISETP.GE.AND P6, PT, R19, 0x89, PT ;  /* 0x000000891300780c */ /* 0x000fe20003fc6270 */
[----:B------:R0:W-:Y:S03]  /*5fb10*/  @!P5 STG.E.U8 desc[UR46][R14.64+0x160], R3 ;  /* 0x000160030e00d986 */ /* 0x0001e6000c10112e */
[----:B------:R-:W-:Y:S01]  /*5fb20*/  ISETP.LT.OR P5, PT, R0, 0x16a, !P6 ;  /* 0x0000016a0000780c */ /* 0x000fe200077a1670 */
[----:B------:R-:W-:-:S12]  /*5fb30*/  @!P4 IMAD R217, R217, R16, RZ ;  /* 0x00000010d9d9c224 */ /* 0x000fd800078e02ff */
[----:B0-----:R-:W-:-:S04]  /*5fb40*/  @!P5 IADD3 R14, P6, R6, UR44, RZ ;  /* 0x0000002c060edc10 */ /* 0x001fc8000ffde0ff */
[----:B------:R-:W-:Y:S02]  /*5fb50*/  @!P5 IADD3.X R15, R7, UR43, RZ, P6, !PT ;  /* 0x0000002b070fdc10 */ /* 0x000fe4000b7fe4ff */
[----:B------:R-:W-:Y:S01]  /*5fb60*/  ISETP.GE.AND P6, PT, R19, 0x81, PT ;  /* 0x000000811300780c */ /* 0x000fe20003fc6270 */
[----:B------:R0:W-:Y:S03]  /*5fb70*/  @!P4 STG.E.U8 desc[UR46][R10.64+0x161], R217 ;  /* 0x000161d90a00c986 */ /* 0x0001e6000c10112e */
[----:B------:R-:W-:-:S13]  /*5fb80*/  ISETP.LT.OR P4, PT, R0, 0x169, !P6 ;  /* 0x000001690000780c */ /* 0x000fda0007781670 */
[----:B------:R-:W-:-:S05]  /*5fb90*/  @!P4 IMAD R23, R228, R16, RZ ;  /* 0x00000010e417c224 */ /* 0x000fca00078e02ff */
[----:B------:R1:W-:Y:S01]  /*5fba0*/  @!P4 STG.E.U8 desc[UR46][R6.64+0x168], R23 ;  /* 0x000168170600c986 */ /* 0x0003e2000c10112e */
[----:B------:R-:W-:Y:S02]  /*5fbb0*/  ISETP.LT.OR P4, PT, R0, 0x16a, !P6 ;  /* 0x0000016a0000780c */ /* 0x000fe40007781670 */
[----:B------:R-:W-:-:S11]  /*5fbc0*/  ISETP.GE.AND P6, PT, R19, 0x89, PT ;  /* 0x000000891300780c */ /* 0x000fd60003fc6270 */
[----:B------:R-:W-:-:S05]  /*5fbd0*/  @!P4 IMAD R3, R227, R16, RZ ;  /* 0x00000010e303c224 */ /* 0x000fca00078e02ff */
[----:B------:R2:W-:Y:S01]  /*5fbe0*/  @!P4 STG.E.U8 desc[UR46][R6.64+0x169], R3 ;  /* 0x000169030600c986 */ /* 0x0005e2000c10112e */
[----:B------:R-:W-:Y:S01]  /*5fbf0*/  ISETP.LT.OR P4, PT, R0, 0x171, !P6 ;  /* 0x000001710000780c */ /* 0x000fe20007781670 */
[----:B0-----:R-:W-:-:S12]  /*5fc00*/  @!P3 IMAD R217, R226, R16, RZ ;  /* 0x00000010e2d9b224 */ /* 0x001fd800078e02ff */
[----:B------:R-:W-:-:S04]  /*5fc10*/  @!P4 IADD3 R20, P6, R6, UR44, RZ ;  /* 0x0000002c0614cc10 */ /* 0x000fc8000ffde0ff */
[----:B------:R-:W-:Y:S02]  /*5fc20*/  @!P4 IADD3.X R21, R7, UR43, RZ, P6, !PT ;  /* 0x0000002b0715cc10 */ /* 0x000fe4000b7fe4ff */
[----:B------:R-:W-:Y:S01]  /*5fc30*/  ISETP.GE.AND P6, PT, R19, 0x89, PT ;  /* 0x000000891300780c */ /* 0x000fe20003fc6270 */
[----:B------:R0:W-:Y:S03]  /*5fc40*/  @!P3 STG.E.U8 desc[UR46][R8.64+0x168], R217 ;  /* 0x000168d90800b986 */ /* 0x0001e6000c10112e */
[----:B------:R-:W-:Y:S01]  /*5fc50*/  ISETP.LT.OR P3, PT, R0, 0x172, !P6 ;  /* 0x000001720000780c */ /* 0x000fe20007761670 */
[----:B-1----:R-:W-:-:S12]  /*5fc60*/  @!P5 IMAD R23, R225, R16, RZ ;  /* 0x00000010e117d224 */ /* 0x002fd800078e02ff */
[----:B------:R-:W-:-:S04]  /*5fc70*/  @!P3 IADD3 R10, P6, R6, UR44, RZ ;  /* 0x0000002c060abc10 */ /* 0x000fc8000ffde0ff */
[----:B------:R-:W-:Y:S02]  /*5fc80*/  @!P3 IADD3.X R11, R7, UR43, RZ, P6, !PT ;  /* 0x0000002b070bbc10 */ /* 0x000fe4000b7fe4ff */
[----:B------:R-:W-:Y:S01]  /*5fc90*/  ISETP.GE.AND P6, PT, R19, 0x81, PT ;  /* 0x000000811300780c */ /* 0x000fe20003fc6270 */
[----:B------:R1:W-:Y:S03]  /*5fca0*/  @!P5 STG.E.U8 desc[UR46][R14.64+0x169], R23 ;  /* 0x000169170e00d986 */ /* 0x0003e6000c10112e */
[----:B------:R-:W-:-:S13]  /*5fcb0*/  ISETP.LT.OR P5, PT, R0, 0x171, !P6 ;  /* 0x000001710000780c */ /* 0x000fda00077a1670 */
[----:B--2---:R-:W-:-:S05]  /*5fcc0*/  @!P5 IMAD R3, R224, R16, RZ ;  /* 0x00000010e003d224 */ /* 0x004fca00078e02ff */
[----:B------:R2:W-:Y:S01]  /*5fcd0*/  @!P5 STG.E.U8 desc[UR46][R6.64+0x170], R3 ;  /* 0x000170030600d986 */ /* 0x0005e2000c10112e */
[----:B------:R-:W-:Y:S01]  /*5fce0*/  ISETP.LT.OR P5, PT, R0, 0x172, !P6 ;  /* 0x000001720000780c */ /* 0x000fe200077a1670 */
[-C--:B0-----:R-:W-:Y:S02]  /*5fcf0*/  @!P4 IMAD R217, R222, R16.reuse, RZ ;  /* 0x00000010ded9c224 */ /* 0x081fe400078e02ff */
[----:B-1----:R-:W-:-:S10]  /*5fd00*/  @!P3 IMAD R15, R221, R16, RZ ;  /* 0x00000010dd0fb224 */ /* 0x002fd400078e02ff */
[----:B------:R-:W-:-:S05]  /*5fd10*/  @!P5 IMAD R9, R223, R16, RZ ;  /* 0x00000010df09d224 */ /* 0x000fca00078e02ff */
[----:B------:R-:W-:Y:S04]  /*5fd20*/  @!P5 STG.E.U8 desc[UR46][R6.64+0x171], R9 ;  /* 0x000171090600d986 */ /* 0x000fe8000c10112e */
[----:B------:R-:W-:Y:S04]  /*5fd30*/  @!P4 STG.E.U8 desc[UR46][R20.64+0x170], R217 ;  /* 0x000170d91400c986 */ /* 0x000fe8000c10112e */
[----:B------:R0:W-:Y:S01]  /*5fd40*/  @!P3 STG.E.U8 desc[UR46][R10.64+0x171], R15 ;  /* 0x0001710f0a00b986 */ /* 0x0001e2000c10112e */
[C---:B------:R-:W-:Y:S02]  /*5fd50*/  ISETP.LT.OR P3, PT, R0.reuse, 0x179, !P6 ;  /* 0x000001790000780c */ /* 0x040fe40007761670 */
[----:B------:R-:W-:-:S02]  /*5fd60*/  ISETP.LT.OR P4, PT, R0, 0x17a, !P6 ;  /* 0x0000017a0000780c */ /* 0x000fc40007781670 */
[----:B------:R-:W-:-:S09]  /*5fd70*/  ISETP.GE.AND P6, PT, R19, 0x89, PT ;  /* 0x000000891300780c */ /* 0x000fd20003fc6270 */
[----:B--2---:R-:W-:-:S05]  /*5fd80*/  @!P3 IMAD R3, R220, R16, RZ ;  /* 0x00000010dc03b224 */ /* 0x004fca00078e02ff */
[----:B------:R1:W-:Y:S01]  /*5fd90*/  @!P3 STG.E.U8 desc[UR46][R6.64+0x178], R3 ;  /* 0x000178030600b986 */ /* 0x0003e2000c10112e */
[C---:B------:R-:W-:Y:S01]  /*5fda0*/  ISETP.LT.OR P3, PT, R0.reuse, 0x179, !P6 ;  /* 0x000001790000780c */ /* 0x040fe20007761670 */
[----:B------:R-:W-:Y:S01]  /*5fdb0*/  @!P4 IMAD R23, R219, R16, RZ ;  /* 0x00000010db17c224 */ /* 0x000fe200078e02ff */
[----:B------:R-:W-:-:S04]  /*5fdc0*/  ISETP.LT.OR P5, PT, R0, 0x17a, !P6 ;  /* 0x0000017a0000780c */ /* 0x000fc800077a1670 */
[----:B------:R2:W-:Y:S01]  /*5fdd0*/  @!P4 STG.E.U8 desc[UR46][R6.64+0x179], R23 ;  /* 0x000179170600c986 */ /* 0x0005e2000c10112e */
[----:B------:R-:W-:-:S06]  /*5fde0*/  ISETP.GE.AND P6, PT, R19, 0x101, PT ;  /* 0x000001011300780c */ /* 0x000fcc0003fc6270 */
[----:B------:R-:W-:Y:S01]  /*5fdf0*/  @!P3 IADD3 R8, P4, R6, UR44, RZ ;  /* 0x0000002c0608bc10 */ /* 0x000fe2000ff9e0ff */
[----:B0-----:R-:W-:-:S03]  /*5fe00*/  @!P3 IMAD R15, R218, R16, RZ ;  /* 0x00000010da0fb224 */ /* 0x001fc600078e02ff */
[----:B------:R-:W-:Y:S02]  /*5fe10*/  @!P3 IADD3.X R9, R7, UR43, RZ, P4, !PT ;  /* 0x0000002b0709bc10 */ /* 0x000fe4000a7fe4ff */
[----:B------:R-:W-:-:S03]  /*5fe20*/  @!P5 IADD3 R10, P4, R6, UR44, RZ ;  /* 0x0000002c060adc10 */ /* 0x000fc6000ff9e0ff */
[----:B------:R-:W-:Y:S01]  /*5fe30*/  @!P3 STG.E.U8 desc[UR46][R8.64+0x178], R15 ;  /* 0x0001780f0800b986 */ /* 0x000fe2000c10112e */
[----:B------:R-:W-:Y:S01]  /*5fe40*/  ISETP.LT.OR P3, PT, R0, 0xc1, !P6 ;  /* 0x000000c10000780c */ /* 0x000fe20007761670 */
[----:B-1----:R-:W-:Y:S01]  /*5fe50*/  @!P5 IMAD R3, R216, R16, RZ ;  /* 0x00000010d803d224 */ /* 0x002fe200078e02ff */
[----:B------:R-:W-:Y:S02]  /*5fe60*/  @!P5 IADD3.X R11, R7, UR43, RZ, P4, !PT ;  /* 0x0000002b070bdc10 */ /* 0x000fe4000a7fe4ff */
[----:B------:R-:W-:Y:S02]  /*5fe70*/  ISETP.LT.OR P4, PT, R0, 0xc2, !P6 ;  /* 0x000000c20000780c */ /* 0x000fe40007781670 */
[----:B------:R-:W-:Y:S01]  /*5fe80*/  LOP3.LUT P2, RZ, R18, 0x20, RZ, 0xc0, !PT ;  /* 0x0000002012ff7812 */ /* 0x000fe2000784c0ff */
[----:B------:R0:W-:Y:S03]  /*5fe90*/  @!P5 STG.E.U8 desc[UR46][R10.64+0x179], R3 ;  /* 0x000179030a00d986 */ /* 0x0001e6000c10112e */
[----:B------:R-:W-:-:S03]  /*5fea0*/  ISETP.LT.OR P5, PT, R0, 0xc1, !P2 ;  /* 0x000000c10000780c */ /* 0x000fc600057a1670 */
[----:B------:R-:W-:-:S05]  /*5feb0*/  @!P3 IMAD R19, R120, R16, RZ ;  /* 0x000000107813b224 */ /* 0x000fca00078e02ff */
[----:B------:R-:W-:Y:S01]  /*5fec0*/  @!P3 STG.E.U8 desc[UR46][R4.64+0xc0], R19 ;  /* 0x0000c0130400b986 */ /* 0x000fe2000c10112e */
[----:B------:R-:W-:Y:S01]  /*5fed0*/  ISETP.LT.OR P3, PT, R0, 0xc2, !P2 ;  /* 0x000000c20000780c */ /* 0x000fe20005761670 */
[----:B------:R-:W-:-:S05]  /*5fee0*/  @!P4 IMAD R121, R121, R16, RZ ;  /* 0x000000107979c224 */ /* 0x000fca00078e02ff */
[----:B------:R-:W-:Y:S01]  /*5fef0*/  @!P4 STG.E.U8 desc[UR46][R4.64+0xc1], R121 ;  /* 0x0000c1790400c986 */ /* 0x000fe2000c10112e */
[----:B--2---:R-:W-:Y:S01]  /*5ff00*/  @!P5 IADD3 R6, P4, R4, UR44, RZ ;  /* 0x0000002c0406dc10 */ /* 0x004fe2000ff9e0ff */
[----:B0-----:R-:W-:-:S03]  /*5ff10*/  @!P5 IMAD R3, R122, R16, RZ ;  /* 0x000000107a03d224 */ /* 0x001fc600078e02ff */
[----:B------:R-:W-:Y:S02]  /*5ff20*/  @!P5 IADD3.X R7, R5, UR43, RZ, P4, !PT ;  /* 0x0000002b0507dc10 */ /* 0x000fe4000a7fe4ff */
[----:B------:R-:W-:Y:S01]  /*5ff30*/  @!P3 IADD3 R8, P4, R4, UR44, RZ ;  /* 0x0000002c0408bc10 */ /* 0x000fe2000ff9e0ff */
[----:B------:R-:W-:Y:S02]  /*5ff40*/  @!P3 IMAD R123, R123, R16, RZ ;  /* 0x000000107b7bb224 */ /* 0x000fe400078e02ff */
[----:B------:R0:W-:Y:S01]  /*5ff50*/  @!P5 STG.E.U8 desc[UR46][R6.64+0xc0], R3 ;  /* 0x0000c0030600d986 */ /* 0x0001e2000c10112e */
[C---:B------:R-:W-:Y:S02]  /*5ff60*/  ISETP.LT.OR P5, PT, R0.reuse, 0xc9, !P6 ;  /* 0x000000c90000780c */ /* 0x040fe400077a1670 */
[----:B------:R-:W-:Y:S02]  /*5ff70*/  @!P3 IADD3.X R9, R5, UR43, RZ, P4, !PT ;  /* 0x0000002b0509bc10 */ /* 0x000fe4000a7fe4ff */
[----:B------:R-:W-:-:S03]  /*5ff80*/  ISETP.LT.OR P4, PT, R0, 0xca, !P6 ;  /* 0x000000ca0000780c */ /* 0x000fc60007781670 */
[----:B------:R1:W-:Y:S01]  /*5ff90*/  @!P3 STG.E.U8 desc[UR46][R8.64+0xc1], R123 ;  /* 0x0000c17b0800b986 */ /* 0x0003e2000c10112e */
[----:B------:R-:W-:-:S05]  /*5ffa0*/  ISETP.LT.OR P3, PT, R0, 0xc9, !P2 ;  /* 0x000000c90000780c */ /* 0x000fca0005761670 */
[----:B------:R-:W-:-:S04]  /*5ffb0*/  @!P5 IMAD R11, R124, R16, RZ ;  /* 0x000000107c0bd224 */ /* 0x000fc800078e02ff */
[----:B------:R-:W-:Y:S01]  /*5ffc0*/  @!P4 IMAD R125, R125, R16, RZ ;  /* 0x000000107d7dc224 */ /* 0x000fe200078e02ff */
[----:B------:R2:W-:Y:S01]  /*5ffd0*/  @!P5 STG.E.U8 desc[UR46][R4.64+0xc8], R11 ;  /* 0x0000c80b0400d986 */ /* 0x0005e2000c10112e */
[----:B------:R-:W-:-:S03]  /*5ffe0*/  ISETP.LT.OR P5, PT, R0, 0xca, !P2 ;  /* 0x000000ca0000780c */ /* 0x000fc600057a1670 */
[----:B------:R-:W-:Y:S01]  /*5fff0*/  @!P4 STG.E.U8 desc[UR46][R4.64+0xc9], R125 ;  /* 0x0000c97d0400c986 */ /* 0x000fe2000c10112e */
[----:B0-----:R-:W-:Y:S01]  /*60000*/  @!P3 IADD3 R6, P4, R4, UR44, RZ ;  /* 0x0000002c0406bc10 */ /* 0x001fe2000ff9e0ff */
[----:B------:R-:W-:-:S03]  /*60010*/  @!P3 IMAD R3, R126, R16, RZ ;  /* 0x000000107e03b224 */ /* 0x000fc600078e02ff */
[----:B------:R-:W-:-:S05]  /*60020*/  @!P3 IADD3.X R7, R5, UR43, RZ, P4, !PT ;  /* 0x0000002b0507bc10 */ /* 0x000fca000a7fe4ff */
[----:B------:R0:W-:Y:S01]  /*60030*/  @!P3 STG.E.U8 desc[UR46][R6.64+0xc8], R3 ;  /* 0x0000c8030600b986 */ /* 0x0001e2000c10112e */
[----:B------:R-:W-:Y:S02]  /*60040*/  ISETP.LT.OR P3, PT, R0, 0xd1, !P6 ;  /* 0x000000d10000780c */ /* 0x000fe40007761670 */
[----:B-1----:R-:W-:Y:S01]  /*60050*/  @!P5 IADD3 R8, P4, R4, UR44, RZ ;  /* 0x0000002c0408dc10 */ /* 0x002fe2000ff9e0ff */
[----:B------:R-:W-:-:S03]  /*60060*/  @!P5 IMAD R127, R127, R16, RZ ;  /* 0x000000107f7fd224 */ /* 0x000fc600078e02ff */
[----:B------:R-:W-:Y:S02]  /*60070*/  @!P5 IADD3.X R9, R5, UR43, RZ, P4, !PT ;  /* 0x0000002b0509dc10 */ /* 0x000fe4000a7fe4ff */
[----:B------:R-:W-:-:S03]  /*60080*/  ISETP.LT.OR P4, PT, R0, 0xd2, !P6 ;  /* 0x000000d20000780c */ /* 0x000fc60007781670 */
[----:B------:R1:W-:Y:S01]  /*60090*/  @!P5 STG.E.U8 desc[UR46][R8.64+0xc9], R127 ;  /* 0x0000c97f0800d986 */ /* 0x0003e2000c10112e */
[----:B------:R-:W-:Y:S01]  /*600a0*/  ISETP.LT.OR P5, PT, R0, 0xd1, !P2 ;  /* 0x000000d10000780c */ /* 0x000fe200057a1670 */
[----:B--2---:R-:W-:-:S05]  /*600b0*/  @!P3 IMAD R11, R128, R16, RZ ;  /* 0x00000010800bb224 */ /* 0x004fca00078e02ff */
[----:B------:R2:W-:Y:S01]  /*600c0*/  @!P3 STG.E.U8 desc[UR46][R4.64+0xd0], R11 ;  /* 0x0000d00b0400b986 */ /* 0x0005e2000c10112e */
[----:B------:R-:W-:Y:S02]  /*600d0*/  ISETP.LT.OR P3, PT, R0, 0xd2, !P2 ;  /* 0x000000d20000780c */ /* 0x000fe40005761670 */
[----:B------:R-:W-:-:S05]  /*600e0*/  @!P4 IMAD R129, R129, R16, RZ ;  /* 0x000000108181c224 */ /* 0x000fca00078e02ff */
[----:B------:R-:W-:Y:S01]  /*600f0*/  @!P4 STG.E.U8 desc[UR46][R4.64+0xd1], R129 ;  /* 0x0000d1810400c986 */ /* 0x000fe2000c10112e */
[----:B0-----:R-:W-:Y:S01]  /*60100*/  @!P5 IADD3 R6, P4, R4, UR44, RZ ;  /* 0x0000002c0406dc10 */ /* 0x001fe2000ff9e0ff */
[----:B------:R-:W-:-:S03]  /*60110*/  @!P5 IMAD R3, R130, R16, RZ ;  /* 0x000000108203d224 */ /* 0x000fc600078e02ff */
[----:B------:R-:W-:Y:S02]  /*60120*/  @!P5 IADD3.X R7, R5, UR43, RZ, P4, !PT ;  /* 0x0000002b0507dc10 */ /* 0x000fe4000a7fe4ff */
[----:B-1----:R-:W-:Y:S01]  /*60130*/  @!P3 IADD3 R8, P4, R4, UR44, RZ ;  /* 0x0000002c0408bc10 */ /* 0x002fe2000ff9e0ff */
[----:B------:R-:W-:Y:S02]  /*60140*/  @!P3 IMAD R131, R131, R16, RZ ;  /* 0x000000108383b224 */ /* 0x000fe400078e02ff */
[----:B------:R0:W-:Y:S01]  /*60150*/  @!P5 STG.E.U8 desc[UR46][R6.64+0xd0], R3 ;  /* 0x0000d0030600d986 */ /* 0x0001e2000c10112e */
[C---:B------:R-:W-:Y:S02]  /*60160*/  ISETP.LT.OR P5, PT, R0.reuse, 0xd9, !P6 ;  /* 0x000000d90000780c */ /* 0x040fe400077a1670 */
[----:B------:R-:W-:Y:S02]  /*60170*/  @!P3 IADD3.X R9, R5, UR43, RZ, P4, !PT ;  /* 0x0000002b0509bc10 */ /* 0x000fe4000a7fe4ff */
[----:B------:R-:W-:-:S03]  /*60180*/  ISETP.LT.OR P4, PT, R0, 0xda, !P6 ;  /* 0x000000da0000780c */ /* 0x000fc60007781670 */
[----:B------:R1:W-:Y:S01]  /*60190*/  @!P3 STG.E.U8 desc[UR46][R8.64+0xd1], R131 ;  /* 0x0000d1830800b986 */ /* 0x0003e2000c10112e */
[----:B------:R-:W-:-:S05]  /*601a0*/  ISETP.LT.OR P3, PT, R0, 0xd9, !P2 ;  /* 0x000000d90000780c */ /* 0x000fca0005761670 */
[----:B--2---:R-:W-:-:S04]  /*601b0*/  @!P5 IMAD R11, R132, R16, RZ ;  /* 0x00000010840bd224 */ /* 0x004fc800078e02ff */
        /* <DEDUP_REMOVED lines=311> */
[----:B-1----:R-:W-:-:S04]  /*61530*/  @!P3 IADD3 R8, P4, R4, UR44, RZ ;  /* 0x0000002c0408bc10 */ /* 0x002fc8000ff9e0ff */
[----:B------:R-:W-:Y:S02]  /*61540*/  @!P3 IADD3.X R9, R5, UR43, RZ, P4, !PT ;  /* 0x0000002b0509bc10 */ /* 0x000fe4000a7fe4ff */
[C---:B------:R-:W-:Y:S01]  /*61550*/  ISETP.LT.OR P4, PT, R0.reuse, 0x179, !P2 ;  /* 0x000001790000780c */ /* 0x040fe20005781670 */
[----:B------:R0:W-:Y:S01]  /*61560*/  @!P5 STG.E.U8 desc[UR46][R6.64+0x170], R3 ;  /* 0x000170030600d986 */ /* 0x0001e2000c10112e */
[C---:B------:R-:W-:Y:S02]  /*61570*/  ISETP.LT.OR P5, PT, R0.reuse, 0x179, !P6 ;  /* 0x000001790000780c */ /* 0x040fe400077a1670 */
[C---:B------:R-:W-:Y:S01]  /*61580*/  ISETP.LT.OR P6, PT, R0.reuse, 0x17a, !P6 ;  /* 0x0000017a0000780c */ /* 0x040fe200077c1670 */
[----:B------:R-:W-:Y:S01]  /*61590*/  @!P3 IMAD R211, R211, R16, RZ ;  /* 0x00000010d3d3b224 */ /* 0x000fe200078e02ff */
[----:B------:R-:W-:Y:S02]  /*615a0*/  ISETP.LT.OR P2, PT, R0, 0x17a, !P2 ;  /* 0x0000017a0000780c */ /* 0x000fe40005741670 */
[----:B------:R-:W-:-:S02]  /*615b0*/  LOP3.LUT P1, RZ, R18, 0x40, RZ, 0xc0, !PT ;  /* 0x0000004012ff7812 */ /* 0x000fc4000782c0ff */
[----:B------:R-:W-:Y:S03]  /*615c0*/  @!P3 STG.E.U8 desc[UR46][R8.64+0x171], R211 ;  /* 0x000171d30800b986 */ /* 0x000fe6000c10112e */
[----:B------:R-:W-:Y:S02]  /*615d0*/  @!P4 IADD3 R10, P3, R4, UR44, RZ ;  /* 0x0000002c040acc10 */ /* 0x000fe4000ff7e0ff */
[-C--:B------:R-:W-:Y:S02]  /*615e0*/  @!P5 IMAD R15, R212, R16.reuse, RZ ;  /* 0x00000010d40fd224 */ /* 0x080fe400078e02ff */
[-C--:B------:R-:W-:Y:S01]  /*615f0*/  @!P6 IMAD R213, R213, R16.reuse, RZ ;  /* 0x00000010d5d5e224 */ /* 0x080fe200078e02ff */
[----:B--2---:R-:W-:Y:S01]  /*61600*/  @!P4 IADD3.X R11, R5, UR43, RZ, P3, !PT ;  /* 0x0000002b050bcc10 */ /* 0x004fe20009ffe4ff */
[----:B0-----:R-:W-:Y:S01]  /*61610*/  @!P4 IMAD R3, R214, R16, RZ ;  /* 0x00000010d603c224 */ /* 0x001fe200078e02ff */
[----:B------:R-:W-:Y:S01]  /*61620*/  ISETP.LT.OR P3, PT, R0, 0xc1, !P1 ;  /* 0x000000c10000780c */ /* 0x000fe20004f61670 */
[----:B------:R0:W-:Y:S04]  /*61630*/  @!P5 STG.E.U8 desc[UR46][R4.64+0x178], R15 ;  /* 0x0001780f0400d986 */ /* 0x0001e8000c10112e */
[----:B------:R1:W-:Y:S01]  /*61640*/  @!P6 STG.E.U8 desc[UR46][R4.64+0x179], R213 ;  /* 0x000179d50400e986 */ /* 0x0003e2000c10112e */
[----:B------:R-:W-:-:S03]  /*61650*/  @!P2 IADD3 R6, P5, R4, UR44, RZ ;  /* 0x0000002c0406ac10 */ /* 0x000fc6000ffbe0ff */
[----:B------:R2:W-:Y:S01]  /*61660*/  @!P4 STG.E.U8 desc[UR46][R10.64+0x178], R3 ;  /* 0x000178030a00c986 */ /* 0x0005e2000c10112e */
[C---:B------:R-:W-:Y:S02]  /*61670*/  ISETP.LT.OR P4, PT, R0.reuse, 0xc1, !P0 ;  /* 0x000000c10000780c */ /* 0x040fe40004781670 */
[----:B------:R-:W-:Y:S01]  /*61680*/  ISETP.LT.OR P6, PT, R0, 0xc2, !P1 ;  /* 0x000000c20000780c */ /* 0x000fe20004fc1670 */
[-C--:B------:R-:W-:Y:S01]  /*61690*/  @!P2 IMAD R215, R215, R16.reuse, RZ ;  /* 0x00000010d7d7a224 */ /* 0x080fe200078e02ff */
[----:B------:R-:W-:Y:S01]  /*616a0*/  @!P2 IADD3.X R7, R5, UR43, RZ, P5, !PT ;  /* 0x0000002b0507ac10 */ /* 0x000fe2000affe4ff */
[----:B------:R-:W-:Y:S02]  /*616b0*/  VIADD R13, R13, UR4 ;  /* 0x000000040d0d7c36 */ /* 0x000fe40008000000 */
[-C--:B0-----:R-:W-:Y:S01]  /*616c0*/  @!P3 IMAD R15, R24, R16.reuse, RZ ;  /* 0x00000010180fb224 */ /* 0x081fe200078e02ff */
[----:B------:R-:W-:Y:S01]  /*616d0*/  ISETP.LT.OR P5, PT, R0, 0xc2, !P0 ;  /* 0x000000c20000780c */ /* 0x000fe200047a1670 */
[----:B------:R0:W-:Y:S04]  /*616e0*/  @!P2 STG.E.U8 desc[UR46][R6.64+0x179], R215 ;  /* 0x000179d70600a986 */ /* 0x0001e8000c10112e */
[----:B------:R3:W-:Y:S01]  /*616f0*/  @!P3 STG.E.U8 desc[UR46][R12.64+0xc0], R15 ;  /* 0x0000c00f0c00b986 */ /* 0x0007e2000c10112e */
[----:B-1----:R-:W-:Y:S01]  /*61700*/  @!P4 IADD3 R4, P3, R12, UR44, RZ ;  /* 0x0000002c0c04cc10 */ /* 0x002fe2000ff7e0ff */
[-C--:B------:R-:W-:Y:S01]  /*61710*/  @!P6 IMAD R25, R25, R16.reuse, RZ ;  /* 0x000000101919e224 */ /* 0x080fe200078e02ff */
[----:B------:R-:W-:Y:S01]  /*61720*/  ISETP.LT.OR P2, PT, R0, 0xc9, !P1 ;  /* 0x000000c90000780c */ /* 0x000fe20004f41670 */
[----:B--2---:R-:W-:Y:S01]  /*61730*/  @!P4 IMAD R3, R26, R16, RZ ;  /* 0x000000101a03c224 */ /* 0x004fe200078e02ff */
[----:B------:R-:W-:Y:S01]  /*61740*/  @!P4 IADD3.X R5, R13, UR43, RZ, P3, !PT ;  /* 0x0000002b0d05cc10 */ /* 0x000fe20009ffe4ff */
[----:B0-----:R-:W-:Y:S01]  /*61750*/  @!P6 IMAD.MOV.U32 R6, RZ, RZ, R12 ;  /* 0x000000ffff06e224 */ /* 0x001fe200078e000c */
[----:B------:R-:W-:-:S02]  /*61760*/  @!P6 MOV R7, R13 ;  /* 0x0000000d0007e202 */ /* 0x000fc40000000f00 */
[----:B------:R-:W-:-:S03]  /*61770*/  ISETP.LT.OR P3, PT, R0, 0xc9, !P0 ;  /* 0x000000c90000780c */ /* 0x000fc60004761670 */
[----:B------:R-:W-:Y:S01]  /*61780*/  @!P6 STG.E.U8 desc[UR46][R6.64+0xc1], R25 ;  /* 0x0000c1190600e986 */ /* 0x000fe2000c10112e */
[----:B------:R-:W-:-:S03]  /*61790*/  @!P5 IADD3 R8, P6, R12, UR44, RZ ;  /* 0x0000002c0c08dc10 */ /* 0x000fc6000ffde0ff */
[----:B------:R0:W-:Y:S01]  /*617a0*/  @!P4 STG.E.U8 desc[UR46][R4.64+0xc0], R3 ;  /* 0x0000c0030400c986 */ /* 0x0001e2000c10112e */
[----:B------:R-:W-:Y:S01]  /*617b0*/  ISETP.LT.OR P4, PT, R0, 0xca, !P1 ;  /* 0x000000ca0000780c */ /* 0x000fe20004f81670 */
[-C--:B------:R-:W-:Y:S01]  /*617c0*/  @!P5 IMAD R27, R27, R16.reuse, RZ ;  /* 0x000000101b1bd224 */ /* 0x080fe200078e02ff */
[----:B------:R-:W-:Y:S01]  /*617d0*/  @!P5 IADD3.X R9, R13, UR43, RZ, P6, !PT ;  /* 0x0000002b0d09dc10 */ /* 0x000fe2000b7fe4ff */
[----:B---3--:R-:W-:Y:S02]  /*617e0*/  @!P2 IMAD R15, R28, R16, RZ ;  /* 0x000000101c0fa224 */ /* 0x008fe400078e02ff */
[----:B------:R-:W-:Y:S02]  /*617f0*/  @!P3 IADD3 R10, P6, R12, UR44, RZ ;  /* 0x0000002c0c0abc10 */ /* 0x000fe4000ffde0ff */
[----:B------:R-:W-:Y:S01]  /*61800*/  @!P5 STG.E.U8 desc[UR46][R8.64+0xc1], R27 ;  /* 0x0000c11b0800d986 */ /* 0x000fe2000c10112e */
[----:B------:R-:W-:Y:S01]  /*61810*/  ISETP.LT.OR P5, PT, R0, 0xca, !P0 ;  /* 0x000000ca0000780c */ /* 0x000fe200047a1670 */
[----:B0-----:R-:W-:-:S02]  /*61820*/  @!P2 IMAD.MOV.U32 R4, RZ, RZ, R12 ;  /* 0x000000ffff04a224 */ /* 0x001fc400078e000c */
[----:B------:R-:W-:Y:S01]  /*61830*/  @!P2 IMAD.MOV.U32 R5, RZ, RZ, R13 ;  /* 0x000000ffff05a224 */ /* 0x000fe200078e000d */
[----:B------:R-:W-:Y:S01]  /*61840*/  @!P3 IADD3.X R11, R13, UR43, RZ, P6, !PT ;  /* 0x0000002b0d0bbc10 */ /* 0x000fe2000b7fe4ff */
[----:B------:R-:W-:-:S03]  /*61850*/  @!P4 IMAD R29, R29, R16, RZ ;  /* 0x000000101d1dc224 */ /* 0x000fc600078e02ff */
[----:B------:R0:W-:Y:S01]  /*61860*/  @!P2 STG.E.U8 desc[UR46][R4.64+0xc8], R15 ;  /* 0x0000c80f0400a986 */ /* 0x0001e2000c10112e */
[----:B------:R-:W-:Y:S01]  /*61870*/  @!P3 IMAD R3, R30, R16, RZ ;  /* 0x000000101e03b224 */ /* 0x000fe200078e02ff */
[----:B------:R-:W-:Y:S01]  /*61880*/  ISETP.LT.OR P2, PT, R0, 0xd1, !P1 ;  /* 0x000000d10000780c */ /* 0x000fe20004f41670 */
[----:B0-----:R-:W-:Y:S01]  /*61890*/  @!P4 IMAD.MOV.U32 R4, RZ, RZ, R12 ;  /* 0x000000ffff04c224 */ /* 0x001fe200078e000c */
[----:B------:R-:W-:-:S05]  /*618a0*/  @!P4 MOV R5, R13 ;  /* 0x0000000d0005c202 */ /* 0x000fca0000000f00 */
[----:B------:R0:W-:Y:S04]  /*618b0*/  @!P4 STG.E.U8 desc[UR46][R4.64+0xc9], R29 ;  /* 0x0000c91d0400c986 */ /* 0x0001e8000c10112e */
[----:B------:R1:W-:Y:S01]  /*618c0*/  @!P3 STG.E.U8 desc[UR46][R10.64+0xc8], R3 ;  /* 0x0000c8030a00b986 */ /* 0x0003e2000c10112e */
[----:B------:R-:W-:Y:S02]  /*618d0*/  ISETP.LT.OR P3, PT, R0, 0xd1, !P0 ;  /* 0x000000d10000780c */ /* 0x000fe40004761670 */
[----:B------:R-:W-:Y:S02]  /*618e0*/  @!P5 IADD3 R6, P4, R12, UR44, RZ ;  /* 0x0000002c0c06dc10 */ /* 0x000fe4000ff9e0ff */
[----:B------:R-:W-:Y:S01]  /*618f0*/  ISETP.LT.OR P6, PT, R0, 0xd2, !P1 ;  /* 0x000000d20000780c */ /* 0x000fe20004fc1670 */
[-C--:B------:R-:W-:Y:S01]  /*61900*/  @!P5 IMAD R31, R31, R16.reuse, RZ ;  /* 0x000000101f1fd224 */ /* 0x080fe200078e02ff */
[----:B------:R-:W-:Y:S01]  /*61910*/  @!P5 IADD3.X R7, R13, UR43, RZ, P4, !PT ;  /* 0x0000002b0d07dc10 */ /* 0x000fe2000a7fe4ff */
[----:B------:R-:W-:Y:S01]  /*61920*/  @!P2 IMAD R15, R32, R16, RZ ;  /* 0x00000010200fa224 */ /* 0x000fe200078e02ff */
[----:B------:R-:W-:Y:S01]  /*61930*/  ISETP.LT.OR P4, PT, R0, 0xd2, !P0 ;  /* 0x000000d20000780c */ /* 0x000fe20004781670 */
[----:B0-----:R-:W-:-:S02]  /*61940*/  @!P2 IMAD.MOV.U32 R4, RZ, RZ, R12 ;  /* 0x000000ffff04a224 */ /* 0x001fc400078e000c */
[----:B------:R-:W-:Y:S01]  /*61950*/  @!P2 IMAD.MOV.U32 R5, RZ, RZ, R13 ;  /* 0x000000ffff05a224 */ /* 0x000fe200078e000d */
[----:B------:R-:W-:Y:S01]  /*61960*/  @!P5 STG.E.U8 desc[UR46][R6.64+0xc9], R31 ;  /* 0x0000c91f0600d986 */ /* 0x000fe2000c10112e */
[----:B------:R-:W-:Y:S01]  /*61970*/  @!P3 IADD3 R8, P5, R12, UR44, RZ ;  /* 0x0000002c0c08bc10 */ /* 0x000fe2000ffbe0ff */
[-C--:B-1----:R-:W-:Y:S02]  /*61980*/  @!P3 IMAD R3, R34, R16.reuse, RZ ;  /* 0x000000102203b224 */ /* 0x082fe400078e02ff */
[----:B------:R0:W-:Y:S01]  /*61990*/  @!P2 STG.E.U8 desc[UR46][R4.64+0xd0], R15 ;  /* 0x0000d00f0400a986 */ /* 0x0001e2000c10112e */
[----:B------:R-:W-:Y:S01]  /*619a0*/  @!P6 IMAD R33, R33, R16, RZ ;  /* 0x000000102121e224 */ /* 0x000fe200078e02ff */
[C---:B------:R-:W-:Y:S02]  /*619b0*/  ISETP.LT.OR P2, PT, R0.reuse, 0xd9, !P1 ;  /* 0x000000d90000780c */ /* 0x040fe40004f41670 */
[----:B------:R-:W-:Y:S02]  /*619c0*/  @!P3 IADD3.X R9, R13, UR43, RZ, P5, !PT ;  /* 0x0000002b0d09bc10 */ /* 0x000fe4000affe4ff */
[----:B------:R-:W-:Y:S01]  /*619d0*/  ISETP.LT.OR P5, PT, R0, 0xd9, !P0 ;  /* 0x000000d90000780c */ /* 0x000fe200047a1670 */
[----:B0-----:R-:W-:Y:S01]  /*619e0*/  @!P6 IMAD.MOV.U32 R4, RZ, RZ, R12 ;  /* 0x000000ffff04e224 */ /* 0x001fe200078e000c */
[----:B------:R-:W-:-:S05]  /*619f0*/  @!P6 MOV R5, R13 ;  /* 0x0000000d0005e202 */ /* 0x000fca0000000f00 */
[----:B------:R0:W-:Y:S01]  /*61a00*/  @!P6 STG.E.U8 desc[UR46][R4.64+0xd1], R33 ;  /* 0x0000d1210400e986 */ /* 0x0001e2000c10112e */
[----:B------:R-:W-:-:S03]  /*61a10*/  @!P4 IADD3 R6, P6, R12, UR44, RZ ;  /* 0x0000002c0c06cc10 */ /* 0x000fc6000ffde0ff */
[----:B------:R1:W-:Y:S01]  /*61a20*/  @!P3 STG.E.U8 desc[UR46][R8.64+0xd0], R3 ;  /* 0x0000d0030800b986 */ /* 0x0003e2000c10112e */
[----:B------:R-:W-:Y:S01]  /*61a30*/  ISETP.LT.OR P3, PT, R0, 0xda, !P1 ;  /* 0x000000da0000780c */ /* 0x000fe20004f61670 */
[-C--:B------:R-:W-:Y:S01]  /*61a40*/  @!P4 IMAD R35, R35, R16.reuse, RZ ;  /* 0x000000102323c224 */ /* 0x080fe200078e02ff */
[----:B------:R-:W-:Y:S01]  /*61a50*/  @!P4 IADD3.X R7, R13, UR43, RZ, P6, !PT ;  /* 0x0000002b0d07cc10 */ /* 0x000fe2000b7fe4ff */
[----:B------:R-:W-:Y:S02]  /*61a60*/  @!P2 IMAD R15, R36, R16, RZ ;  /* 0x00000010240fa224 */ /* 0x000fe400078e02ff */
[----:B0-----:R-:W-:Y:S02]  /*61a70*/  @!P2 IMAD.MOV.U32 R4, RZ, RZ, R12 ;  /* 0x000000ffff04a224 */ /* 0x001fe400078e000c */
[----:B------:R-:W-:Y:S01]  /*61a80*/  @!P4 STG.E.U8 desc[UR46][R6.64+0xd1], R35 ;  /* 0x0000d1230600c986 */ /* 0x000fe2000c10112e */
[----:B------:R-:W-:Y:S01]  /*61a90*/  @!P2 IMAD.MOV.U32 R5, RZ, RZ, R13 ;  /* 0x000000ffff05a224 */ /* 0x000fe200078e000d */
[----:B------:R-:W-:-:S02]  /*61aa0*/  ISETP.LT.OR P4, PT, R0, 0xda, !P0 ;  /* 0x000000da0000780c */ /* 0x000fc40004781670 */
[----:B------:R-:W-:Y:S02]  /*61ab0*/  @!P5 IADD3 R10, P6, R12, UR44, RZ ;  /* 0x0000002c0c0adc10 */ /* 0x000fe4000ffde0ff */
[-C--:B------:R-:W-:Y:S01]  /*61ac0*/  @!P3 IMAD R37, R37, R16.reuse, RZ ;  /* 0x000000102525b224 */ /* 0x080fe200078e02ff */
[----:B------:R0:W-:Y:S01]  /*61ad0*/  @!P2 STG.E.U8 desc[UR46][R4.64+0xd8], R15 ;  /* 0x0000d80f0400a986 */ /* 0x0001e2000c10112e */
[----:B-1----:R-:W-:Y:S01]  /*61ae0*/  @!P5 IMAD R3, R38, R16, RZ ;  /* 0x000000102603d224 */ /* 0x002fe200078e02ff */
[----:B------:R-:W-:Y:S02]  /*61af0*/  @!P5 IADD3.X R11, R13, UR43, RZ, P6, !PT ;  /* 0x0000002b0d0bdc10 */ /* 0x000fe4000b7fe4ff */
[----:B------:R-:W-:Y:S01]  /*61b00*/  ISETP.LT.OR P2, PT, R0, 0xe1, !P1 ;  /* 0x000000e10000780c */ /* 0x000fe20004f41670 */
[----:B0-----:R-:W-:Y:S01]  /*61b10*/  @!P3 IMAD.MOV.U32 R4, RZ, RZ, R12 ;  /* 0x000000ffff04b224 */ /* 0x001fe200078e000c */
[----:B------:R-:W-:-:S05]  /*61b20*/  @!P3 MOV R5, R13 ;  /* 0x0000000d0005b202 */ /* 0x000fca0000000f00 */
[----:B------:R0:W-:Y:S01]  /*61b30*/  @!P3 STG.E.U8 desc[UR46][R4.64+0xd9], R37 ;  /* 0x0000d9250400b986 */ /* 0x0001e2000c10112e */
[C---:B------:R-:W-:Y:S02]  /*61b40*/  ISETP.LT.OR P3, PT, R0.reuse, 0xe1, !P0 ;  /* 0x000000e10000780c */ /* 0x040fe40004761670 */
[----:B------:R-:W-:Y:S01]  /*61b50*/  ISETP.LT.OR P6, PT, R0, 0xe2, !P1 ;  /* 0x000000e20000780c */ /* 0x000fe20004fc1670 */
[----:B------:R1:W-:Y:S01]  /*61b60*/  @!P5 STG.E.U8 desc[UR46][R10.64+0xd8], R3 ;  /* 0x0000d8030a00d986 */ /* 0x0003e2000c10112e */
[----:B------:R-:W-:Y:S01]  /*61b70*/  @!P4 IADD3 R6, P5, R12, UR44, RZ ;  /* 0x0000002c0c06cc10 */ /* 0x000fe2000ffbe0ff */
[----:B------:R-:W-:-:S03]  /*61b80*/  @!P4 IMAD R39, R39, R16, RZ ;  /* 0x000000102727c224 */ /* 0x000fc600078e02ff */
[----:B------:R-:W-:Y:S01]  /*61b90*/  @!P4 IADD3.X R7, R13, UR43, RZ, P5, !PT ;  /* 0x0000002b0d07cc10 */ /* 0x000fe2000affe4ff */
[-C--:B------:R-:W-:Y:S01]  /*61ba0*/  @!P2 IMAD R15, R40, R16.reuse, RZ ;  /* 0x00000010280fa224 */ /* 0x080fe200078e02ff */
[----:B------:R-:W-:Y:S01]  /*61bb0*/  ISETP.LT.OR P5, PT, R0, 0xe2, !P0 ;  /* 0x000000e20000780c */ /* 0x000fe200047a1670 */
[----:B0-----:R-:W-:Y:S02]  /*61bc0*/  @!P2 IMAD.MOV.U32 R4, RZ, RZ, R12 ;  /* 0x000000ffff04a224 */ /* 0x001fe400078e000c */
[----:B------:R-:W-:Y:S01]  /*61bd0*/  @!P2 IMAD.MOV.U32 R5, RZ, RZ, R13 ;  /* 0x000000ffff05a224 */ /* 0x000fe200078e000d */
[----:B------:R-:W-:Y:S01]  /*61be0*/  @!P4 STG.E.U8 desc[UR46][R6.64+0xd9], R39 ;  /* 0x0000d9270600c986 */ /* 0x000fe2000c10112e */
[----:B------:R-:W-:Y:S01]  /*61bf0*/  @!P3 IADD3 R8, P4, R12, UR44, RZ ;  /* 0x0000002c0c08bc10 */ /* 0x000fe2000ff9e0ff */
[-C--:B------:R-:W-:Y:S02]  /*61c00*/  @!P6 IMAD R41, R41, R16.reuse, RZ ;  /* 0x000000102929e224 */ /* 0x080fe400078e02ff */
[----:B------:R0:W-:Y:S01]  /*61c10*/  @!P2 STG.E.U8 desc[UR46][R4.64+0xe0], R15 ;  /* 0x0000e00f0400a986 */ /* 0x0001e2000c10112e */
[----:B------:R-:W-:Y:S01]  /*61c20*/  ISETP.LT.OR P2, PT, R0, 0xe9, !P1 ;  /* 0x000000e90000780c */ /* 0x000fe20004f41670 */
[----:B-1----:R-:W-:Y:S01]  /*61c30*/  @!P3 IMAD R3, R42, R16, RZ ;  /* 0x000000102a03b224 */ /* 0x002fe200078e02ff */
[----:B------:R-:W-:-:S02]  /*61c40*/  @!P3 IADD3.X R9, R13, UR43, RZ, P4, !PT ;  /* 0x0000002b0d09bc10 */ /* 0x000fc4000a7fe4ff */
        /* <DEDUP_REMOVED lines=329> */
[-C--:B------:R-:W-:Y:S01]  /*630e0*/  @!P2 IMAD R15, R108, R16.reuse, RZ ;  /* 0x000000106c0fa224 */ /* 0x080fe200078e02ff */
[C---:B------:R-:W-:Y:S01]  /*630f0*/  ISETP.LT.OR P6, PT, R0.reuse, 0x16a, !P0 ;  /* 0x0000016a0000780c */ /* 0x040fe200047c1670 */
[----:B0-----:R-:W-:Y:S02]  /*63100*/  @!P2 IMAD.MOV.U32 R4, RZ, RZ, R12 ;  /* 0x000000ffff04a224 */ /* 0x001fe400078e000c */
[----:B------:R-:W-:Y:S01]  /*63110*/  @!P2 IMAD.MOV.U32 R5, RZ, RZ, R13 ;  /* 0x000000ffff05a224 */ /* 0x000fe200078e000d */
[----:B------:R-:W-:Y:S01]  /*63120*/  @!P5 STG.E.U8 desc[UR46][R6.64+0x161], R107 ;  /* 0x0001616b0600d986 */ /* 0x000fe2000c10112e */
[----:B------:R-:W-:Y:S01]  /*63130*/  ISETP.LT.OR P5, PT, R0, 0x171, !P1 ;  /* 0x000001710000780c */ /* 0x000fe20004fa1670 */
[----:B------:R-:W-:-:S02]  /*63140*/  @!P4 IMAD R109, R109, R16, RZ ;  /* 0x000000106d6dc224 */ /* 0x000fc400078e02ff */
[----:B------:R0:W-:Y:S01]  /*63150*/  @!P2 STG.E.U8 desc[UR46][R4.64+0x168], R15 ;  /* 0x0001680f0400a986 */ /* 0x0001e2000c10112e */
[----:B-1----:R-:W-:-:S04]  /*63160*/  @!P3 IADD3 R8, P2, R12, UR44, RZ ;  /* 0x0000002c0c08bc10 */ /* 0x002fc8000ff5e0ff */
[----:B------:R-:W-:Y:S01]  /*63170*/  @!P3 IADD3.X R9, R13, UR43, RZ, P2, !PT ;  /* 0x0000002b0d09bc10 */ /* 0x000fe200097fe4ff */
[----:B0-----:R-:W-:Y:S01]  /*63180*/  @!P4 IMAD.MOV.U32 R4, RZ, RZ, R12 ;  /* 0x000000ffff04c224 */ /* 0x001fe200078e000c */
[----:B------:R-:W-:Y:S02]  /*63190*/  @!P4 MOV R5, R13 ;  /* 0x0000000d0005c202 */ /* 0x000fe40000000f00 */
[----:B------:R-:W-:-:S03]  /*631a0*/  ISETP.LT.OR P2, PT, R0, 0x172, !P1 ;  /* 0x000001720000780c */ /* 0x000fc60004f41670 */
[----:B------:R0:W-:Y:S01]  /*631b0*/  @!P4 STG.E.U8 desc[UR46][R4.64+0x169], R109 ;  /* 0x0001696d0400c986 */ /* 0x0001e2000c10112e */
[----:B------:R-:W-:Y:S01]  /*631c0*/  @!P6 IADD3 R10, P4, R12, UR44, RZ ;  /* 0x0000002c0c0aec10 */ /* 0x000fe2000ff9e0ff */
[-C--:B------:R-:W-:Y:S02]  /*631d0*/  @!P3 IMAD R3, R110, R16.reuse, RZ ;  /* 0x000000106e03b224 */ /* 0x080fe400078e02ff */
[-C--:B------:R-:W-:Y:S01]  /*631e0*/  @!P6 IMAD R111, R111, R16.reuse, RZ ;  /* 0x000000106f6fe224 */ /* 0x080fe200078e02ff */
[----:B------:R-:W-:Y:S01]  /*631f0*/  @!P6 IADD3.X R11, R13, UR43, RZ, P4, !PT ;  /* 0x0000002b0d0bec10 */ /* 0x000fe2000a7fe4ff */
[-C--:B------:R-:W-:Y:S01]  /*63200*/  @!P5 IMAD R15, R112, R16.reuse, RZ ;  /* 0x00000010700fd224 */ /* 0x080fe200078e02ff */
[----:B------:R-:W-:Y:S01]  /*63210*/  ISETP.LT.OR P4, PT, R0, 0x171, !P0 ;  /* 0x000001710000780c */ /* 0x000fe20004781670 */
[----:B------:R-:W-:Y:S01]  /*63220*/  @!P3 STG.E.U8 desc[UR46][R8.64+0x168], R3 ;  /* 0x000168030800b986 */ /* 0x000fe2000c10112e */
[----:B0-----:R-:W-:Y:S02]  /*63230*/  @!P5 IMAD.MOV.U32 R4, RZ, RZ, R12 ;  /* 0x000000ffff04d224 */ /* 0x001fe400078e000c */
[----:B------:R-:W-:Y:S01]  /*63240*/  @!P5 IMAD.MOV.U32 R5, RZ, RZ, R13 ;  /* 0x000000ffff05d224 */ /* 0x000fe200078e000d */
[----:B------:R-:W-:Y:S01]  /*63250*/  @!P6 STG.E.U8 desc[UR46][R10.64+0x169], R111 ;  /* 0x0001696f0a00e986 */ /* 0x000fe2000c10112e */
[----:B------:R-:W-:-:S03]  /*63260*/  @!P2 IMAD R113, R113, R16, RZ ;  /* 0x000000107171a224 */ /* 0x000fc600078e02ff */
[----:B------:R0:W-:Y:S01]  /*63270*/  @!P5 STG.E.U8 desc[UR46][R4.64+0x170], R15 ;  /* 0x0001700f0400d986 */ /* 0x0001e2000c10112e */
[C---:B------:R-:W-:Y:S02]  /*63280*/  ISETP.LT.OR P5, PT, R0.reuse, 0x172, !P0 ;  /* 0x000001720000780c */ /* 0x040fe400047a1670 */
[C---:B------:R-:W-:Y:S02]  /*63290*/  ISETP.LT.OR P6, PT, R0.reuse, 0x17a, !P0 ;  /* 0x0000017a0000780c */ /* 0x040fe400047c1670 */
[C---:B------:R-:W-:Y:S02]  /*632a0*/  ISETP.LT.OR P0, PT, R0.reuse, 0x179, !P0 ;  /* 0x000001790000780c */ /* 0x040fe40004701670 */
[C---:B------:R-:W-:Y:S01]  /*632b0*/  ISETP.LT.OR P3, PT, R0.reuse, 0x17a, !P1 ;  /* 0x0000017a0000780c */ /* 0x040fe20004f61670 */
[----:B0-----:R-:W-:Y:S01]  /*632c0*/  @!P2 IMAD.MOV.U32 R4, RZ, RZ, R12 ;  /* 0x000000ffff04a224 */ /* 0x001fe200078e000c */
[----:B------:R-:W-:Y:S02]  /*632d0*/  @!P2 MOV R5, R13 ;  /* 0x0000000d0005a202 */ /* 0x000fe40000000f00 */
[----:B------:R-:W-:-:S03]  /*632e0*/  ISETP.LT.OR P1, PT, R0, 0x179, !P1 ;  /* 0x000001790000780c */ /* 0x000fc60004f21670 */
[----:B------:R0:W-:Y:S01]  /*632f0*/  @!P2 STG.E.U8 desc[UR46][R4.64+0x171], R113 ;  /* 0x000171710400a986 */ /* 0x0001e2000c10112e */
[----:B------:R-:W-:Y:S01]  /*63300*/  @!P4 IADD3 R6, P2, R12, UR44, RZ ;  /* 0x0000002c0c06cc10 */ /* 0x000fe2000ff5e0ff */
[----:B------:R-:W-:-:S03]  /*63310*/  @!P4 IMAD R3, R114, R16, RZ ;  /* 0x000000107203c224 */ /* 0x000fc600078e02ff */
[----:B------:R-:W-:Y:S02]  /*63320*/  @!P4 IADD3.X R7, R13, UR43, RZ, P2, !PT ;  /* 0x0000002b0d07cc10 */ /* 0x000fe400097fe4ff */
[C---:B------:R-:W-:Y:S01]  /*63330*/  @!P5 IADD3 R8, P2, R12.reuse, UR44, RZ ;  /* 0x0000002c0c08dc10 */ /* 0x040fe2000ff5e0ff */
[-C--:B------:R-:W-:Y:S02]  /*63340*/  @!P5 IMAD R115, R115, R16.reuse, RZ ;  /* 0x000000107373d224 */ /* 0x080fe400078e02ff */
[----:B------:R1:W-:Y:S01]  /*63350*/  @!P4 STG.E.U8 desc[UR46][R6.64+0x170], R3 ;  /* 0x000170030600c986 */ /* 0x0003e2000c10112e */
[----:B------:R-:W-:Y:S02]  /*63360*/  @!P5 IADD3.X R9, R13, UR43, RZ, P2, !PT ;  /* 0x0000002b0d09dc10 */ /* 0x000fe400097fe4ff */
[----:B------:R-:W-:Y:S01]  /*63370*/  @!P0 IADD3 R10, P2, R12, UR44, RZ ;  /* 0x0000002c0c0a8c10 */ /* 0x000fe2000ff5e0ff */
[----:B------:R-:W-:Y:S01]  /*63380*/  @!P1 IMAD R19, R116, R16, RZ ;  /* 0x0000001074139224 */ /* 0x000fe200078e02ff */
[----:B------:R-:W-:Y:S01]  /*63390*/  @!P6 IADD3 R14, P4, R12, UR44, RZ ;  /* 0x0000002c0c0eec10 */ /* 0x000fe2000ff9e0ff */
[----:B0-----:R-:W-:-:S02]  /*633a0*/  @!P1 IMAD.MOV.U32 R4, RZ, RZ, R12 ;  /* 0x000000ffff049224 */ /* 0x001fc400078e000c */
[----:B------:R-:W-:Y:S01]  /*633b0*/  @!P1 IMAD.MOV.U32 R5, RZ, RZ, R13 ;  /* 0x000000ffff059224 */ /* 0x000fe200078e000d */
[----:B------:R-:W-:Y:S01]  /*633c0*/  @!P0 IADD3.X R11, R13, UR43, RZ, P2, !PT ;  /* 0x0000002b0d0b8c10 */ /* 0x000fe200097fe4ff */
[-C--:B------:R-:W-:Y:S01]  /*633d0*/  @!P3 IMAD R117, R117, R16.reuse, RZ ;  /* 0x000000107575b224 */ /* 0x080fe200078e02ff */
[----:B------:R-:W-:Y:S01]  /*633e0*/  @!P6 IADD3.X R15, R13, UR43, RZ, P4, !PT ;  /* 0x0000002b0d0fec10 */ /* 0x000fe2000a7fe4ff */
[-C--:B------:R-:W-:Y:S01]  /*633f0*/  @!P0 IMAD R21, R118, R16.reuse, RZ ;  /* 0x0000001076158224 */ /* 0x080fe200078e02ff */
[----:B------:R1:W-:Y:S01]  /*63400*/  @!P5 STG.E.U8 desc[UR46][R8.64+0x171], R115 ;  /* 0x000171730800d986 */ /* 0x0003e2000c10112e */
[----:B------:R-:W-:-:S03]  /*63410*/  @!P6 IMAD R119, R119, R16, RZ ;  /* 0x000000107777e224 */ /* 0x000fc600078e02ff */
[----:B------:R1:W-:Y:S04]  /*63420*/  @!P1 STG.E.U8 desc[UR46][R4.64+0x178], R19 ;  /* 0x0001781304009986 */ /* 0x0003e8000c10112e */
[----:B------:R1:W-:Y:S04]  /*63430*/  @!P3 STG.E.U8 desc[UR46][R12.64+0x179], R117 ;  /* 0x000179750c00b986 */ /* 0x0003e8000c10112e */
[----:B------:R1:W-:Y:S04]  /*63440*/  @!P0 STG.E.U8 desc[UR46][R10.64+0x178], R21 ;  /* 0x000178150a008986 */ /* 0x0003e8000c10112e */
[----:B------:R1:W-:Y:S02]  /*63450*/  @!P6 STG.E.U8 desc[UR46][R14.64+0x179], R119 ;  /* 0x000179770e00e986 */ /* 0x0003e4000c10112e */
.L_x_1564:
[----:B------:R-:W-:Y:S05]  /*63460*/  BSYNC B0 ;  /* 0x0000000000007941 */ /* 0x000fea0003800000 */
.L_x_32:
[----:B01----:R-:W4:Y:S04]  /*63470*/  LDL.LU R5, [R1+0x908] ;  /* 0x0009080001057983 */ /* 0x003f280000300800 */
[----:B------:R-:W4:Y:S01]  /*63480*/  LDL.LU R4, [R1+0x90c] ;  /* 0x00090c0001047983 */ /* 0x000f220000300800 */
[----:B------:R-:W-:Y:S01]  /*63490*/  ULDC UR4, c[0x0][0xc] ;  /* 0x0000030000047ab9 */ /* 0x000fe20000000800 */
[----:B------:R-:W-:Y:S01]  /*634a0*/  ULDC UR5, c[0x0][0x10] ;  /* 0x0000040000057ab9 */ /* 0x000fe20000000800 */
[----:B---3--:R-:W4:Y:S01]  /*634b0*/  LDC R3, c[0x0][0x14] ;  /* 0x00000500ff037b82 */ /* 0x008f220000000800 */
[----:B------:R-:W-:Y:S01]  /*634c0*/  UIMAD.WIDE.U32 UR4, UR4, UR5, URZ ;  /* 0x00000005040472a5 */ /* 0x000fe2000f8e003f */
[----:B------:R-:W-:Y:S01]  /*634d0*/  PRMT R0, RZ, 0x7610, R0 ;  /* 0x00007610ff007816 */ /* 0x000fe20000000000 */
[----:B------:R-:W-:Y:S01]  /*634e0*/  UMOV UR41, 0xffffffff ;  /* 0xffffffff00297882 */ /* 0x000fe20000000000 */
[----:B------:R-:W-:-:S03]  /*634f0*/  UMOV UR42, 0xffffffff ;  /* 0xffffffff002a7882 */ /* 0x000fc60000000000 */
[----:B----4-:R-:W-:-:S04]  /*63500*/  IMAD.WIDE.U32 R4, R3, UR4, R4 ;  /* 0x0000000403047c25 */ /* 0x010fc8000f8e0004 */
[----:B------:R-:W-:Y:S01]  /*63510*/  IMAD R3, R3, UR5, RZ ;  /* 0x0000000503037c24 */ /* 0x000fe2000f8e02ff */
[----:B------:R-:W-:Y:S01]  /*63520*/  MOV R7, R4 ;  /* 0x0000000400077202 */ /* 0x000fe20000000f00 */
[----:B------:R-:W-:Y:S02]  /*63530*/  ULDC.64 UR4, c[0x0][0x650] ;  /* 0x0001940000047ab9 */ /* 0x000fe40000000a00 */
[----:B------:R-:W-:Y:S01]  /*63540*/  IMAD.IADD R6, R5, 0x1, R3 ;  /* 0x0000000105067824 */ /* 0x000fe200078e0203 */
[----:B------:R-:W-:-:S04]  /*63550*/  ISETP.GE.U32.AND P0, PT, R4, UR4, PT ;  /* 0x0000000404007c0c */ /* 0x000fc8000bf06070 */
[----:B------:R0:W-:Y:S01]  /*63560*/  STL [R1+0x908], R6 ;  /* 0x0009080601007387 */ /* 0x0001e20000100800 */
[----:B------:R-:W-:-:S03]  /*63570*/  ISETP.GE.U32.AND.EX P0, PT, R6, UR5, PT, P0 ;  /* 0x0000000506007c0c */ /* 0x000fc6000bf06100 */
[----:B------:R0:W-:Y:S10]  /*63580*/  STL [R1+0x90c], R7 ;  /* 0x00090c0701007387 */ /* 0x0001f40000100800 */
[----:B0-----:R-:W-:Y:S05]  /*63590*/  @P0 BRA `(.L_x_1565) ;  /* 0x0000000400880947 */ /* 0x001fea0003800000 */
[----:B------:R-:W0:Y:S01]  /*635a0*/  S2UR UR6, SR_CTAID.X ;  /* 0x00000000000679c3 */ /* 0x000e220000002500 */
[----:B------:R-:W-:Y:S01]  /*635b0*/  ULDC.64 UR12, c[0x0][0x628] ;  /* 0x00018a00000c7ab9 */ /* 0x000fe20000000a00 */
[----:B------:R-:W-:Y:S01]  /*635c0*/  ULDC UR4, c[0x0][0x150] ;  /* 0x0000540000047ab9 */ /* 0x000fe20000000800 */
[----:B------:R-:W-:Y:S01]  /*635d0*/  ISETP.NE.U32.AND P0, PT, RZ, UR12, PT ;  /* 0x0000000cff007c0c */ /* 0x000fe2000bf05070 */
[----:B------:R-:W-:Y:S01]  /*635e0*/  ULDC UR15, c[0x0][0x630] ;  /* 0x00018c00000f7ab9 */ /* 0x000fe20000000800 */
[C---:B------:R-:W-:Y:S01]  /*635f0*/  R2UR UR16, R7.reuse ;  /* 0x00000000071072ca */ /* 0x040fe200000e0000 */
[----:B------:R-:W-:Y:S01]  /*63600*/  ULDC UR18, c[0x0][0x154] ;  /* 0x0000550000127ab9 */ /* 0x000fe20000000800 */
[----:B------:R-:W-:Y:S01]  /*63610*/  ISETP.NE.AND.EX P0, PT, RZ, UR13, PT, P0 ;  /* 0x0000000dff007c0c */ /* 0x000fe2000bf05300 */
[----:B------:R-:W1:Y:S01]  /*63620*/  S2UR UR19, SR_CTAID.Y ;  /* 0x00000000001379c3 */ /* 0x000e620000002600 */
[----:B------:R-:W-:Y:S02]  /*63630*/  R2UR UR17, R6 ;  /* 0x00000000061172ca */ /* 0x000fe400000e0000 */
[----:B------:R-:W-:-:S02]  /*63640*/  R2UR UR10, R7 ;  /* 0x00000000070a72ca */ /* 0x000fc400000e0000 */
[----:B------:R-:W-:Y:S02]  /*63650*/  R2UR UR11, R6 ;  /* 0x00000000060b72ca */ /* 0x000fe400000e0000 */
[----:B0-----:R-:W-:-:S05]  /*63660*/  I2FP.F32.U32 R0, UR6 ;  /* 0x0000000600007c45 */ /* 0x001fca0008201000 */
[----:B------:R-:W-:-:S04]  /*63670*/  FMUL R0, R0, UR4 ;  /* 0x0000000400007c20 */ /* 0x000fc80008400000 */
[----:B------:R0:W3:Y:S01]  /*63680*/  F2I.U32.TRUNC.NTZ R3, R0 ;  /* 0x0000000000037305 */ /* 0x0000e2000020f000 */
[----:B-1----:R-:W-:Y:S05]  /*63690*/  @!P0 BRA `(.L_x_1566) ;  /* 0x0000000000308947 */ /* 0x002fea0003800000 */
        /* <DEDUP_REMOVED lines=12> */
.L_x_1566:
[----:B------:R-:W-:Y:S01]  /*63760*/  USHF.R.U64 UR42, UR10, UR15, UR11 ;  /* 0x0000000f0a2a7299 */ /* 0x000fe2000800120b */
[----:B0-----:R-:W-:Y:S01]  /*63770*/  I2FP.F32.U32 R0, UR19 ;  /* 0x0000001300007c45 */ /* 0x001fe20008201000 */
[----:B------:R-:W-:Y:S01]  /*63780*/  USHF.R.U32.HI UR4, URZ, UR15, UR11 ;  /* 0x0000000f3f047299 */ /* 0x000fe2000801160b */
[----:B---3--:R-:W-:Y:S01]  /*63790*/  R2UR UR14, R3 ;  /* 0x00000000030e72ca */ /* 0x008fe200000e0000 */
[----:B------:R-:W-:Y:S02]  /*637a0*/  UIADD3 UR9, UP0, URZ, -UR42, URZ ;  /* 0x8000002a3f097290 */ /* 0x000fe4000ff1e03f */
[----:B------:R-:W-:Y:S01]  /*637b0*/  FMUL R0, R0, UR18 ;  /* 0x0000001200007c20 */ /* 0x000fe20008400000 */
[----:B------:R-:W-:Y:S01]  /*637c0*/  ULDC.64 UR12, c[0x0][0x620] ;  /* 0x00018800000c7ab9 */ /* 0x000fe20000000a00 */
[----:B------:R-:W-:Y:S01]  /*637d0*/  UIADD3.X UR4, URZ, ~UR4, URZ, UP0, !UPT ;  /* 0x800000043f047290 */ /* 0x000fe200087fe43f */
[----:B------:R-:W-:Y:S01]  /*637e0*/  UMOV UR10, UR16 ;  /* 0x00000010000a7c82 */ /* 0x000fe20008000000 */
[----:B------:R-:W-:-:S02]  /*637f0*/  UMOV UR11, UR17 ;  /* 0x00000011000b7c82 */ /* 0x000fc40008000000 */
[----:B------:R-:W-:Y:S01]  /*63800*/  UIMAD UR4, UR4, UR12, URZ ;  /* 0x0000000c040472a4 */ /* 0x000fe2000f8e023f */
[----:B------:R-:W0:Y:S01]  /*63810*/  F2I.U32.TRUNC.NTZ R0, R0 ;  /* 0x0000000000007305 */ /* 0x000e22000020f000 */
[----:B------:R-:W-:Y:S02]  /*63820*/  UIMAD.WIDE.U32 UR10, UR9, UR12, UR10 ;  /* 0x0000000c090a72a5 */ /* 0x000fe4000f8e000a */
[----:B------:R-:W-:Y:S01]  /*63830*/  UIMAD UR9, UR9, UR13, UR4 ;  /* 0x0000000d090972a4 */ /* 0x000fe2000f8e0204 */
[----:B------:R-:W-:Y:S01]  /*63840*/  ULDC UR12, c[0x0][0x618] ;  /* 0x00018600000c7ab9 */ /* 0x000fe20000000800 */
[----:B------:R-:W-:Y:S02]  /*63850*/  ULDC UR21, c[0x0][0x658] ;  /* 0x0001960000157ab9 */ /* 0x000fe40000000800 */
[----:B------:R-:W-:Y:S01]  /*63860*/  UIADD3 UR9, UR11, UR9, URZ ;  /* 0x000000090b097290 */ /* 0x000fe2000fffe03f */
[----:B------:R-:W-:Y:S01]  /*63870*/  UMOV UR16, 0xffffffff ;  /* 0xffffffff00107882 */ /* 0x000fe20000000000 */
[----:B------:R-:W-:Y:S01]  /*63880*/  ULDC.64 UR4, c[0x0][0x640] ;  /* 0x0001900000047ab9 */ /* 0x000fe20000000a00 */
[----:B------:R-:W-:Y:S01]  /*63890*/  USHF.L.U32 UR16, UR16, UR21, URZ ;  /* 0x0000001510107299 */ /* 0x000fe2000800063f */
[----:B------:R-:W-:Y:S01]  /*638a0*/  ISETP.NE.U32.AND P0, PT, RZ, UR4, PT ;  /* 0x00000004ff007c0c */ /* 0x000fe2000bf05070 */
[----:B------:R-:W-:-:S02]  /*638b0*/  USHF.R.U64 UR17, UR10, UR12, UR9 ;  /* 0x0000000c0a117299 */ /* 0x000fc40008001209 */
[----:B------:R-:W-:Y:S01]  /*638c0*/  USHF.R.U32.HI UR9, URZ, UR12, UR9 ;  /* 0x0000000c3f097299 */ /* 0x000fe20008011609 */
[----:B0-----:R-:W-:Y:S01]  /*638d0*/  R2UR UR15, R0 ;  /* 0x00000000000f72ca */ /* 0x001fe200000e0000 */
[----:B------:R-:W-:Y:S01]  /*638e0*/  ULDC UR18, c[0x0][0x608] ;  /* 0x0001820000127ab9 */ /* 0x000fe20000000800 */
[----:B------:R-:W-:Y:S01]  /*638f0*/  ULOP3.LUT UR40, URZ, UR16, URZ, 0x33, !UPT ;  /* 0x000000103f287292 */ /* 0x000fe2000f8e333f */
[----:B------:R-:W-:Y:S01]  /*63900*/  ISETP.NE.AND.EX P0, PT, RZ, UR5, PT, P0 ;  /* 0x00000005ff007c0c */ /* 0x000fe2000bf05300 */
[----:B------:R-:W-:Y:S02]  /*63910*/  USHF.R.U64 UR16, UR17, UR18, UR9 ;  /* 0x0000001211107299 */ /* 0x000fe40008001209 */
[----:B------:R-:W-:Y:S02]  /*63920*/  USHF.R.U32.HI UR9, URZ, UR18, UR9 ;  /* 0x000000123f097299 */ /* 0x000fe40008011609 */
[----:B------:R-:W-:Y:S02]  /*63930*/  UIADD3 UR14, -UR14, URZ, URZ ;  /* 0x0000003f0e0e7290 */ /* 0x000fe4000fffe13f */
[----:B------:R-:W-:Y:S01]  /*63940*/  USHF.R.U64 UR18, UR16, UR21, UR9 ;  /* 0x0000001510127299 */ /* 0x000fe20008001209 */
[----:B------:R-:W-:Y:S01]  /*63950*/  UMOV UR20, 0x1 ;  /* 0x0000000100147882 */ /* 0x000fe20000000000 */
[----:B------:R-:W-:Y:S01]  /*63960*/  ULDC UR13, c[0x0][0x144] ;  /* 0x00005100000d7ab9 */ /* 0x000fe20000000800 */
[----:B------:R-:W-:Y:S01]  /*63970*/  ULDC UR7, c[0x0][0x600] ;  /* 0x0001800000077ab9 */ /* 0x000fe20000000800 */
[----:B------:R-:W-:-:S02]  /*63980*/  USHF.L.U32 UR24, UR20, UR21, URZ ;  /* 0x0000001514187299 */ /* 0x000fc4000800063f */
[----:B------:R-:W-:Y:S02]  /*63990*/  USHF.R.U32.HI UR9, URZ, UR21, UR9 ;  /* 0x000000153f097299 */ /* 0x000fe40008011609 */
[----:B------:R-:W-:Y:S02]  /*639a0*/  UIMAD UR21, UR13, UR14, UR6 ;  /* 0x0000000e0d1572a4 */ /* 0x000fe4000f8e0206 */
[----:B------:R-:W-:Y:S02]  /*639b0*/  UIADD3 UR8, UR7, -0x1, URZ ;  /* 0xffffffff07087890 */ /* 0x000fe4000fffe03f */
[----:B------:R-:W-:Y:S01]  /*639c0*/  UIADD3 UR20, -UR15, URZ, URZ ;  /* 0x0000003f0f147290 */ /* 0x000fe2000fffe13f */
[----:B------:R-:W-:Y:S01]  /*639d0*/  ULDC UR25, c[0x0][0x148] ;  /* 0x0000520000197ab9 */ /* 0x000fe20000000800 */
[----:B------:R-:W-:Y:S01]  /*639e0*/  ULDC UR22, c[0x0][0x648] ;  /* 0x0001920000167ab9 */ /* 0x000fe20000000800 */
[----:B------:R-:W-:Y:S01]  /*639f0*/  ULDC UR23, c[0x0][0x638] ;  /* 0x00018e0000177ab9 */ /* 0x000fe20000000800 */
        /* <DEDUP_REMOVED lines=14> */
.L_x_1567:
[----:B------:R-:W-:Y:S01]  /*63ae0*/  UISETP.NE.AND UP0, UPT, UR39, URZ, UPT ;  /* 0x0000003f2700728c */ /* 0x000fe2000bf05270 */
[----:B------:R-:W-:Y:S01]  /*63af0*/  IMAD.MOV.U32 R0, RZ, RZ, 0x1 ;  /* 0x00000001ff007424 */ /* 0x000fe200078e00ff */
[----:B------:R-:W-:Y:S02]  /*63b00*/  USHF.R.U64 UR4, UR6, UR22, UR9 ;  /* 0x0000001606047299 */ /* 0x000fe40008001209 */
[----:B------:R-:W-:Y:S02]  /*63b10*/  ULOP3.LUT UR40, UR16, UR40, URZ, 0xc0, !UPT ;  /* 0x0000002810287292 */ /* 0x000fe4000f8ec03f */
[----:B------:R-:W-:Y:S02]  /*63b20*/  UIADD3 UR5, -UR4, URZ, URZ ;  /* 0x0000003f04057290 */ /* 0x000fe4000fffe13f */
[----:B------:R-:W-:Y:S02]  /*63b30*/  UIMAD UR40, UR24, UR4, UR40 ;  /* 0x00000004182872a4 */ /* 0x000fe4000f8e0228 */
[----:B------:R-:W-:-:S02]  /*63b40*/  ULOP3.LUT UR8, UR17, UR8, URZ, 0xc0, !UPT ;  /* 0x0000000811087292 */ /* 0x000fc4000f8ec03f */
[----:B------:R-:W-:Y:S02]  /*63b50*/  @UP0 UIMAD UR21, UR25, UR20, UR19 ;  /* 0x00000014191502a4 */ /* 0x000fe4000f8e0213 */
[----:B------:R-:W-:-:S03]  /*63b60*/  UIMAD UR4, UR5, UR23, UR18 ;  /* 0x00000017050472a4 */ /* 0x000fc6000f8e0212 */
[----:B------:R-:W-:Y:S01]  /*63b70*/  ULDC UR5, c[0x0][0x610] ;  /* 0x0001840000057ab9 */ /* 0x000fe20000000800 */
[----:B------:R-:W-:Y:S02]  /*63b80*/  UIMAD UR4, UR4, UR7, UR8 ;  /* 0x00000007040472a4 */ /* 0x000fe4000f8e0208 */
[----:B------:R-:W-:-:S04]  /*63b90*/  UIMAD UR40, UR40, UR5, UR21 ;  /* 0x00000005282872a4 */ /* 0x000fc8000f8e0215 */
[----:B------:R-:W-:Y:S02]  /*63ba0*/  USEL UR41, UR4, UR40, !UP0 ;  /* 0x0000002804297287 */ /* 0x000fe4000c000000 */
[----:B------:R-:W-:-:S12]  /*63bb0*/  USEL UR40, UR40, UR4, !UP0 ;  /* 0x0000000428287287 */ /* 0x000fd8000c000000 */
.L_x_1565:
[----:B------:R-:W-:-:S13]  /*63bc0*/  LOP3.LUT P0, RZ, R0, 0xff, RZ, 0xc0, !PT ;  /* 0x000000ff00ff7812 */ /* 0x000fda000780c0ff */
[----:B------:R-:W-:Y:S05]  /*63bd0*/  @P0 BRA `(.L_x_1568) ;  /* 0xfffff9d400f80947 */ /* 0x000fea000383ffff */
[----:B------:R-:W-:Y:S05]  /*63be0*/  EXIT ;  /* 0x000000000000794d */ /* 0x000fea0003800000 */
.L_x_7:
[----:B------:R-:W2:Y:S01]  /*63bf0*/  LDL R5, [R1+0x90c] ;  /* 0x00090c0001057983 */ /* 0x000ea20000100800 */
[----:B------:R-:W-:-:S03]  /*63c00*/  ULDC.64 UR4, c[0x0][0x650] ;  /* 0x0001940000047ab9 */ /* 0x000fc60000000a00 */
[----:B------:R-:W3:Y:S01]  /*63c10*/  LDL R4, [R1+0x908] ;  /* 0x0009080001047983 */ /* 0x000ee20000100800 */
[----:B0-----:R-:W-:Y:S01]  /*63c20*/  PRMT R0, RZ, 0x7610, R0 ;  /* 0x00007610ff007816 */ /* 0x001fe20000000000 */
[----:B------:R-:W-:Y:S01]  /*63c30*/  IMAD.MOV.U32 R3, RZ, RZ, -0x1 ;  /* 0xffffffffff037424 */ /* 0x000fe200078e00ff */
[----:B------:R-:W-:Y:S01]  /*63c40*/  MOV R11, 0xffffffff ;  /* 0xffffffff000b7802 */ /* 0x000fe20000000f00 */
[----:B------:R-:W-:Y:S01]  /*63c50*/  IMAD.MOV.U32 R2, RZ, RZ, -0x1 ;  /* 0xffffffffff027424 */ /* 0x000fe200078e00ff */
[----:B--2---:R-:W-:-:S04]  /*63c60*/  ISETP.GE.U32.AND P0, PT, R5, UR4, PT ;  /* 0x0000000405007c0c */ /* 0x004fc8000bf06070 */
[----:B---3--:R-:W-:-:S13]  /*63c70*/  ISETP.GE.U32.AND.EX P0, PT, R4, UR5, PT, P0 ;  /* 0x0000000504007c0c */ /* 0x008fda000bf06100 */
        /* <DEDUP_REMOVED lines=21> */
.L_x_1570:
[----:B------:R-:W-:Y:S01]  /*63dd0*/  USHF.R.U64 UR4, UR14, UR19, UR15 ;  /* 0x000000130e047299 */ /* 0x000fe2000800120f */
[----:B------:R-:W-:Y:S01]  /*63de0*/  R2UR UR7, R4 ;  /* 0x00000000040772ca */ /* 0x000fe200000e0000 */
[----:B------:R-:W-:Y:S02]  /*63df0*/  USHF.R.U32.HI UR5, URZ, UR19, UR15 ;  /* 0x000000133f057299 */ /* 0x000fe4000801160f */
[----:B------:R-:W-:Y:S01]  /*63e00*/  UIADD3 UR13, UP0, URZ, -UR4, URZ ;  /* 0x800000043f0d7290 */ /* 0x000fe2000ff1e03f */
[----:B------:R-:W-:Y:S01]  /*63e10*/  ULDC.64 UR14, c[0x0][0x620] ;  /* 0x00018800000e7ab9 */ /* 0x000fe20000000a00 */
[----:B------:R-:W-:Y:S02]  /*63e20*/  UMOV UR6, UR20 ;  /* 0x0000001400067c82 */ /* 0x000fe40008000000 */
[----:B------:R-:W-:Y:S02]  /*63e30*/  UIADD3.X UR5, URZ, ~UR5, URZ, UP0, !UPT ;  /* 0x800000053f057290 */ /* 0x000fe400087fe43f */
[----:B------:R-:W-:-:S02]  /*63e40*/  UISETP.NE.AND UP1, UPT, UR39, URZ, UPT ;  /* 0x0000003f2700728c */ /* 0x000fc4000bf25270 */
[----:B------:R-:W-:Y:S02]  /*63e50*/  UIMAD UR5, UR5, UR14, URZ ;  /* 0x0000000e050572a4 */ /* 0x000fe4000f8e023f */
[----:B------:R-:W-:Y:S02]  /*63e60*/  UIMAD.WIDE.U32 UR6, UR13, UR14, UR6 ;  /* 0x0000000e0d0672a5 */ /* 0x000fe4000f8e0006 */
[----:B------:R-:W-:Y:S01]  /*63e70*/  UIMAD UR5, UR13, UR15, UR5 ;  /* 0x0000000f0d0572a4 */ /* 0x000fe2000f8e0205 */
[----:B------:R-:W-:Y:S02]  /*63e80*/  ULDC UR14, c[0x0][0x608] ;  /* 0x00018200000e7ab9 */ /* 0x000fe40000000800 */
[----:B------:R-:W-:Y:S01]  /*63e90*/  ULDC UR13, c[0x0][0x618] ;  /* 0x00018600000d7ab9 */ /* 0x000fe20000000800 */
[----:B------:R-:W-:Y:S01]  /*63ea0*/  UIADD3 UR5, UR7, UR5, URZ ;  /* 0x0000000507057290 */ /* 0x000fe2000fffe03f */
[----:B------:R-:W-:Y:S01]  /*63eb0*/  ULDC UR22, c[0x0][0x658] ;  /* 0x0001960000167ab9 */ /* 0x000fe20000000800 */
[----:B------:R-:W-:-:S02]  /*63ec0*/  @UP1 UIMAD UR8, UR11, UR12, UR10 ;  /* 0x0000000c0b0812a4 */ /* 0x000fc4000f8e020a */
[----:B------:R-:W-:Y:S02]  /*63ed0*/  USHF.R.U64 UR17, UR6, UR13, UR5 ;  /* 0x0000000d06117299 */ /* 0x000fe40008001205 */
[----:B------:R-:W-:Y:S01]  /*63ee0*/  USHF.R.U32.HI UR5, URZ, UR13, UR5 ;  /* 0x0000000d3f057299 */ /* 0x000fe20008011605 */
[----:B------:R-:W-:Y:S01]  /*63ef0*/  ULDC.64 UR6, c[0x0][0x640] ;  /* 0x0001900000067ab9 */ /* 0x000fe20000000a00 */
[----:B------:R-:W-:Y:S01]  /*63f00*/  UMOV UR10, 0xffffffff ;  /* 0xffffffff000a7882 */ /* 0x000fe20000000000 */
[----:B------:R-:W-:Y:S01]  /*63f10*/  ISETP.NE.U32.AND P0, PT, RZ, UR6, PT ;  /* 0x00000006ff007c0c */ /* 0x000fe2000bf05070 */
[----:B------:R-:W-:Y:S02]  /*63f20*/  USHF.R.U64 UR18, UR17, UR14, UR5 ;  /* 0x0000000e11127299 */ /* 0x000fe40008001205 */
[----:B------:R-:W-:Y:S01]  /*63f30*/  USHF.R.U32.HI UR5, URZ, UR14, UR5 ;  /* 0x0000000e3f057299 */ /* 0x000fe20008011605 */
[----:B------:R-:W-:Y:S01]  /*63f40*/  ISETP.NE.AND.EX P0, PT, RZ, UR7, PT, P0 ;  /* 0x00000007ff007c0c */ /* 0x000fe2000bf05300 */
[----:B------:R-:W-:-:S02]  /*63f50*/  USHF.L.U32 UR11, UR10, UR22, URZ ;  /* 0x000000160a0b7299 */ /* 0x000fc4000800063f */
[----:B------:R-:W-:Y:S01]  /*63f60*/  USHF.R.U64 UR19, UR18, UR22, UR5 ;  /* 0x0000001612137299 */ /* 0x000fe20008001205 */
[----:B------:R-:W-:Y:S01]  /*63f70*/  ULDC UR20, c[0x0][0x600] ;  /* 0x0001800000147ab9 */ /* 0x000fe20000000800 */
[----:B------:R-:W-:Y:S02]  /*63f80*/  USHF.R.U32.HI UR10, URZ, UR22, UR5 ;  /* 0x000000163f0a7299 */ /* 0x000fe40008011605 */
[----:B------:R-:W-:Y:S02]  /*63f90*/  UIADD3 UR21, UR20, -0x1, URZ ;  /* 0xffffffff14157890 */ /* 0x000fe4000fffe03f */
[----:B------:R-:W-:Y:S01]  /*63fa0*/  ULOP3.LUT UR26, URZ, UR11, URZ, 0x33, !UPT ;  /* 0x0000000b3f1a7292 */ /* 0x000fe2000f8e333f */
        /* <DEDUP_REMOVED lines=17> */
.L_x_1571:
[----:B------:R-:W-:Y:S01]  /*640c0*/  USHF.R.U64 UR6, UR5, UR23, UR10 ;  /* 0x0000001705067299 */ /* 0x000fe2000800120a */
[----:B------:R-:W-:Y:S01]  /*640d0*/  IMAD.MOV.U32 R0, RZ, RZ, 0x1 ;  /* 0x00000001ff007424 */ /* 0x000fe200078e00ff */
[----:B------:R-:W-:Y:S01]  /*640e0*/  USHF.L.U32 UR25, UR25, UR22, URZ ;  /* 0x0000001619197299 */ /* 0x000fe2000800063f */
[----:B------:R-:W-:Y:S01]  /*640f0*/  IMAD.U32 R11, RZ, RZ, UR4 ;  /* 0x00000004ff0b7e24 */ /* 0x000fe2000f8e00ff */
[----:B------:R-:W-:Y:S02]  /*64100*/  ULOP3.LUT UR5, UR18, UR26, URZ, 0xc0, !UPT ;  /* 0x0000001a12057292 */ /* 0x000fe4000f8ec03f */
[----:B------:R-:W-:Y:S02]  /*64110*/  UIADD3 UR7, -UR6, URZ, URZ ;  /* 0x0000003f06077290 */ /* 0x000fe4000fffe13f */
[----:B------:R-:W-:Y:S02]  /*64120*/  UIMAD UR6, UR25, UR6, UR5 ;  /* 0x00000006190672a4 */ /* 0x000fe4000f8e0205 */
[----:B------:R-:W-:-:S02]  /*64130*/  ULOP3.LUT UR17, UR17, UR21, URZ, 0xc0, !UPT ;  /* 0x0000001511117292 */ /* 0x000fc4000f8ec03f */
[----:B------:R-:W-:Y:S02]  /*64140*/  UIMAD UR5, UR7, UR24, UR19 ;  /* 0x00000018070572a4 */ /* 0x000fe4000f8e0213 */
[----:B------:R-:W-:Y:S01]  /*64150*/  UISETP.NE.AND UP0, UPT, UR39, URZ, UPT ;  /* 0x0000003f2700728c */ /* 0x000fe2000bf05270 */
[----:B------:R-:W-:Y:S01]  /*64160*/  ULDC UR7, c[0x0][0x610] ;  /* 0x0001840000077ab9 */ /* 0x000fe20000000800 */
[----:B------:R-:W-:Y:S02]  /*64170*/  UIMAD UR5, UR5, UR20, UR17 ;  /* 0x00000014050572a4 */ /* 0x000fe4000f8e0211 */
[----:B------:R-:W-:-:S04]  /*64180*/  UIMAD UR8, UR6, UR7, UR8 ;  /* 0x00000007060872a4 */ /* 0x000fc8000f8e0208 */
[----:B------:R-:W-:Y:S02]  /*64190*/  USEL UR6, UR5, UR8, !UP0 ;  /* 0x0000000805067287 */ /* 0x000fe4000c000000 */
[----:B------:R-:W-:-:S04]  /*641a0*/  USEL UR8, UR8, UR5, !UP0 ;  /* 0x0000000508087287 */ /* 0x000fc8000c000000 */
[----:B------:R-:W-:Y:S02]  /*641b0*/  IMAD.U32 R2, RZ, RZ, UR6 ;  /* 0x00000006ff027e24 */ /* 0x000fe4000f8e00ff */
[----:B------:R-:W-:-:S07]  /*641c0*/  MOV R3, UR8 ;  /* 0x0000000800037c02 */ /* 0x000fce0008000f00 */
.L_x_1569:
[----:B------:R-:W-:-:S08]  /*641d0*/  NOP ;  /* 0x0000000000007918 */ /* 0x000fd00000000000 */
[----:B-1----:R-:W0:-:S00]  /*641e0*/  USETMAXREG.DEALLOC.CTAPOOL 0x18 ;  /* 0x00000018000079c8 */ /* 0x002e0000080e0500 */
[----:B------:R-:W-:-:S13]  /*641f0*/  ISETP.NE.AND P0, PT, RZ, UR9, PT ;  /* 0x00000009ff007c0c */ /* 0x000fda000bf05270 */
[----:B------:R-:W-:Y:S05]  /*64200*/  @P0 EXIT ;  /* 0x000000000000094d */ /* 0x000fea0003800000 */
[----:B0-----:R-:W-:Y:S01]  /*64210*/  LOP3.LUT P0, RZ, R0, 0xff, RZ, 0xc0, !PT ;  /* 0x000000ff00ff7812 */ /* 0x001fe2000780c0ff */
[----:B------:R-:W-:Y:S02]  /*64220*/  IMAD.MOV.U32 R0, RZ, RZ, 0x1 ;  /* 0x00000001ff007424 */ /* 0x000fe400078e00ff */
[----:B------:R-:W-:-:S10]  /*64230*/  IMAD.MOV.U32 R6, RZ, RZ, RZ ;  /* 0x000000ffff067224 */ /* 0x000fd400078e00ff */
[----:B------:R-:W-:Y:S05]  /*64240*/  @!P0 BRA `(.L_x_1572) ;  /* 0x0000000c00748947 */ /* 0x000fea0003800000 */
[----:B------:R-:W0:Y:S01]  /*64250*/  LDC R0, c[0x0][0x28c] ;  /* 0x0000a300ff007b82 */ /* 0x000e220000000800 */
[----:B------:R-:W1:Y:S01]  /*64260*/  S2R R7, SR_CgaCtaId ;  /* 0x0000000000077919 */ /* 0x000e620000008800 */
[----:B------:R-:W-:Y:S01]  /*64270*/  ULDC UR8, c[0x0][0xc] ;  /* 0x0000030000087ab9 */ /* 0x000fe20000000800 */
[----:B------:R-:W-:Y:S01]  /*64280*/  ULDC UR5, c[0x0][0x658] ;  /* 0x0001960000057ab9 */ /* 0x000fe20000000800 */
[----:B------:R-:W-:Y:S01]  /*64290*/  UMOV UR6, 0xffffffff ;  /* 0xffffffff00067882 */ /* 0x000fe20000000000 */
[----:B------:R-:W-:Y:S01]  /*642a0*/  ULDC UR9, c[0x0][0x10] ;  /* 0x0000040000097ab9 */ /* 0x000fe20000000800 */
[----:B------:R-:W-:Y:S01]  /*642b0*/  UMOV UR7, 0x1 ;  /* 0x0000000100077882 */ /* 0x000fe20000000000 */
[----:B------:R-:W-:Y:S01]  /*642c0*/  USHF.L.U32 UR6, UR6, UR5, URZ ;  /* 0x0000000506067299 */ /* 0x000fe2000800063f */
[----:B------:R-:W-:Y:S01]  /*642d0*/  IMAD.MOV.U32 R12, RZ, RZ, 0x6000 ;  /* 0x00006000ff0c7424 */ /* 0x000fe200078e00ff */
[----:B------:R-:W-:Y:S01]  /*642e0*/  UIMAD.WIDE.U32 UR8, UR8, UR9, URZ ;  /* 0x00000009080872a5 */ /* 0x000fe2000f8e003f */
[----:B------:R-:W-:Y:S01]  /*642f0*/  BSSY B0, `(.L_x_1572) ;  /* 0x00000d2000007945 */ /* 0x000fe20003800000 */
[----:B------:R-:W-:Y:S01]  /*64300*/  USHF.L.U32 UR5, UR7, UR5, URZ ;  /* 0x0000000507057299 */ /* 0x000fe2000800063f */
[----:B------:R-:W-:Y:S01]  /*64310*/  MOV R9, 0x1 ;  /* 0x0000000100097802 */ /* 0x000fe20000000f00 */
[----:B------:R-:W-:Y:S01]  /*64320*/  IMAD.MOV.U32 R6, RZ, RZ, RZ ;  /* 0x000000ffff067224 */ /* 0x000fe200078e00ff */
[----:B------:R-:W-:Y:S01]  /*64330*/  ULDC UR7, c[0x0][0x14] ;  /* 0x0000050000077ab9 */ /* 0x000fe20000000800 */
[----:B------:R-:W-:Y:S01]  /*64340*/  ULDC UR4, c[0x0][0x600] ;  /* 0x0001800000047ab9 */ /* 0x000fe20000000800 */
[----:B------:R-:W-:-:S02]  /*64350*/  UIMAD.WIDE.U32 UR20, UR8, UR7, URZ ;  /* 0x00000007081472a5 */ /* 0x000fc4000f8e003f */
[----:B------:R-:W-:Y:S02]  /*64360*/  UIMAD UR7, UR9, UR7, URZ ;  /* 0x00000007090772a4 */ /* 0x000fe4000f8e023f */
[----:B------:R-:W-:Y:S02]  /*64370*/  ULOP3.LUT UR24, UR38, 0x2, URZ, 0xfc, !UPT ;  /* 0x0000000226187892 */ /* 0x000fe4000f8efc3f */
[----:B------:R-:W-:Y:S01]  /*64380*/  UIADD3 UR4, UR4, -0x1, URZ ;  /* 0xffffffff04047890 */ /* 0x000fe2000fffe03f */
[----:B0-----:R-:W-:Y:S01]  /*64390*/  VIADD R0, R0, 0x7f ;  /* 0x0000007f00007836 */ /* 0x001fe20000000000 */
[----:B------:R-:W-:Y:S02]  /*643a0*/  ULOP3.LUT UR6, URZ, UR6, URZ, 0x33, !UPT ;  /* 0x000000063f067292 */ /* 0x000fe4000f8e333f */
[----:B------:R-:W-:Y:S02]  /*643b0*/  UIADD3 UR7, UR21, UR7, URZ ;  /* 0x0000000715077290 */ /* 0x000fe4000fffe03f */
[----:B------:R-:W-:Y:S01]  /*643c0*/  SHF.R.S32.HI R5, RZ, 0x1f, R0 ;  /* 0x0000001fff057819 */ /* 0x000fe20000011400 */
[----:B------:R-:W-:-:S03]  /*643d0*/  ULDC.64 UR22, c[0x0][0x198] ;  /* 0x0000660000167ab9 */ /* 0x000fc60000000a00 */
[----:B------:R-:W-:Y:S01]  /*643e0*/  LEA.HI R5, R5, R0, RZ, 0x7 ;  /* 0x0000000005057211 */ /* 0x000fe200078f38ff */
[----:B------:R-:W-:Y:S01]  /*643f0*/  IMAD.MOV.U32 R0, RZ, RZ, 0x1 ;  /* 0x00000001ff007424 */ /* 0x000fe200078e00ff */
[----:B-1----:R-:W-:Y:S02]  /*64400*/  LOP3.LUT R7, R7, 0x1, RZ, 0xc0, !PT ;  /* 0x0000000107077812 */ /* 0x002fe400078ec0ff */
[----:B------:R-:W-:-:S03]  /*64410*/  SHF.R.S32.HI R8, RZ, 0x7, R5 ;  /* 0x00000007ff087819 */ /* 0x000fc60000011405 */
[----:B------:R-:W-:Y:S01]  /*64420*/  IMAD R12, R7, R12, 0x20100 ;  /* 0x00020100070c7424 */ /* 0x000fe200078e020c */
[----:B------:R-:W-:-:S07]  /*64430*/  IADD3 R16, R8, 0x1, RZ ;  /* 0x0000000108107810 */ /* 0x000fce0007ffe0ff */
.L_x_1583:
[----:B------:R-:W-:-:S03]  /*64440*/  UMOV UR8, 0xffffffff ;  /* 0xffffffff00087882 */ /* 0x000fc60000000000 */
[----:B------:R-:W-:Y:S05]  /*64450*/  BRA.DIV UR8, `(.L_x_1573) ;  /* 0x0000000e08947947 */ /* 0x000fea000b800000 */
[----:B------:R-:W-:-:S13]  /*64460*/  ELECT P6, URZ, PT ;  /* 0x00000000003f782f */ /* 0x000fda00038c0000 */
.L_x_1592:
[----:B------:R-:W0:Y:S01]  /*64470*/  LDC R4, c[0x0][0x28c] ;  /* 0x0000a300ff047b82 */ /* 0x000e220000000800 */
[----:B------:R-:W-:Y:S01]  /*64480*/  BSSY B1, `(.L_x_1574) ;  /* 0x000003b000017945 */ /* 0x000fe20003800000 */
[----:B0-----:R-:W-:-:S13]  /*64490*/  ISETP.LT.OR P6, PT, R4, 0x1, !P6 ;  /* 0x000000010400780c */ /* 0x001fda00077c1670 */
[----:B------:R-:W-:Y:S05]  /*644a0*/  @P6 BRA `(.L_x_1575) ;  /* 0x0000000000e06947 */ /* 0x000fea0003800000 */
[----:B------:R-:W-:Y:S02]  /*644b0*/  IMAD R4, R2, 0x2, R7 ;  /* 0x0000000202047824 */ /* 0x000fe400078e0207 */
[----:B------:R-:W-:Y:S02]  /*644c0*/  IMAD.SHL.U32 R2, R3, 0x200, RZ ;  /* 0x0000020003027824 */ /* 0x000fe400078e00ff */
[----:B------:R-:W-:Y:S01]  /*644d0*/  IMAD R3, R4, 0xc0, RZ ;  /* 0x000000c004037824 */ /* 0x000fe200078e02ff */
[----:B------:R-:W-:Y:S01]  /*644e0*/  MOV R4, R16 ;  /* 0x0000001000047202 */ /* 0x000fe20000000f00 */
[----:B------:R-:W-:Y:S02]  /*644f0*/  IMAD.MOV.U32 R15, RZ, RZ, RZ ;  /* 0x000000ffff0f7224 */ /* 0x000fe400078e00ff */
[----:B------:R-:W-:Y:S02]  /*64500*/  IMAD.MOV.U32 R5, RZ, RZ, R0 ;  /* 0x000000ffff057224 */ /* 0x000fe400078e0000 */
[----:B------:R-:W-:-:S07]  /*64510*/  IMAD.MOV.U32 R13, RZ, RZ, R6 ;  /* 0x000000ffff0d7224 */ /* 0x000fce00078e0006 */
.L_x_1578:
[----:B------:R-:W0:Y:S01]  /*64520*/  S2R R17, SR_CgaCtaId ;  /* 0x0000000000117919 */ /* 0x000e220000008800 */
[----:B------:R-:W-:Y:S02]  /*64530*/  MOV R10, 0x400 ;  /* 0x00000400000a7802 */ /* 0x000fe40000000f00 */
[----:B------:R-:W-:Y:S02]  /*64540*/  SHF.L.U32 R14, R5, 0x1f, RZ ;  /* 0x0000001f050e7819 */ /* 0x000fe400000006ff */
[----:B0-----:R-:W-:-:S05]  /*64550*/  LEA R10, R17, R10, 0x18 ;  /* 0x0000000a110a7211 */ /* 0x001fca00078ec0ff */
[----:B------:R-:W-:-:S04]  /*64560*/  IMAD R17, R13, 0x8, R10 ;  /* 0x000000080d117824 */ /* 0x000fc800078e020a */
[----:B------:R-:W0:Y:S02]  /*64570*/  SYNCS.PHASECHK.TRANS64.TRYWAIT P0, [R17+URZ+0x10], R14 ;  /* 0x0000100e110075a7 */ /* 0x000e24000800017f */
[----:B0-----:R-:W-:Y:S05]  /*64580*/  @!P0 BRA `(.L_x_1576) ;  /* 0x0000000c00688947 */ /* 0x001fea0003800000 */
.L_x_1593:
[----:B------:R-:W1:Y:S01]  /*64590*/  S2R R18, SR_TID.X ;  /* 0x0000000000127919 */ /* 0x000e620000002100 */
[----:B------:R-:W-:-:S04]  /*645a0*/  UPRMT UR8, UR24, 0x9910, URZ ;  /* 0x0000991018087896 */ /* 0x000fc8000800003f */
[----:B------:R-:W-:Y:S01]  /*645b0*/  UISETP.NE.AND UP0, UPT, UR8, 0x2, UPT ;  /* 0x000000020800788c */ /* 0x000fe2000bf05270 */
[----:B-1----:R-:W-:-:S13]  /*645c0*/  LOP3.LUT P0, RZ, R18, 0x7f, RZ, 0xc0, !PT ;  /* 0x0000007f12ff7812 */ /* 0x002fda000780c0ff */
[----:B0-----:R-:W0:Y:S02]  /*645d0*/  @!P0 LDC R14, c[0x0][0x500] ;  /* 0x00014000ff0e8b82 */ /* 0x001e240000000800 */
[----:B0-----:R0:W-:Y:S01]  /*645e0*/  @!P0 SYNCS.ARRIVE.TRANS64 RZ, [R17+URZ], R14 ;  /* 0x0000000e11ff89a7 */ /* 0x0011e2000800003f */
[----:B------:R-:W-:-:S13]  /*645f0*/  PLOP3.LUT P0, PT, PT, PT, UP0, 0x80, 0x0 ;  /* 0x000000000000781c */ /* 0x000fda0003f0f008 */
[----:B0-----:R-:W-:Y:S05]  /*64600*/  @P0 BRA `(.L_x_1577) ;  /* 0x0000000000040947 */ /* 0x001fea0003800000 */
[----:B------:R-:W-:Y:S01]  /*64610*/  BPT.TRAP 0x1 ;  /* 0x000000040000795c */ /* 0x000fe20000300000 */
.L_x_1577:
[C---:B------:R-:W-:Y:S01]  /*64620*/  LEA R14, R13.reuse, R10, 0x10 ;  /* 0x0000000a0d0e7211 */ /* 0x040fe200078e80ff */
[----:B------:R-:W-:Y:S01]  /*64630*/  VIADD R4, R4, 0xffffffff ;  /* 0xffffffff04047836 */ /* 0x000fe20000000000 */
[----:B------:R-:W-:Y:S01]  /*64640*/  R2UR UR13, R10 ;  /* 0x000000000a0d72ca */ /* 0x000fe200000e0000 */
[----:B------:R-:W-:Y:S01]  /*64650*/  IMAD R10, R13, 0xc000, R12 ;  /* 0x0000c0000d0a7824 */ /* 0x000fe200078e020c */
[----:B------:R-:W-:Y:S01]  /*64660*/  R2UR UR8, R14 ;  /* 0x000000000e0872ca */ /* 0x000fe200000e0000 */
[----:B------:R-:W-:Y:S01]  /*64670*/  UIADD3 UR14, UP0, UR22, 0xf0, URZ ;  /* 0x000000f0160e7890 */ /* 0x000fe2000ff1e03f */
[----:B------:R-:W-:Y:S01]  /*64680*/  R2UR UR18, R2 ;  /* 0x00000000021272ca */ /* 0x000fe200000e0000 */
[----:B------:R-:W-:Y:S01]  /*64690*/  UIADD3 UR26, UP1, UR22, 0x1f0, URZ ;  /* 0x000001f0161a7890 */ /* 0x000fe2000ff3e03f */
[----:B------:R-:W-:Y:S01]  /*646a0*/  R2UR UR11, R10 ;  /* 0x000000000a0b72ca */ /* 0x000fe200000e0000 */
[----:B------:R-:W-:Y:S01]  /*646b0*/  UIADD3.X UR15, URZ, UR23, URZ, UP0, !UPT ;  /* 0x000000173f0f7290 */ /* 0x000fe200087fe43f */
[----:B------:R-:W-:Y:S01]  /*646c0*/  R2UR UR9, R17 ;  /* 0x00000000110972ca */ /* 0x000fe200000e0000 */
[----:B------:R-:W-:Y:S01]  /*646d0*/  VIADD R13, R13, 0x1 ;  /* 0x000000010d0d7836 */ /* 0x000fe20000000000 */
[----:B------:R-:W-:Y:S01]  /*646e0*/  R2UR UR10, R15 ;  /* 0x000000000f0a72ca */ /* 0x000fe200000e0000 */
[----:B------:R-:W-:Y:S01]  /*646f0*/  UIADD3.X UR27, URZ, UR23, URZ, UP1, !UPT ;  /* 0x000000173f1b7290 */ /* 0x000fe20008ffe43f */
[----:B------:R-:W-:Y:S01]  /*64700*/  R2UR UR12, R11 ;  /* 0x000000000b0c72ca */ /* 0x000fe200000e0000 */
[----:B------:R-:W-:Y:S01]  /*64710*/  UMOV UR16, 0x0 ;  /* 0x0000000000107882 */ /* 0x000fe20000000000 */
[----:B------:R-:W-:Y:S01]  /*64720*/  R2UR UR19, R3 ;  /* 0x00000000031372ca */ /* 0x000fe200000e0000 */
[----:B------:R-:W-:Y:S01]  /*64730*/  UIADD3 UR8, UR8, 0x100, URZ ;  /* 0x0000010008087890 */ /* 0x000fe2000fffe03f */
[----:B------:R-:W-:Y:S01]  /*64740*/  ISETP.GT.AND P1, PT, R4, 0x1, PT ;  /* 0x000000010400780c */ /* 0x000fe20003f24270 */
[----:B------:R-:W-:Y:S01]  /*64750*/  UMOV UR17, 0x10000000 ;  /* 0x1000000000117882 */ /* 0x000fe20000000000 */
[----:B------:R-:W-:Y:S01]  /*64760*/  ISETP.NE.AND P0, PT, R13, 0x2, PT ;  /* 0x000000020d00780c */ /* 0x000fe20003f05270 */
[----:B------:R-:W-:Y:S01]  /*64770*/  UIADD3 UR13, UR13, UR11, URZ ;  /* 0x0000000b0d0d7290 */ /* 0x000fe2000fffe03f */
[----:B------:R-:W-:Y:S01]  /*64780*/  VIADD R15, R15, 0x80 ;  /* 0x000000800f0f7836 */ /* 0x000fe20000000000 */
[----:B------:R-:W-:Y:S01]  /*64790*/  UMOV UR25, 0x30000 ;  /* 0x0003000000197882 */ /* 0x000fe20000000000 */
[----:B------:R-:W-:Y:S01]  /*647a0*/  UMOV UR11, UR18 ;  /* 0x00000012000b7c82 */ /* 0x000fe20008000000 */
[----:B------:R-:W-:-:S02]  /*647b0*/  SEL R10, RZ, 0x1, P0 ;  /* 0x00000001ff0a7807 */ /* 0x000fc40000000000 */
[----:B------:R0:W-:Y:S01]  /*647c0*/  UTMALDG.3D [UR8], [UR14], desc[UR16] ;  /* 0x000010080e0075b4 */ /* 0x0001e20008011000 */
[----:B------:R-:W-:Y:S02]  /*647d0*/  SEL R13, R13, RZ, P0 ;  /* 0x000000ff0d0d7207 */ /* 0x000fe40000000000 */
[----:B------:R-:W-:Y:S01]  /*647e0*/  LOP3.LUT R5, R5, R10, RZ, 0x3c, !PT ;  /* 0x0000000a05057212 */ /* 0x000fe200078e3cff */
[----:B0-----:R-:W-:Y:S01]  /*647f0*/  UMOV UR11, UR19 ;  /* 0x00000013000b7c82 */ /* 0x001fe20008000000 */
[----:B------:R-:W-:Y:S02]  /*64800*/  UMOV UR8, UR13 ;  /* 0x0000000d00087c82 */ /* 0x000fe40008000000 */
[----:B------:R0:W-:Y:S02]  /*64810*/  UTMALDG.3D.MULTICAST [UR8], [UR26], UR25, desc[UR16] ;  /* 0x000010081a0073b4 */ /* 0x0001e40008011819 */
[----:B0-----:R-:W-:Y:S05]  /*64820*/  @P1 BRA `(.L_x_1578) ;  /* 0xfffffffc003c1947 */ /* 0x001fea000383ffff */
.L_x_1575:
[----:B------:R-:W-:Y:S05]  /*64830*/  BSYNC B1 ;  /* 0x0000000000017941 */ /* 0x000fea0003800000 */
.L_x_1574:
[----:B------:R-:W2:Y:S01]  /*64840*/  LDL.LU R17, [R1+0x908] ;  /* 0x0009080001117983 */ /* 0x000ea20000300800 */
[----:B------:R-:W-:Y:S01]  /*64850*/  LOP3.LUT P2, RZ, R9, 0xff, RZ, 0xc0, !PT ;  /* 0x000000ff09ff7812 */ /* 0x000fe2000784c0ff */
[----:B------:R-:W-:Y:S02]  /*64860*/  ULDC.64 UR8, c[0x0][0x650] ;  /* 0x0001940000087ab9 */ /* 0x000fe40000000a00 */
[----:B------:R-:W3:Y:S01]  /*64870*/  LDL.LU R14, [R1+0x90c] ;  /* 0x00090c00010e7983 */ /* 0x000ee20000300800 */
[----:B------:R-:W-:Y:S01]  /*64880*/  IADD3 R6, R8, R6, RZ ;  /* 0x0000000608067210 */ /* 0x000fe20007ffe0ff */
[----:B------:R-:W-:Y:S01]  /*64890*/  BSSY B1, `(.L_x_1579) ;  /* 0x0000075000017945 */ /* 0x000fe20003800000 */
[----:B------:R-:W-:Y:S01]  /*648a0*/  IMAD.MOV.U32 R11, RZ, RZ, -0x1 ;  /* 0xffffffffff0b7424 */ /* 0x000fe200078e00ff */
[----:B------:R-:W-:Y:S02]  /*648b0*/  PRMT R4, RZ, 0x7610, R4 ;  /* 0x00007610ff047816 */ /* 0x000fe40000000004 */
[----:B------:R-:W-:-:S02]  /*648c0*/  SHF.R.U32.HI R2, RZ, 0x1, R6 ;  /* 0x00000001ff027819 */ /* 0x000fc40000011606 */
[----:B------:R-:W-:Y:S02]  /*648d0*/  ISETP.GT.U32.AND P0, PT, R6, 0x1, PT ;  /* 0x000000010600780c */ /* 0x000fe40003f04070 */
[----:B------:R-:W0:Y:S01]  /*648e0*/  @P2 S2R R3, SR_CgaCtaId ;  /* 0x0000000000032919 */ /* 0x000e220000008800 */
[----:B------:R-:W-:Y:S02]  /*648f0*/  LOP3.LUT R2, R2, 0x1, RZ, 0xc0, !PT ;  /* 0x0000000102027812 */ /* 0x000fe400078ec0ff */
[----:B------:R-:W-:Y:S02]  /*64900*/  ISETP.LT.U32.AND P0, PT, R8, 0x2, P0 ;  /* 0x000000020800780c */ /* 0x000fe40000701070 */
[----:B------:R-:W-:Y:S02]  /*64910*/  ISETP.NE.U32.AND P1, PT, R2, 0x1, PT ;  /* 0x000000010200780c */ /* 0x000fe40003f25070 */
[----:B------:R-:W-:Y:S02]  /*64920*/  @P2 MOV R2, 0x400 ;  /* 0x0000040000022802 */ /* 0x000fe40000000f00 */
[----:B------:R-:W-:-:S02]  /*64930*/  ISETP.GT.U32.AND P1, PT, R8, 0x1, !P1 ;  /* 0x000000010800780c */ /* 0x000fc40004f24070 */
[----:B------:R-:W-:Y:S02]  /*64940*/  LOP3.LUT R6, R6, 0x1, RZ, 0xc0, !PT ;  /* 0x0000000106067812 */ /* 0x000fe400078ec0ff */
[----:B------:R-:W-:Y:S02]  /*64950*/  PRMT R9, RZ, 0x7610, R9 ;  /* 0x00007610ff097816 */ /* 0x000fe40000000009 */
[----:B0-----:R-:W-:Y:S02]  /*64960*/  @P2 LEA R2, R3, R2, 0x18 ;  /* 0x0000000203022211 */ /* 0x001fe400078ec0ff */
[----:B------:R-:W-:Y:S02]  /*64970*/  SEL R3, RZ, 0x1, !P0 ;  /* 0x00000001ff037807 */ /* 0x000fe40004000000 */
[----:B------:R0:W-:Y:S02]  /*64980*/  @P2 SYNCS.ARRIVE.TRANS64.A1T0 RZ, [R2+URZ+0x38], RZ ;  /* 0x000038ff02ff29a7 */ /* 0x0001e4000810003f */
[----:B0-----:R-:W-:-:S04]  /*64990*/  SEL R2, RZ, 0x1, !P1 ;  /* 0x00000001ff027807 */ /* 0x001fc80004800000 */
[----:B------:R-:W-:Y:S01]  /*649a0*/  LOP3.LUT R0, R2, R0, R3, 0x96, !PT ;  /* 0x0000000002007212 */ /* 0x000fe200078e9603 */
[----:B------:R-:W-:Y:S02]  /*649b0*/  IMAD.MOV.U32 R3, RZ, RZ, -0x1 ;  /* 0xffffffffff037424 */ /* 0x000fe400078e00ff */
[----:B------:R-:W-:Y:S01]  /*649c0*/  IMAD.MOV.U32 R2, RZ, RZ, -0x1 ;  /* 0xffffffffff027424 */ /* 0x000fe200078e00ff */
[----:B---3--:R-:W-:-:S04]  /*649d0*/  IADD3 R14, P0, R14, UR20, RZ ;  /* 0x000000140e0e7c10 */ /* 0x008fc8000ff1e0ff */
[----:B--2---:R-:W-:Y:S01]  /*649e0*/  IADD3.X R17, R17, UR7, RZ, P0, !PT ;  /* 0x0000000711117c10 */ /* 0x004fe200087fe4ff */
[----:B------:R0:W-:Y:S01]  /*649f0*/  STL [R1+0x90c], R14 ;  /* 0x00090c0e01007387 */ /* 0x0001e20000100800 */
[----:B------:R-:W-:-:S03]  /*64a00*/  ISETP.GE.U32.AND P0, PT, R14, UR8, PT ;  /* 0x000000080e007c0c */ /* 0x000fc6000bf06070 */
[----:B------:R0:W-:Y:S01]  /*64a10*/  STL [R1+0x908], R17 ;  /* 0x0009081101007387 */ /* 0x0001e20000100800 */
[----:B------:R-:W-:-:S13]  /*64a20*/  ISETP.GE.U32.AND.EX P0, PT, R17, UR9, PT, P0 ;  /* 0x0000000911007c0c */ /* 0x000fda000bf06100 */
[----:B0-----:R-:W-:Y:S05]  /*64a30*/  @P0 BRA `(.L_x_1580) ;  /* 0x0000000400680947 */ /* 0x001fea0003800000 */
[----:B------:R-:W0:Y:S01]  /*64a40*/  S2UR UR8, SR_CTAID.X ;  /* 0x00000000000879c3 */ /* 0x000e220000002500 */
[----:B------:R-:W-:Y:S01]  /*64a50*/  ULDC.64 UR10, c[0x0][0x628] ;  /* 0x00018a00000a7ab9 */ /* 0x000fe20000000a00 */
[----:B------:R-:W-:Y:S01]  /*64a60*/  ULDC UR9, c[0x0][0x150] ;  /* 0x0000540000097ab9 */ /* 0x000fe20000000800 */
[----:B------:R-:W-:Y:S01]  /*64a70*/  ISETP.NE.U32.AND P0, PT, RZ, UR10, PT ;  /* 0x0000000aff007c0c */ /* 0x000fe2000bf05070 */
[----:B------:R-:W-:Y:S01]  /*64a80*/  ULDC UR12, c[0x0][0x630] ;  /* 0x00018c00000c7ab9 */ /* 0x000fe20000000800 */
[----:B------:R-:W-:Y:S01]  /*64a90*/  ULDC UR14, c[0x0][0x154] ;  /* 0x00005500000e7ab9 */ /* 0x000fe20000000800 */
[----:B------:R-:W-:Y:S01]  /*64aa0*/  IMAD.MOV.U32 R3, RZ, RZ, R17 ;  /* 0x000000ffff037224 */ /* 0x000fe200078e0011 */
[----:B------:R-:W-:Y:S01]  /*64ab0*/  ISETP.NE.AND.EX P0, PT, RZ, UR11, PT, P0 ;  /* 0x0000000bff007c0c */ /* 0x000fe2000bf05300 */
[----:B------:R-:W1:Y:S01]  /*64ac0*/  S2UR UR13, SR_CTAID.Y ;  /* 0x00000000000d79c3 */ /* 0x000e620000002600 */
[----:B0-----:R-:W-:-:S05]  /*64ad0*/  I2FP.F32.U32 R2, UR8 ;  /* 0x0000000800027c45 */ /* 0x001fca0008201000 */
[----:B------:R-:W-:Y:S01]  /*64ae0*/  FMUL R10, R2, UR9 ;  /* 0x00000009020a7c20 */ /* 0x000fe20008400000 */
[----:B------:R-:W-:Y:S02]  /*64af0*/  MOV R2, R14 ;  /* 0x0000000e00027202 */ /* 0x000fe40000000f00 */
[----:B-1----:R-:W-:-:S03]  /*64b00*/  I2FP.F32.U32 R13, UR13 ;  /* 0x0000000d000d7c45 */ /* 0x002fc60008201000 */
[----:B------:R-:W0:Y:S01]  /*64b10*/  F2I.U32.TRUNC.NTZ R10, R10 ;  /* 0x0000000a000a7305 */ /* 0x000e22000020f000 */
[----:B------:R-:W-:Y:S05]  /*64b20*/  @!P0 BRA `(.L_x_1581) ;  /* 0x0000000000288947 */ /* 0x000fea0003800000 */
[----:B------:R-:W-:Y:S02]  /*64b30*/  ULDC UR9, c[0x0][0x634] ;  /* 0x00018d0000097ab9 */ /* 0x000fe40000000800 */
[----:B------:R-:W-:-:S05]  /*64b40*/  IADD3 R3, P0, R14, UR9, RZ ;  /* 0x000000090e037c10 */ /* 0x000fca000ff1e0ff */
[----:B------:R-:W-:-:S04]  /*64b50*/  IMAD.X R11, RZ, RZ, R17, P0 ;  /* 0x000000ffff0b7224 */ /* 0x000fc800000e0611 */
[----:B------:R-:W-:-:S04]  /*64b60*/  IMAD.WIDE.U32 R4, R11, UR10, RZ ;  /* 0x0000000a0b047c25 */ /* 0x000fc8000f8e00ff */
[----:B------:R-:W-:-:S04]  /*64b70*/  IMAD.WIDE.U32 R4, P0, R3, UR11, R4 ;  /* 0x0000000b03047c25 */ /* 0x000fc8000f800004 */
[----:B------:R-:W-:Y:S01]  /*64b80*/  IMAD.WIDE.U32 R2, R3, UR10, RZ ;  /* 0x0000000a03027c25 */ /* 0x000fe2000f8e00ff */
[----:B------:R-:W-:-:S04]  /*64b90*/  MOV R2, R5 ;  /* 0x0000000500027202 */ /* 0x000fc80000000f00 */
[----:B------:R-:W-:Y:S01]  /*64ba0*/  IADD3 RZ, P1, R3, R4, RZ ;  /* 0x0000000403ff7210 */ /* 0x000fe20007f3e0ff */
[----:B------:R-:W-:-:S04]  /*64bb0*/  IMAD.X R3, RZ, RZ, RZ, P0 ;  /* 0x000000ffff037224 */ /* 0x000fc800000e06ff */
[----:B------:R-:W-:-:S08]  /*64bc0*/  IMAD.WIDE.U32.X R2, R11, UR11, R2, P1 ;  /* 0x0000000b0b027c25 */ /* 0x000fd000088e0402 */
.L_x_1581:
[--C-:B------:R-:W-:Y:S01]  /*64bd0*/  SHF.R.U64 R11, R2, UR12, R3.reuse ;  /* 0x0000000c020b7c19 */ /* 0x100fe20008001203 */
[----:B------:R-:W-:Y:S01]  /*64be0*/  FMUL R4, R13, UR14 ;  /* 0x0000000e0d047c20 */ /* 0x000fe20008400000 */
[----:B------:R-:W-:Y:S01]  /*64bf0*/  SHF.R.U32.HI R2, RZ, UR12, R3 ;  /* 0x0000000cff027c19 */ /* 0x000fe20008011603 */
[----:B------:R-:W-:Y:S01]  /*64c00*/  ULDC.64 UR10, c[0x0][0x620] ;  /* 0x00018800000a7ab9 */ /* 0x000fe20000000a00 */
[----:B------:R-:W-:Y:S01]  /*64c10*/  IADD3 R13, P0, RZ, -R11, RZ ;  /* 0x8000000bff0d7210 */ /* 0x000fe20007f1e0ff */
[----:B------:R-:W-:Y:S01]  /*64c20*/  IMAD.MOV.U32 R3, RZ, RZ, R17 ;  /* 0x000000ffff037224 */ /* 0x000fe200078e0011 */
[----:B------:R-:W-:Y:S01]  /*64c30*/  ULDC.64 UR14, c[0x0][0x640] ;  /* 0x00019000000e7ab9 */ /* 0x000fe20000000a00 */
[----:B------:R-:W1:Y:S01]  /*64c40*/  F2I.U32.TRUNC.NTZ R4, R4 ;  /* 0x0000000400047305 */ /* 0x000e62000020f000 */
[----:B0-----:R-:W-:Y:S01]  /*64c50*/  R2UR UR9, R10 ;  /* 0x000000000a0972ca */ /* 0x001fe200000e0000 */
[----:B------:R-:W-:Y:S01]  /*64c60*/  IMAD.X R2, RZ, RZ, ~R2, P0 ;  /* 0x000000ffff027224 */ /* 0x000fe200000e0e02 */
[----:B------:R-:W-:-:S03]  /*64c70*/  ISETP.NE.U32.AND P0, PT, RZ, UR14, PT ;  /* 0x0000000eff007c0c */ /* 0x000fc6000bf05070 */
[----:B------:R-:W-:Y:S01]  /*64c80*/  IMAD R2, R2, UR10, RZ ;  /* 0x0000000a02027c24 */ /* 0x000fe2000f8e02ff */
[----:B------:R-:W-:-:S03]  /*64c90*/  ISETP.NE.AND.EX P0, PT, RZ, UR15, PT, P0 ;  /* 0x0000000fff007c0c */ /* 0x000fc6000bf05300 */
[----:B------:R-:W-:Y:S02]  /*64ca0*/  IMAD R5, R13, UR11, R2 ;  /* 0x0000000b0d057c24 */ /* 0x000fe4000f8e0202 */
[----:B------:R-:W-:Y:S01]  /*64cb0*/  IMAD.MOV.U32 R2, RZ, RZ, R14 ;  /* 0x000000ffff027224 */ /* 0x000fe200078e000e */
[----:B-1----:R-:W-:-:S03]  /*64cc0*/  R2UR UR11, R4 ;  /* 0x00000000040b72ca */ /* 0x002fc600000e0000 */
[----:B------:R-:W-:Y:S01]  /*64cd0*/  IMAD.WIDE.U32 R2, R13, UR10, R2 ;  /* 0x0000000a0d027c25 */ /* 0x000fe2000f8e0002 */
[----:B------:R-:W-:-:S04]  /*64ce0*/  ULDC UR10, c[0x0][0x618] ;  /* 0x00018600000a7ab9 */ /* 0x000fc80000000800 */
[----:B------:R-:W-:-:S04]  /*64cf0*/  IADD3 R3, R3, R5, RZ ;  /* 0x0000000503037210 */ /* 0x000fc80007ffe0ff */
[--C-:B------:R-:W-:Y:S02]  /*64d00*/  SHF.R.U64 R10, R2, UR10, R3.reuse ;  /* 0x0000000a020a7c19 */ /* 0x100fe40008001203 */
[----:B------:R-:W-:Y:S01]  /*64d10*/  SHF.R.U32.HI R3, RZ, UR10, R3 ;  /* 0x0000000aff037c19 */ /* 0x000fe20008011603 */
[----:B------:R-:W-:-:S03]  /*64d20*/  ULDC UR10, c[0x0][0x608] ;  /* 0x00018200000a7ab9 */ /* 0x000fc60000000800 */
[--C-:B------:R-:W-:Y:S02]  /*64d30*/  SHF.R.U64 R13, R10, UR10, R3.reuse ;  /* 0x0000000a0a0d7c19 */ /* 0x100fe40008001203 */
[----:B------:R-:W-:Y:S01]  /*64d40*/  SHF.R.U32.HI R2, RZ, UR10, R3 ;  /* 0x0000000aff027c19 */ /* 0x000fe20008011603 */
[----:B------:R-:W-:-:S03]  /*64d50*/  ULDC UR10, c[0x0][0x658] ;  /* 0x00019600000a7ab9 */ /* 0x000fc60000000800 */
[--C-:B------:R-:W-:Y:S02]  /*64d60*/  SHF.R.U64 R14, R13, UR10, R2.reuse ;  /* 0x0000000a0d0e7c19 */ /* 0x100fe40008001202 */
[----:B------:R-:W-:-:S03]  /*64d70*/  SHF.R.U32.HI R15, RZ, UR10, R2 ;  /* 0x0000000aff0f7c19 */ /* 0x000fc60008011602 */
[----:B------:R-:W-:Y:S02]  /*64d80*/  IMAD.MOV.U32 R2, RZ, RZ, R14 ;  /* 0x000000ffff027224 */ /* 0x000fe400078e000e */
[----:B------:R-:W-:Y:S01]  /*64d90*/  IMAD.MOV.U32 R3, RZ, RZ, R15 ;  /* 0x000000ffff037224 */ /* 0x000fe200078e000f */
[----:B------:R-:W-:Y:S06]  /*64da0*/  @!P0 BRA `(.L_x_1582) ;  /* 0x0000000000288947 */ /* 0x000fec0003800000 */
[----:B------:R-:W-:Y:S02]  /*64db0*/  ULDC UR10, c[0x0][0x64c] ;  /* 0x00019300000a7ab9 */ /* 0x000fe40000000800 */
[----:B------:R-:W-:-:S05]  /*64dc0*/  IADD3 R3, P0, R14, UR10, RZ ;  /* 0x0000000a0e037c10 */ /* 0x000fca000ff1e0ff */
[----:B------:R-:W-:-:S04]  /*64dd0*/  IMAD.X R15, RZ, RZ, R15, P0 ;  /* 0x000000ffff0f7224 */ /* 0x000fc800000e060f */
[----:B------:R-:W-:-:S04]  /*64de0*/  IMAD.WIDE.U32 R4, R15, UR14, RZ ;  /* 0x0000000e0f047c25 */ /* 0x000fc8000f8e00ff */
[----:B------:R-:W-:-:S04]  /*64df0*/  IMAD.WIDE.U32 R4, P0, R3, UR15, R4 ;  /* 0x0000000f03047c25 */ /* 0x000fc8000f800004 */
[----:B------:R-:W-:-:S04]  /*64e00*/  IMAD.WIDE.U32 R2, R3, UR14, RZ ;  /* 0x0000000e03027c25 */ /* 0x000fc8000f8e00ff */
[----:B------:R-:W-:Y:S01]  /*64e10*/  IMAD.MOV.U32 R2, RZ, RZ, R5 ;  /* 0x000000ffff027224 */ /* 0x000fe200078e0005 */
[----:B------:R-:W-:Y:S02]  /*64e20*/  IADD3 RZ, P1, R3, R4, RZ ;  /* 0x0000000403ff7210 */ /* 0x000fe40007f3e0ff */
[----:B------:R-:W-:-:S03]  /*64e30*/  IADD3.X R3, RZ, RZ, RZ, P0, !PT ;  /* 0x000000ffff037210 */ /* 0x000fc600007fe4ff */
[----:B------:R-:W-:-:S08]  /*64e40*/  IMAD.WIDE.U32.X R2, R15, UR15, R2, P1 ;  /* 0x0000000f0f027c25 */ /* 0x000fd000088e0402 */
.L_x_1582:
[----:B------:R-:W-:Y:S01]  /*64e50*/  ULDC UR10, c[0x0][0x648] ;  /* 0x00019200000a7ab9 */ /* 0x000fe20000000800 */
[----:B------:R-:W-:Y:S01]  /*64e60*/  UISETP.NE.AND UP0, UPT, UR39, URZ, UPT ;  /* 0x0000003f2700728c */ /* 0x000fe2000bf05270 */
[----:B------:R-:W-:Y:S01]  /*64e70*/  SHF.R.U64 R2, R2, UR10, R3 ;  /* 0x0000000a02027c19 */ /* 0x000fe20008001203 */
[----:B------:R-:W-:Y:S01]  /*64e80*/  ULDC UR10, c[0x0][0x638] ;  /* 0x00018e00000a7ab9 */ /* 0x000fe20000000800 */
[----:B------:R-:W-:Y:S01]  /*64e90*/  UIADD3 UR11, -UR11, URZ, URZ ;  /* 0x0000003f0b0b7290 */ /* 0x000fe2000fffe13f */
[----:B------:R-:W-:Y:S02]  /*64ea0*/  LOP3.LUT R13, R13, UR6, RZ, 0xc0, !PT ;  /* 0x000000060d0d7c12 */ /* 0x000fe4000f8ec0ff */
[----:B------:R-:W-:Y:S01]  /*64eb0*/  IMAD.MOV R5, RZ, RZ, -R2 ;  /* 0x000000ffff057224 */ /* 0x000fe200078e0a02 */
[----:B------:R-:W-:Y:S02]  /*64ec0*/  PLOP3.LUT P0, PT, PT, PT, UP0, 0x40, 0x0 ;  /* 0x000000000000781c */ /* 0x000fe40003f0e808 */
[----:B------:R-:W-:Y:S01]  /*64ed0*/  IMAD R3, R2, UR5, R13 ;  /* 0x0000000502037c24 */ /* 0x000fe2000f8e020d */
[----:B------:R-:W-:Y:S01]  /*64ee0*/  PLOP3.LUT P1, PT, PT, PT, UP0, 0x40, 0x0 ;  /* 0x000000000000781c */ /* 0x000fe20003f2e808 */
[----:B------:R-:W-:Y:S01]  /*64ef0*/  IMAD R14, R5, UR10, R14 ;  /* 0x0000000a050e7c24 */ /* 0x000fe2000f8e020e */
[----:B------:R-:W-:Y:S01]  /*64f00*/  UIADD3 UR10, -UR9, URZ, URZ ;  /* 0x0000003f090a7290 */ /* 0x000fe2000fffe13f */
[----:B------:R-:W-:-:S02]  /*64f10*/  LOP3.LUT R5, R10, UR4, RZ, 0xc0, !PT ;  /* 0x000000040a057c12 */ /* 0x000fc4000f8ec0ff */
[----:B------:R-:W-:Y:S01]  /*64f20*/  ULDC UR9, c[0x0][0x144] ;  /* 0x0000510000097ab9 */ /* 0x000fe20000000800 */
[----:B------:R-:W-:Y:S01]  /*64f30*/  MOV R4, 0x1 ;  /* 0x0000000100047802 */ /* 0x000fe20000000f00 */
[----:B------:R-:W-:-:S03]  /*64f40*/  UIMAD UR8, UR9, UR10, UR8 ;  /* 0x0000000a090872a4 */ /* 0x000fc6000f8e0208 */
[----:B------:R-:W-:Y:S02]  /*64f50*/  ULDC UR9, c[0x0][0x148] ;  /* 0x0000520000097ab9 */ /* 0x000fe40000000800 */
[----:B------:R-:W-:-:S03]  /*64f60*/  @UP0 UIMAD UR8, UR9, UR11, UR13 ;  /* 0x0000000b090802a4 */ /* 0x000fc6000f8e020d */
[----:B------:R-:W-:Y:S02]  /*64f70*/  ULDC UR9, c[0x0][0x600] ;  /* 0x0001800000097ab9 */ /* 0x000fe40000000800 */
[----:B------:R-:W-:Y:S02]  /*64f80*/  IMAD R14, R14, UR9, R5 ;  /* 0x000000090e0e7c24 */ /* 0x000fe4000f8e0205 */
[----:B------:R-:W-:Y:S01]  /*64f90*/  IMAD.U32 R2, RZ, RZ, UR8 ;  /* 0x00000008ff027e24 */ /* 0x000fe2000f8e00ff */
[----:B------:R-:W-:-:S03]  /*64fa0*/  ULDC UR8, c[0x0][0x610] ;  /* 0x0001840000087ab9 */ /* 0x000fc60000000800 */
[----:B------:R-:W-:-:S05]  /*64fb0*/  IMAD R3, R3, UR8, R2 ;  /* 0x0000000803037c24 */ /* 0x000fca000f8e0202 */
[----:B------:R-:W-:Y:S02]  /*64fc0*/  SEL R2, R14, R3, P0 ;  /* 0x000000030e027207 */ /* 0x000fe40000000000 */
[----:B------:R-:W-:-:S07]  /*64fd0*/  SEL R3, R3, R14, P1 ;  /* 0x0000000e03037207 */ /* 0x000fce0000800000 */
.L_x_1580:
[----:B------:R-:W-:Y:S05]  /*64fe0*/  BSYNC B1 ;  /* 0x0000000000017941 */ /* 0x000fea0003800000 */
.L_x_1579:
[----:B------:R-:W-:-:S13]  /*64ff0*/  LOP3.LUT P0, RZ, R4, 0xff, RZ, 0xc0, !PT ;  /* 0x000000ff04ff7812 */ /* 0x000fda000780c0ff */
[----:B------:R-:W-:Y:S05]  /*65000*/  @P0 BRA `(.L_x_1583) ;  /* 0xfffffff4000c0947 */ /* 0x000fea000383ffff */
[----:B------:R-:W-:Y:S05]  /*65010*/  BSYNC B0 ;  /* 0x0000000000007941 */ /* 0x000fea0003800000 */
.L_x_1572:
[----:B------:R-:W-:-:S03]  /*65020*/  UMOV UR8, 0xffffffff ;  /* 0xffffffff00087882 */ /* 0x000fc60000000000 */
[----:B------:R-:W-:Y:S05]  /*65030*/  BRA.DIV UR8, `(.L_x_1584) ;  /* 0x0000000208d07947 */ /* 0x000fea000b800000 */
[----:B------:R-:W-:-:S13]  /*65040*/  ELECT P6, URZ, PT ;  /* 0x00000000003f782f */ /* 0x000fda00038c0000 */
.L_x_1596:
[----:B------:R-:W-:Y:S04]  /*65050*/  BSSY B0, `(.L_x_1585) ;  /* 0x000001a000007945 */ /* 0x000fe80003800000 */
[----:B------:R-:W-:Y:S05]  /*65060*/  @!P6 BRA `(.L_x_1586) ;  /* 0x000000000060e947 */ /* 0x000fea0003800000 */
[----:B------:R-:W-:-:S04]  /*65070*/  ULOP3.LUT UR8, UR38, 0x2, URZ, 0xfc, !UPT ;  /* 0x0000000226087892 */ /* 0x000fc8000f8efc3f */
[----:B------:R-:W-:-:S06]  /*65080*/  UISETP.NE.AND UP0, UPT, UR8, 0x3, UPT ;  /* 0x000000030800788c */ /* 0x000fcc000bf05270 */
[----:B------:R-:W-:-:S13]  /*65090*/  PLOP3.LUT P0, PT, PT, PT, UP0, 0x80, 0x0 ;  /* 0x000000000000781c */ /* 0x000fda0003f0f008 */
[----:B------:R-:W-:Y:S05]  /*650a0*/  @!P0 BRA `(.L_x_1587) ;  /* 0x0000000000048947 */ /* 0x000fea0003800000 */
[----:B------:R-:W-:Y:S01]  /*650b0*/  BPT.TRAP 0x1 ;  /* 0x000000040000795c */ /* 0x000fe20000300000 */
.L_x_1587:
[----:B------:R-:W0:Y:S01]  /*650c0*/  S2R R3, SR_CgaCtaId ;  /* 0x0000000000037919 */ /* 0x000e220000008800 */
[----:B------:R-:W-:-:S04]  /*650d0*/  MOV R2, 0x400 ;  /* 0x0000040000027802 */ /* 0x000fc80000000f00 */
[----:B0-----:R-:W-:Y:S02]  /*650e0*/  LEA R3, R3, R2, 0x18 ;  /* 0x0000000203037211 */ /* 0x001fe400078ec0ff */
[----:B------:R-:W-:-:S03]  /*650f0*/  SHF.L.U32 R2, R0, 0x1f, RZ ;  /* 0x0000001f00027819 */ /* 0x000fc600000006ff */
[----:B------:R-:W-:-:S04]  /*65100*/  VIADD R3, R3, 0x10 ;  /* 0x0000001003037836 */ /* 0x000fc80000000000 */
[----:B------:R-:W-:-:S04]  /*65110*/  IMAD R5, R6, 0x8, R3 ;  /* 0x0000000806057824 */ /* 0x000fc800078e0203 */
[----:B------:R-:W0:Y:S02]  /*65120*/  SYNCS.PHASECHK.TRANS64.TRYWAIT P0, [R5+URZ], R2 ;  /* 0x00000002050075a7 */ /* 0x000e24000800017f */
[----:B0-----:R-:W-:Y:S05]  /*65130*/  @!P0 BRA `(.L_x_1588) ;  /* 0x0000000000b08947 */ /* 0x001fea0003800000 */
.L_x_1597:
[----:B------:R-:W-:-:S05]  /*65140*/  VIADD R6, R6, 0x1 ;  /* 0x0000000106067836 */ /* 0x000fca0000000000 */
[----:B------:R-:W-:-:S04]  /*65150*/  ISETP.NE.AND P0, PT, R6, 0x2, PT ;  /* 0x000000020600780c */ /* 0x000fc80003f05270 */
[----:B0-----:R-:W-:Y:S02]  /*65160*/  SEL R5, RZ, 0x1, P0 ;  /* 0x00000001ff057807 */ /* 0x001fe40000000000 */
[----:B------:R-:W-:Y:S02]  /*65170*/  SEL R6, R6, RZ, P0 ;  /* 0x000000ff06067207 */ /* 0x000fe40000000000 */
[----:B------:R-:W-:Y:S02]  /*65180*/  LOP3.LUT R0, R0, R5, RZ, 0x3c, !PT ;  /* 0x0000000500007212 */ /* 0x000fe400078e3cff */
[----:B------:R-:W-:Y:S02]  /*65190*/  LEA R3, R6, R3, 0x3 ;  /* 0x0000000306037211 */ /* 0x000fe400078e18ff */
[----:B------:R-:W-:-:S07]  /*651a0*/  SHF.L.U32 R0, R0, 0x1f, RZ ;  /* 0x0000001f00007819 */ /* 0x000fce00000006ff */
.L_x_1589:
[----:B0-----:R0:W1:Y:S02]  /*651b0*/  SYNCS.PHASECHK.TRANS64.TRYWAIT P0, [R3+URZ], R0 ;  /* 0x00000000030075a7 */ /* 0x001064000800017f */
[----:B-1----:R-:W-:Y:S05]  /*651c0*/  @!P0 NANOSLEEP.SYNCS 0x989680 ;  /* 0x009896800000895d */ /* 0x002fea0003900000 */
[----:B------:R-:W1:Y:S02]  /*651d0*/  @!P0 SYNCS.PHASECHK.TRANS64 P0, [R3+URZ], R0 ;  /* 0x00000000030085a7 */ /* 0x000e64000800007f */
[----:B-1----:R-:W-:Y:S05]  /*651e0*/  @!P0 BRA `(.L_x_1589) ;  /* 0xfffffffc00f08947 */ /* 0x002fea000383ffff */
.L_x_1586:
[----:B------:R-:W-:Y:S05]  /*651f0*/  BSYNC B0 ;  /* 0x0000000000007941 */ /* 0x000fea0003800000 */
.L_x_1585:
[----:B------:R-:W-:Y:S05]  /*65200*/  EXIT ;  /* 0x000000000000794d */ /* 0x000fea0003800000 */
.L_x_21:
[----:B--2---:R2:W3:Y:S02]  /*65210*/  SYNCS.PHASECHK.TRANS64.TRYWAIT P1, [R4+URZ], R3 ;  /* 0x00000003040075a7 */ /* 0x0044e4000802017f */
[----:B---3--:R-:W-:Y:S05]  /*65220*/  @!P1 NANOSLEEP.SYNCS 0x989680 ;  /* 0x009896800000995d */ /* 0x008fea0003900000 */
[----:B------:R-:W3:Y:S02]  /*65230*/  @!P1 SYNCS.PHASECHK.TRANS64 P1, [R4+URZ], R3 ;  /* 0x00000003040095a7 */ /* 0x000ee4000802007f */
[----:B---3--:R-:W-:Y:S05]  /*65240*/  @!P1 BRA `(.L_x_21) ;  /* 0xfffffffc00f09947 */ /* 0x008fea000383ffff */
[----:B------:R-:W-:Y:S05]  /*65250*/  BRA `(.L_x_20) ;  /* 0xfffff9c4002c7947 */ /* 0x000fea000383ffff */
.L_x_26:
[----:B--2---:R2:W3:Y:S02]  /*65260*/  SYNCS.PHASECHK.TRANS64.TRYWAIT P1, [R4+URZ], R5 ;  /* 0x00000005040075a7 */ /* 0x0044e4000802017f */
[----:B---3--:R-:W-:Y:S05]  /*65270*/  @!P1 NANOSLEEP.SYNCS 0x989680 ;  /* 0x009896800000995d */ /* 0x008fea0003900000 */
[----:B------:R-:W3:Y:S02]  /*65280*/  @!P1 SYNCS.PHASECHK.TRANS64 P1, [R4+URZ], R5 ;  /* 0x00000005040095a7 */ /* 0x000ee4000802007f */
[----:B---3--:R-:W-:Y:S05]  /*65290*/  @!P1 BRA `(.L_x_26) ;  /* 0xfffffffc00f09947 */ /* 0x008fea000383ffff */
[----:B------:R-:W-:Y:S05]  /*652a0*/  BRA `(.L_x_25) ;  /* 0xfffffb2c00847947 */ /* 0x000fea000383ffff */
.L_x_1573:
[----:B------:R-:W-:Y:S01]  /*652b0*/  BSSY B1, `(.L_x_1590) ;  /* 0x0000006000017945 */ /* 0x000fe20003800000 */
[----:B------:R-:W-:-:S07]  /*652c0*/  IMAD.MOV.U32 R15, RZ, RZ, -0x1 ;  /* 0xffffffffff0f7424 */ /* 0x000fce00078e00ff */
[----:B------:R-:W-:Y:S05]  /*652d0*/  WARPSYNC.COLLECTIVE R15, `(.L_x_1591) ;  /* 0x000000000f0c7348 */ /* 0x000fea0003c00000 */
[----:B------:R-:W-:Y:S02]  /*652e0*/  ELECT P6, UR62, PT ;  /* 0x00000000003e782f */ /* 0x000fe400038c0000 */
[----:B------:R-:W-:Y:S01]  /*652f0*/  MOV R14, UR62 ;  /* 0x0000003e000e7c02 */ /* 0x000fe20008000f00 */
[----:B------:R-:W-:Y:S10]  /*65300*/  ENDCOLLECTIVE ;  /* 0x000000000000791b */ /* 0x000ff40003800000 */
.L_x_1591:
[----:B------:R-:W-:Y:S05]  /*65310*/  BSYNC B1 ;  /* 0x0000000000017941 */ /* 0x000fea0003800000 */
.L_x_1590:
[----:B------:R-:W-:Y:S05]  /*65320*/  BRA `(.L_x_1592) ;  /* 0xfffffff000507947 */ /* 0x000fea000383ffff */
.L_x_1576:
[----:B0-----:R0:W1:Y:S02]  /*65330*/  SYNCS.PHASECHK.TRANS64.TRYWAIT P0, [R17+URZ+0x10], R14 ;  /* 0x0000100e110075a7 */ /* 0x001064000800017f */
[----:B-1----:R-:W-:Y:S05]  /*65340*/  @!P0 NANOSLEEP.SYNCS 0x989680 ;  /* 0x009896800000895d */ /* 0x002fea0003900000 */
[----:B------:R-:W1:Y:S02]  /*65350*/  @!P0 SYNCS.PHASECHK.TRANS64 P0, [R17+URZ+0x10], R14 ;  /* 0x0000100e110085a7 */ /* 0x000e64000800007f */
[----:B-1----:R-:W-:Y:S05]  /*65360*/  @!P0 BRA `(.L_x_1576) ;  /* 0xfffffffc00f08947 */ /* 0x002fea000383ffff */
[----:B------:R-:W-:Y:S05]  /*65370*/  BRA `(.L_x_1593) ;  /* 0xfffffff000847947 */ /* 0x000fea000383ffff */
.L_x_1584:
[----:B------:R-:W-:Y:S01]  /*65380*/  BSSY B0, `(.L_x_1594) ;  /* 0x0000006000007945 */ /* 0x000fe20003800000 */
[----:B------:R-:W-:-:S07]  /*65390*/  IMAD.MOV.U32 R15, RZ, RZ, -0x1 ;  /* 0xffffffffff0f7424 */ /* 0x000fce00078e00ff */
[----:B------:R-:W-:Y:S05]  /*653a0*/  WARPSYNC.COLLECTIVE R15, `(.L_x_1595) ;  /* 0x000000000f0c7348 */ /* 0x000fea0003c00000 */
[----:B------:R-:W-:Y:S02]  /*653b0*/  ELECT P6, UR62, PT ;  /* 0x00000000003e782f */ /* 0x000fe400038c0000 */
[----:B------:R-:W-:Y:S01]  /*653c0*/  MOV R14, UR62 ;  /* 0x0000003e000e7c02 */ /* 0x000fe20008000f00 */
[----:B------:R-:W-:Y:S10]  /*653d0*/  ENDCOLLECTIVE ;  /* 0x000000000000791b */ /* 0x000ff40003800000 */
.L_x_1595:
[----:B------:R-:W-:Y:S05]  /*653e0*/  BSYNC B0 ;  /* 0x0000000000007941 */ /* 0x000fea0003800000 */
.L_x_1594:
[----:B------:R-:W-:Y:S05]  /*653f0*/  BRA `(.L_x_1596) ;  /* 0xfffffffc00147947 */ /* 0x000fea000383ffff */
.L_x_1588:
[----:B0-----:R0:W1:Y:S02]  /*65400*/  SYNCS.PHASECHK.TRANS64.TRYWAIT P0, [R5+URZ], R2 ;  /* 0x00000002050075a7 */ /* 0x001064000800017f */
[----:B-1----:R-:W-:Y:S05]  /*65410*/  @!P0 NANOSLEEP.SYNCS 0x989680 ;  /* 0x009896800000895d */ /* 0x002fea0003900000 */
[----:B------:R-:W1:Y:S02]  /*65420*/  @!P0 SYNCS.PHASECHK.TRANS64 P0, [R5+URZ], R2 ;  /* 0x00000002050085a7 */ /* 0x000e64000800007f */
[----:B-1----:R-:W-:Y:S05]  /*65430*/  @!P0 BRA `(.L_x_1588) ;  /* 0xfffffffc00f08947 */ /* 0x002fea000383ffff */
[----:B------:R-:W-:Y:S05]  /*65440*/  BRA `(.L_x_1597) ;  /* 0xfffffffc003c7947 */ /* 0x000fea000383ffff */
.L_x_1598:
[----:B------:R-:W-:-:S00]  /*65450*/  BRA `(.L_x_1598) ;  /* 0xfffffffc00fc7947 */ /* 0x000fc0000383ffff */
[----:B------:R-:W-:-:S00]  /*65460*/  NOP ;  /* 0x0000000000007918 */ /* 0x000fc00000000000 */
        /* <DEDUP_REMOVED lines=9> */
.L_x_1599:


//--------------------- .nv.global.init           --------------------------
	.section	.nv.global.init,"aw",@progbits
.nv.global.init:
	.type		$str$22,@object
	.size		$str$22,($str$23 - $str$22)
$str$22:
        /*0000*/ 	.byte	0x6b, 0x5f, 0x74, 0x69, 0x6c, 0x65, 0x5f, 0x63, 0x6f, 0x75, 0x6e, 0x74, 0x20, 0x3e, 0x3d, 0x20
        /*0010*/ 	.byte	0x31, 0x00
	.type		$str$23,@object
	.size		$str$23,(__unnamed_1 - $str$23)
$str$23:
        /*0012*/ 	.byte	0x2f, 0x74, 0x6d, 0x70, 0x2f, 0x63, 0x75, 0x74, 0x6c, 0x61, 0x73, 0x73, 0x5f, 0x73, 0x77, 0x65
        /*0022*/ 	.byte	0x65, 0x70, 0x5f, 0x73, 0x72, 0x63, 0x2f, 0x69, 0x6e, 0x63, 0x6c, 0x75, 0x64, 0x65, 0x2f, 0x63
        /*0032*/ 	.byte	0x75, 0x74, 0x6c, 0x61, 0x73, 0x73, 0x2f, 0x67, 0x65, 0x6d, 0x6d, 0x2f, 0x63, 0x6f, 0x6c, 0x6c
        /*0042*/ 	.byte	0x65, 0x63, 0x74, 0x69, 0x76, 0x65, 0x2f, 0x73, 0x6d, 0x39, 0x30, 0x5f, 0x6d, 0x6d, 0x61, 0x5f
        /*0052*/ 	.byte	0x74, 0x6d, 0x61, 0x5f, 0x67, 0x6d, 0x6d, 0x61, 0x5f, 0x73, 0x73, 0x5f, 0x77, 0x61, 0x72, 0x70
        /*0062*/ 	.byte	0x73, 0x70, 0x65, 0x63, 0x69, 0x61, 0x6c, 0x69, 0x7a, 0x65, 0x64, 0x2e, 0x68, 0x70, 0x70, 0x00
	.type		__unnamed_1,@object
	.size		__unnamed_1,(.L_0 - __unnamed_1)
__unnamed_1:
        /* <DEDUP_REMOVED lines=174> */
        /*0b52*/ 	.byte	0x5d, 0x00
.L_0:


//--------------------- .nv.shared._ZN7cutlass13device_kernelINS_4gemm6kernel13GemmUniversalIN4cute5tupleIJiiiiEEENS1_10collective13CollectiveMmaINS1_34MainloopSm90TmaGmmaWarpSpecializedILi2ENS5_IJNS4_1CILi2EEENSA_ILi1EEESC_EEENS1_35KernelTmaWarpSpecializedCooperativeEEENS5_IJNSA_ILi512EEENSA_ILi384EEENSA_ILi128EEEEEEaNS5_IJlSC_lEEEaSK_NS4_8TiledMMAINS4_8MMA_AtomIJNS4_4SM904GMMA27MMA_64x192x32_S32S8S8_SS_TNEEEENS4_6LayoutISD_NS5_IJSC_NSA_ILi0EEESS_EEEEENS5_IJNS4_10UnderscoreESV_SV_EEEEENS4_13SM90_TMA_LOADENS4_14ComposedLayoutINS4_7SwizzleILi3ELi4ELi3EEENS4_18smem_ptr_flag_bitsILi8EEENSR_INS5_IJNSA_ILi8EEESI_EEENS5_IJSI_SC_EEEEEEEvNS4_8identityENS4_23SM90_TMA_LOAD_MULTICASTES18_vS19_EENS_8epilogue10collective6detail29Sm90TmaWarpSpecializedAdapterINS1D_15DefaultEpilogueIaSK_SK_NS1C_6thread17LinearCombinationIaLi1EiiLNS1H_9ScaleType4KindE0ELNS_15FloatRoundStyleE2EaEENS1_15EpilogueDefaultEEEEEvvEEEEvNT_6ParamsE --------------------------
	.section	.nv.shared._ZN7cutlass13device_kernelINS_4gemm6kernel13GemmUniversalIN4cute5tupleIJiiiiEEENS1_10collective13CollectiveMmaINS1_34MainloopSm90TmaGmmaWarpSpecializedILi2ENS5_IJNS4_1CILi2EEENSA_ILi1EEESC_EEENS1_35KernelTmaWarpSpecializedCooperativeEEENS5_IJNSA_ILi512EEENSA_ILi384EEENSA_ILi128EEEEEEaNS5_IJlSC_lEEEaSK_NS4_8TiledMMAINS4_8MMA_AtomIJNS4_4SM904GMMA27MMA_64x192x32_S32S8S8_SS_TNEEEENS4_6LayoutISD_NS5_IJSC_NSA_ILi0EEESS_EEEEENS5_IJNS4_10UnderscoreESV_SV_EEEEENS4_13SM90_TMA_LOADENS4_14ComposedLayoutINS4_7SwizzleILi3ELi4ELi3EEENS4_18smem_ptr_flag_bitsILi8EEENSR_INS5_IJNSA_ILi8EEESI_EEENS5_IJSI_SC_EEEEEEEvNS4_8identityENS4_23SM90_TMA_LOAD_MULTICASTES18_vS19_EENS_8epilogue10collective6detail29Sm90TmaWarpSpecializedAdapterINS1D_15DefaultEpilogueIaSK_SK_NS1C_6thread17LinearCombinationIaLi1EiiLNS1H_9ScaleType4KindE0ELNS_15FloatRoundStyleE2EaEENS1_15EpilogueDefaultEEEEEvvEEEEvNT_6ParamsE,"aw",@nobits
	.sectionflags	@""
	.align	16
	.zero		1024


//--------------------- .nv.shared.reserved.0     --------------------------
	.section	.nv.shared.reserved.0,"aw",@nobits
	.weak		__nv_reservedSMEM_offset_0_alias
	.size		__nv_reservedSMEM_offset_0_alias, 0, 0
	.other		__nv_reservedSMEM_offset_0_alias,@"STO_CUDA_RESERVED_SHARED STV_DEFAULT"
__nv_reservedSMEM_offset_0_alias:
	.zero		0


//--------------------- .nv.global                --------------------------
	.section	.nv.global,"aw",@nobits
.nv.global:
	.type		_ZN39_INTERNAL_e196eb2d_4_k_cu_ee04b415_95094cute1_E,@object
	.size		_ZN39_INTERNAL_e196eb2d_4_k_cu_ee04b415_95094cute1_E,(_ZN39_INTERNAL_e196eb2d_4_k_cu_ee04b415_95094cuda3std3__45__cpo6cbeginE - _ZN39_INTERNAL_e196eb2d_4_k_cu_ee04b415_95094cute1_E)
_ZN39_INTERNAL_e196eb2d_4_k_cu_ee04b415_95094cute1_E:
	.zero		1
	.type		_ZN39_INTERNAL_e196eb2d_4_k_cu_ee04b415_95094cuda3std3__45__cpo6cbeginE,@object
	.size		_ZN39_INTERNAL_e196eb2d_4_k_cu_ee04b415_95094cuda3std3__45__cpo6cbeginE,(_ZN39_INTERNAL_e196eb2d_4_k_cu_ee04b415_95094cuda3std3__48in_placeE - _ZN39_INTERNAL_e196eb2d_4_k_cu_ee04b415_95094cuda3std3__45__cpo6cbeginE)
_ZN39_INTERNAL_e196eb2d_4_k_cu_ee04b415_95094cuda3std3__45__cpo6cbeginE:
	.zero		1
	.type		_ZN39_INTERNAL_e196eb2d_4_k_cu_ee04b415_95094cuda3std3__48in_placeE,@object
	.size		_ZN39_INTERNAL_e196eb2d_4_k_cu_ee04b415_95094cuda3std3__48in_placeE,(_ZN39_INTERNAL_e196eb2d_4_k_cu_ee04b415_95094cuda3std6ranges3__45__cpo9iter_moveE - _ZN39_INTERNAL_e196eb2d_4_k_cu_ee04b415_95094cuda3std3__48in_placeE)
_ZN39_INTERNAL_e196eb2d_4_k_cu_ee04b415_95094cuda3std3__48in_placeE:
	.zero		1
	.type		_ZN39_INTERNAL_e196eb2d_4_k_cu_ee04b415_95094cuda3std6ranges3__45__cpo9iter_moveE,@object
	.size		_ZN39_INTERNAL_e196eb2d_4_k_cu_ee04b415_95094cuda3std6ranges3__45__cpo9iter_moveE,(_ZN39_INTERNAL_e196eb2d_4_k_cu_ee04b415_95094cuda3std3__45__cpo5beginE - _ZN39_INTERNAL_e196eb2d_4_k_cu_ee04b415_95094cuda3std6ranges3__45__cpo9iter_moveE)
_ZN39_INTERNAL_e196eb2d_4_k_cu_ee04b415_95094cuda3std6ranges3__45__cpo9iter_moveE:
	.zero		1
	.type		_ZN39_INTERNAL_e196eb2d_4_k_cu_ee04b415_95094cuda3std3__45__cpo5beginE,@object
	.size		_ZN39_INTERNAL_e196eb2d_4_k_cu_ee04b415_95094cuda3std3__45__cpo5beginE,(_ZN39_INTERNAL_e196eb2d_4_k_cu_ee04b415_95094cuda3std3__441_GLOBAL__N__e196eb2d_4_k_cu_ee04b415_95096ignoreE - _ZN39_INTERNAL_e196eb2d_4_k_cu_ee04b415_95094cuda3std3__45__cpo5beginE)
_ZN39_INTERNAL_e196eb2d_4_k_cu_ee04b415_95094cuda3std3__45__cpo5beginE:
	.zero		1
	.type		_ZN39_INTERNAL_e196eb2d_4_k_cu_ee04b415_95094cuda3std3__441_GLOBAL__N__e196eb2d_4_k_cu_ee04b415_95096ignoreE,@object
	.size		_ZN39_INTERNAL_e196eb2d_4_k_cu_ee04b415_95094cuda3std3__441_GLOBAL__N__e196eb2d_4_k_cu_ee04b415_95096ignoreE,(_ZN39_INTERNAL_e196eb2d_4_k_cu_ee04b415_95094cute7productE - _ZN39_INTERNAL_e196eb2d_4_k_cu_ee04b415_95094cuda3std3__441_GLOBAL__N__e196eb2d_4_k_cu_ee04b415_95096ignoreE)
_ZN39_INTERNAL_e196eb2d_4_k_cu_ee04b415_95094cuda3std3__441_GLOBAL__N__e196eb2d_4_k_cu_ee04b415_95096ignoreE:
	.zero		1
	.type		_ZN39_INTERNAL_e196eb2d_4_k_cu_ee04b415_95094cute7productE,@object
	.size		_ZN39_INTERNAL_e196eb2d_4_k_cu_ee04b415_95094cute7productE,(_ZN39_INTERNAL_e196eb2d_4_k_cu_ee04b415_95094cuda3std3__45__cpo3endE - _ZN39_INTERNAL_e196eb2d_4_k_cu_ee04b415_95094cute7productE)
_ZN39_INTERNAL_e196eb2d_4_k_cu_ee04b415_95094cute7productE:
	.zero		1
	.type		_ZN39_INTERNAL_e196eb2d_4_k_cu_ee04b415_95094cuda3std3__45__cpo3endE,@object
	.size		_ZN39_INTERNAL_e196eb2d_4_k_cu_ee04b415_95094cuda3std3__45__cpo3endE,(_ZN39_INTERNAL_e196eb2d_4_k_cu_ee04b415_95094cuda3std3__419piecewise_constructE - _ZN39_INTERNAL_e196eb2d_4_k_cu_ee04b415_95094cuda3std3__45__cpo3endE)
_ZN39_INTERNAL_e196eb2d_4_k_cu_ee04b415_95094cuda3std3__45__cpo3endE:
	.zero		1
	.type		_ZN39_INTERNAL_e196eb2d_4_k_cu_ee04b415_95094cuda3std3__419piecewise_constructE,@object
	.size		_ZN39_INTERNAL_e196eb2d_4_k_cu_ee04b415_95094cuda3std3__419piecewise_constructE,(_ZN39_INTERNAL_e196eb2d_4_k_cu_ee04b415_95094cuda3std3__45__cpo4cendE - _ZN39_INTERNAL_e196eb2d_4_k_cu_ee04b415_95094cuda3std3__419piecewise_constructE)
_ZN39_INTERNAL_e196eb2d_4_k_cu_ee04b415_95094cuda3std3__419piecewise_constructE:
	.zero		1
	.type		_ZN39_INTERNAL_e196eb2d_4_k_cu_ee04b415_95094cuda3std3__45__cpo4cendE,@object
	.size		_ZN39_INTERNAL_e196eb2d_4_k_cu_ee04b415_95094cuda3std3__45__cpo4cendE,(_ZN39_INTERNAL_e196eb2d_4_k_cu_ee04b415_95094cuda3std6ranges3__45__cpo4swapE - _ZN39_INTERNAL_e196eb2d_4_k_cu_ee04b415_95094cuda3std3__45__cpo4cendE)
_ZN39_INTERNAL_e196eb2d_4_k_cu_ee04b415_95094cuda3std3__45__cpo4cendE:
	.zero		1
	.type		_ZN39_INTERNAL_e196eb2d_4_k_cu_ee04b415_95094cuda3std6ranges3__45__cpo4swapE,@object
	.size		_ZN39_INTERNAL_e196eb2d_4_k_cu_ee04b415_95094cuda3std6ranges3__45__cpo4swapE,(.L_8 - _ZN39_INTERNAL_e196eb2d_4_k_cu_ee04b415_95094cuda3std6ranges3__45__cpo4swapE)
_ZN39_INTERNAL_e196eb2d_4_k_cu_ee04b415_95094cuda3std6ranges3__45__cpo4swapE:
	.zero		1
.L_8:


//--------------------- .nv.constant0._ZN7cutlass13device_kernelINS_4gemm6kernel13GemmUniversalIN4cute5tupleIJiiiiEEENS1_10collective13CollectiveMmaINS1_34MainloopSm90TmaGmmaWarpSpecializedILi2ENS5_IJNS4_1CILi2EEENSA_ILi1EEESC_EEENS1_35KernelTmaWarpSpecializedCooperativeEEENS5_IJNSA_ILi512EEENSA_ILi384EEENSA_ILi128EEEEEEaNS5_IJlSC_lEEEaSK_NS4_8TiledMMAINS4_8MMA_AtomIJNS4_4SM904GMMA27MMA_64x192x32_S32S8S8_SS_TNEEEENS4_6LayoutISD_NS5_IJSC_NSA_ILi0EEESS_EEEEENS5_IJNS4_10UnderscoreESV_SV_EEEEENS4_13SM90_TMA_LOADENS4_14ComposedLayoutINS4_7SwizzleILi3ELi4ELi3EEENS4_18smem_ptr_flag_bitsILi8EEENSR_INS5_IJNSA_ILi8EEESI_EEENS5_IJSI_SC_EEEEEEEvNS4_8identityENS4_23SM90_TMA_LOAD_MULTICASTES18_vS19_EENS_8epilogue10collective6detail29Sm90TmaWarpSpecializedAdapterINS1D_15DefaultEpilogueIaSK_SK_NS1C_6thread17LinearCombinationIaLi1EiiLNS1H_9ScaleType4KindE0ELNS_15FloatRoundStyleE2EaEENS1_15EpilogueDefaultEEEEEvvEEEEvNT_6ParamsE --------------------------
	.section	.nv.constant0._ZN7cutlass13device_kernelINS_4gemm6kernel13GemmUniversalIN4cute5tupleIJiiiiEEENS1_10collective13CollectiveMmaINS1_34MainloopSm90TmaGmmaWarpSpecializedILi2ENS5_IJNS4_1CILi2EEENSA_ILi1EEESC_EEENS1_35KernelTmaWarpSpecializedCooperativeEEENS5_IJNSA_ILi512EEENSA_ILi384EEENSA_ILi128EEEEEEaNS5_IJlSC_lEEEaSK_NS4_8TiledMMAINS4_8MMA_AtomIJNS4_4SM904GMMA27MMA_64x192x32_S32S8S8_SS_TNEEEENS4_6LayoutISD_NS5_IJSC_NSA_ILi0EEESS_EEEEENS5_IJNS4_10UnderscoreESV_SV_EEEEENS4_13SM90_TMA_LOADENS4_14ComposedLayoutINS4_7SwizzleILi3ELi4ELi3EEENS4_18smem_ptr_flag_bitsILi8EEENSR_INS5_IJNSA_ILi8EEESI_EEENS5_IJSI_SC_EEEEEEEvNS4_8identityENS4_23SM90_TMA_LOAD_MULTICASTES18_vS19_EENS_8epilogue10collective6detail29Sm90TmaWarpSpecializedAdapterINS1D_15DefaultEpilogueIaSK_SK_NS1C_6thread17LinearCombinationIaLi1EiiLNS1H_9ScaleType4KindE0ELNS_15FloatRoundStyleE2EaEENS1_15EpilogueDefaultEEEEEvvEEEEvNT_6ParamsE,"a",@progbits
	.sectionflags	@""
	.align	4
.nv.constant0._ZN7cutlass13device_kernelINS_4gemm6kernel13GemmUniversalIN4cute5tupleIJiiiiEEENS1_10collective13CollectiveMmaINS1_34MainloopSm90TmaGmmaWarpSpecializedILi2ENS5_IJNS4_1CILi2EEENSA_ILi1EEESC_EEENS1_35KernelTmaWarpSpecializedCooperativeEEENS5_IJNSA_ILi512EEENSA_ILi384EEENSA_ILi128EEEEEEaNS5_IJlSC_lEEEaSK_NS4_8TiledMMAINS4_8MMA_AtomIJNS4_4SM904GMMA27MMA_64x192x32_S32S8S8_SS_TNEEEENS4_6LayoutISD_NS5_IJSC_NSA_ILi0EEESS_EEEEENS5_IJNS4_10UnderscoreESV_SV_EEEEENS4_13SM90_TMA_LOADENS4_14ComposedLayoutINS4_7SwizzleILi3ELi4ELi3EEENS4_18smem_ptr_flag_bitsILi8EEENSR_INS5_IJNSA_ILi8EEESI_EEENS5_IJSI_SC_EEEEEEEvNS4_8identityENS4_23SM90_TMA_LOAD_MULTICASTES18_vS19_EENS_8epilogue10collective6detail29Sm90TmaWarpSpecializedAdapterINS1D_15DefaultEpilogueIaSK_SK_NS1C_6thread17LinearCombinationIaLi1EiiLNS1H_9ScaleType4KindE0ELNS_15FloatRoundStyleE2EaEENS1_15EpilogueDefaultEEEEEvvEEEEvNT_6ParamsE:
	.zero		1664


//--------------------- SYMBOLS --------------------------

	.type		.nv.reservedSmem.offset0,@object
	.size		.nv.reservedSmem.offset0,0x4
	.type		__assertfail,@function
